def matmul_kernel(
    a_ptr,
    b_ptr,
    c_ptr,
    M,
    N,
    K,
    stride_am,
    stride_ak,
    stride_bk,
    stride_bn,
    stride_cm,
    stride_cn,
    BLOCK_M: tl.constexpr,
    BLOCK_N: tl.constexpr,
    BLOCK_K: tl.constexpr,
    GROUP_M: tl.constexpr,
):
    pid = tl.program_id(axis=0)
    num_pid_m = tl.cdiv(M, BLOCK_M)
    num_pid_n = tl.cdiv(N, BLOCK_N)
    num_pid_in_group = GROUP_M * num_pid_n
    group_id = pid // num_pid_in_group
    first_pid_m = group_id * GROUP_M
    group_size_m = min(num_pid_m - first_pid_m, GROUP_M)
    pid_m = first_pid_m + ((pid % num_pid_in_group) % group_size_m)
    pid_n = (pid % num_pid_in_group) // group_size_m

    offs_am = (pid_m * BLOCK_M + tl.arange(0, BLOCK_M)) % M
    offs_bn = (pid_n * BLOCK_N + tl.arange(0, BLOCK_N)) % N
    offs_k = tl.arange(0, BLOCK_K)
    a_ptrs = a_ptr + offs_am[:, None] * stride_am + offs_k[None, :] * stride_ak
    b_ptrs = b_ptr + offs_k[:, None] * stride_bk + offs_bn[None, :] * stride_bn

    acc = tl.zeros((BLOCK_M, BLOCK_N), dtype=tl.float32)
    for kk in range(0, tl.cdiv(K, BLOCK_K)):
        a = tl.load(a_ptrs, mask=offs_k[None, :] < K - kk * BLOCK_K, other=0.0)
        b = tl.load(b_ptrs, mask=offs_k[:, None] < K - kk * BLOCK_K, other=0.0)
        acc = tl.dot(a, b, acc)
        a_ptrs += BLOCK_K * stride_ak
        b_ptrs += BLOCK_K * stride_bk

    c = acc.to(c_ptr.dtype.element_ty)
    offs_cm = pid_m * BLOCK_M + tl.arange(0, BLOCK_M)
    offs_cn = pid_n * BLOCK_N + tl.arange(0, BLOCK_N)
    c_ptrs = c_ptr + offs_cm[:, None] * stride_cm + offs_cn[None, :] * stride_cn
    mask = (offs_cm[:, None] < M) & (offs_cn[None, :] < N)
    tl.store(c_ptrs, c, mask=mask)

# config = {"BLOCK_K": 32, "BLOCK_M": 64, "BLOCK_N": 512, "GROUP_M": 8, "arch": "sm_100", "dtype": "fp32", "num_ctas": 1, "num_stages": 6, "num_warps": 4}
# arch = sm_100


// ===== COMPILED SASS (sm_100a) =====

	.target	sm_100a

	.elftype	@"ET_EXEC"


//--------------------- .note.nv.tkinfo           --------------------------
	.section	.note.nv.tkinfo,"",@"SHT_NOTE"
	.sectionflags	@"SHF_NOTE_NV_TKINFO"
	.tkinfo
        /*0018*/ 	.word	0x00000081
        /*0030*/ 	.string	""
        /*0030*/ 	.string	"ptxas-blackwell"
        /*0030*/ 	.string	"Cuda compilation tools, release 12.9, V12.9.86"
        /*0030*/ 	.string	"Build cuda_12.9.r12.9/compiler.36037853_0"
        /*0030*/ 	.string	"-v  -suppress-debug-info  -lineinfo  -arch sm_100a "



//--------------------- .note.nv.cuver            --------------------------
	.section	.note.nv.cuver,"",@"SHT_NOTE"
	.sectionflags	@"SHF_NOTE_NV_CUVER"
        /*0018*/ 	.short	0x0001
        /*001a*/ 	.short	0x0064
        /*001c*/ 	.short	0x0001
        /*001e*/ 	.short	0x0000
        /*0020*/ 	.short	0x0001
        /*0022*/ 	.short	0x0000


//--------------------- .nv.info                  --------------------------
	.section	.nv.info,"",@"SHT_CUDA_INFO"
	.align	4


	//----- nvinfo : EIATTR_REGCOUNT
	.align		4
        /*0000*/ 	.byte	0x04, 0x2f
        /*0002*/ 	.short	(.L_4 - .L_3)
	.align		4
.L_3:
        /*0004*/ 	.word	index@(matmul_kernel)
        /*0008*/ 	.word	0x000000ff


	//----- nvinfo : EIATTR_FRAME_SIZE
	.align		4
.L_4:
        /*000c*/ 	.byte	0x04, 0x11
        /*000e*/ 	.short	(.L_6 - .L_5)
	.align		4
.L_5:
        /*0010*/ 	.word	index@($__internal_2_$__cuda_sm10x_tcgen05_guardrail_trap_unallocated_columns_being_dealloced)
        /*0014*/ 	.word	0x00000688


	//----- nvinfo : EIATTR_FRAME_SIZE
	.align		4
.L_6:
        /*0018*/ 	.byte	0x04, 0x11
        /*001a*/ 	.short	(.L_8 - .L_7)
	.align		4
.L_7:
        /*001c*/ 	.word	index@($__internal_1_$__cuda_sm10x_tcgen05_guardrail_trap_phase_invalid_during_alloc)
        /*0020*/ 	.word	0x00000688


	//----- nvinfo : EIATTR_FRAME_SIZE
	.align		4
.L_8:
        /*0024*/ 	.byte	0x04, 0x11
        /*0026*/ 	.short	(.L_10 - .L_9)
	.align		4
.L_9:
        /*0028*/ 	.word	index@($__internal_0_$__cuda_sm10x_tcgen05_guardrail_trap_col_being_dealloced_not_returned_by_alloc)
        /*002c*/ 	.word	0x00000688


	//----- nvinfo : EIATTR_FRAME_SIZE
	.align		4
.L_10:
        /*0030*/ 	.byte	0x04, 0x11
        /*0032*/ 	.short	(.L_12 - .L_11)
	.align		4
.L_11:
        /*0034*/ 	.word	index@(matmul_kernel)
        /*0038*/ 	.word	0x00000688


	//----- nvinfo : EIATTR_MIN_STACK_SIZE
	.align		4
.L_12:
        /*003c*/ 	.byte	0x04, 0x12
        /*003e*/ 	.short	(.L_14 - .L_13)
	.align		4
.L_13:
        /*0040*/ 	.word	index@(matmul_kernel)
        /*0044*/ 	.word	0x00000688
.L_14:


//--------------------- .nv.info.matmul_kernel    --------------------------
	.section	.nv.info.matmul_kernel,"",@"SHT_CUDA_INFO"
	.sectionflags	@""
	.align	4


	//----- nvinfo : EIATTR_CUDA_API_VERSION
	.align		4
        /*0000*/ 	.byte	0x04, 0x37
        /*0002*/ 	.short	(.L_16 - .L_15)
.L_15:
        /*0004*/ 	.word	0x00000081


	//----- nvinfo : EIATTR_KPARAM_INFO
	.align		4
.L_16:
        /*0008*/ 	.byte	0x04, 0x17
        /*000a*/ 	.short	(.L_18 - .L_17)
.L_17:
        /*000c*/ 	.word	0x00000000
        /*0010*/ 	.short	0x000d
        /*0012*/ 	.short	0x0048
        /*0014*/ 	.byte	0x00, 0xf4, 0x21, 0x00


	//----- nvinfo : EIATTR_KPARAM_INFO
	.align		4
.L_18:
        /*0018*/ 	.byte	0x04, 0x17
        /*001a*/ 	.short	(.L_20 - .L_19)
.L_19:
        /*001c*/ 	.word	0x00000000
        /*0020*/ 	.short	0x000c
        /*0022*/ 	.short	0x0040
        /*0024*/ 	.byte	0x00, 0xf4, 0x21, 0x00


	//----- nvinfo : EIATTR_KPARAM_INFO
	.align		4
.L_20:
        /*0028*/ 	.byte	0x04, 0x17
        /*002a*/ 	.short	(.L_22 - .L_21)
.L_21:
        /*002c*/ 	.word	0x00000000
        /*0030*/ 	.short	0x000b
        /*0032*/ 	.short	0x0038
        /*0034*/ 	.byte	0x00, 0xf0, 0x11, 0x00


	//----- nvinfo : EIATTR_KPARAM_INFO
	.align		4
.L_22:
        /*0038*/ 	.byte	0x04, 0x17
        /*003a*/ 	.short	(.L_24 - .L_23)
.L_23:
        /*003c*/ 	.word	0x00000000
        /*0040*/ 	.short	0x000a
        /*0042*/ 	.short	0x0034
        /*0044*/ 	.byte	0x00, 0xf0, 0x11, 0x00


	//----- nvinfo : EIATTR_KPARAM_INFO
	.align		4
.L_24:
        /*0048*/ 	.byte	0x04, 0x17
        /*004a*/ 	.short	(.L_26 - .L_25)
.L_25:
        /*004c*/ 	.word	0x00000000
        /*0050*/ 	.short	0x0009
        /*0052*/ 	.short	0x0030
        /*0054*/ 	.byte	0x00, 0xf0, 0x11, 0x00


	//----- nvinfo : EIATTR_KPARAM_INFO
	.align		4
.L_26:
        /*0058*/ 	.byte	0x04, 0x17
        /*005a*/ 	.short	(.L_28 - .L_27)
.L_27:
        /*005c*/ 	.word	0x00000000
        /*0060*/ 	.short	0x0008
        /*0062*/ 	.short	0x002c
        /*0064*/ 	.byte	0x00, 0xf0, 0x11, 0x00


	//----- nvinfo : EIATTR_KPARAM_INFO
	.align		4
.L_28:
        /*0068*/ 	.byte	0x04, 0x17
        /*006a*/ 	.short	(.L_30 - .L_29)
.L_29:
        /*006c*/ 	.word	0x00000000
        /*0070*/ 	.short	0x0007
        /*0072*/ 	.short	0x0028
        /*0074*/ 	.byte	0x00, 0xf0, 0x11, 0x00


	//----- nvinfo : EIATTR_KPARAM_INFO
	.align		4
.L_30:
        /*0078*/ 	.byte	0x04, 0x17
        /*007a*/ 	.short	(.L_32 - .L_31)
.L_31:
        /*007c*/ 	.word	0x00000000
        /*0080*/ 	.short	0x0006
        /*0082*/ 	.short	0x0024
        /*0084*/ 	.byte	0x00, 0xf0, 0x11, 0x00


	//----- nvinfo : EIATTR_KPARAM_INFO
	.align		4
.L_32:
        /*0088*/ 	.byte	0x04, 0x17
        /*008a*/ 	.short	(.L_34 - .L_33)
.L_33:
        /*008c*/ 	.word	0x00000000
        /*0090*/ 	.short	0x0005
        /*0092*/ 	.short	0x0020
        /*0094*/ 	.byte	0x00, 0xf0, 0x11, 0x00


	//----- nvinfo : EIATTR_KPARAM_INFO
	.align		4
.L_34:
        /*0098*/ 	.byte	0x04, 0x17
        /*009a*/ 	.short	(.L_36 - .L_35)
.L_35:
        /*009c*/ 	.word	0x00000000
        /*00a0*/ 	.short	0x0004
        /*00a2*/ 	.short	0x001c
        /*00a4*/ 	.byte	0x00, 0xf0, 0x11, 0x00


	//----- nvinfo : EIATTR_KPARAM_INFO
	.align		4
.L_36:
        /*00a8*/ 	.byte	0x04, 0x17
        /*00aa*/ 	.short	(.L_38 - .L_37)
.L_37:
        /*00ac*/ 	.word	0x00000000
        /*00b0*/ 	.short	0x0003
        /*00b2*/ 	.short	0x0018
        /*00b4*/ 	.byte	0x00, 0xf0, 0x11, 0x00


	//----- nvinfo : EIATTR_KPARAM_INFO
	.align		4
.L_38:
        /*00b8*/ 	.byte	0x04, 0x17
        /*00ba*/ 	.short	(.L_40 - .L_39)
.L_39:
        /*00bc*/ 	.word	0x00000000
        /*00c0*/ 	.short	0x0002
        /*00c2*/ 	.short	0x0010
        /*00c4*/ 	.byte	0x00, 0xf4, 0x21, 0x00


	//----- nvinfo : EIATTR_KPARAM_INFO
	.align		4
.L_40:
        /*00c8*/ 	.byte	0x04, 0x17
        /*00ca*/ 	.short	(.L_42 - .L_41)
.L_41:
        /*00cc*/ 	.word	0x00000000
        /*00d0*/ 	.short	0x0001
        /*00d2*/ 	.short	0x0008
        /*00d4*/ 	.byte	0x00, 0xf4, 0x21, 0x00


	//----- nvinfo : EIATTR_KPARAM_INFO
	.align		4
.L_42:
        /*00d8*/ 	.byte	0x04, 0x17
        /*00da*/ 	.short	(.L_44 - .L_43)
.L_43:
        /*00dc*/ 	.word	0x00000000
        /*00e0*/ 	.short	0x0000
        /*00e2*/ 	.short	0x0000
        /*00e4*/ 	.byte	0x00, 0xf4, 0x21, 0x00


	//----- nvinfo : EIATTR_AT_ENTRY_FRAGMENTS
	.align		4
.L_44:
        /*00e8*/ 	.byte	0x04, 0x4f
        /*00ea*/ 	.short	(.L_46 - .L_45)


	//   ....[0]....
.L_45:
        /*00ec*/ 	.word	0x00000004


	//----- nvinfo : EIATTR_RESERVED_SMEM_USED
	.align		4
.L_46:
        /*00f0*/ 	.byte	0x01, 0x41
	.zero		2


	//----- nvinfo : EIATTR_SPARSE_MMA_MASK
	.align		4
        /*00f4*/ 	.byte	0x03, 0x50
        /*00f6*/ 	.short	0x0000


	//----- nvinfo : EIATTR_TCGEN05_1CTA_USED
	.align		4
        /*00f8*/ 	.byte	0x01, 0x51
	.zero		2


	//----- nvinfo : EIATTR_MAXREG_COUNT
	.align		4
        /*00fc*/ 	.byte	0x03, 0x1b
        /*00fe*/ 	.short	0x00ff


	//----- nvinfo : EIATTR_NUM_BARRIERS
	.align		4
        /*0100*/ 	.byte	0x02, 0x4c
        /*0102*/ 	.byte	0x01
	.zero		1


	//----- nvinfo : EIATTR_ANNOTATIONS
	.align		4
        /*0104*/ 	.byte	0x04, 0x55
        /*0106*/ 	.short	(.L_48 - .L_47)


	//   ....[0]....
.L_47:
        /*0108*/ 	.word	0x00000001
        /*010c*/ 	.byte	0x50, 0x09, 0x00, 0x00, 0x01, 0x00, 0x00, 0x00, 0x90, 0x09, 0x00, 0x00, 0x01, 0x00, 0x00, 0x00
        /* <DEDUP_REMOVED lines=599> */
        /*268c*/ 	.byte	0x30, 0x17, 0x02, 0x00, 0x01, 0x00, 0x00, 0x00, 0x40, 0x17, 0x02, 0x00


	//----- nvinfo : EIATTR_INT_WARP_WIDE_INSTR_OFFSETS
	.align		4
.L_48:
        /*2698*/ 	.byte	0x04, 0x31
        /*269a*/ 	.short	(.L_50 - .L_49)


	//   ....[0]....
.L_49:
        /*269c*/ 	.word	0x0000a610


	//   ....[1]....
        /*26a0*/ 	.word	0x0000a650


	//   ....[2]....
        /*26a4*/ 	.word	0x0000a6c0


	//   ....[3]....
        /*26a8*/ 	.word	0x00024ee0


	//   ....[4]....
        /*26ac*/ 	.word	0x00024f30


	//----- nvinfo : EIATTR_COOP_GROUP_MASK_REGIDS
	.align		4
.L_50:
        /*26b0*/ 	.byte	0x04, 0x29
        /*26b2*/ 	.short	(.L_52 - .L_51)


	//   ....[0]....
.L_51:
        /*26b4*/ 	.word	0xffffffff


	//   ....[1]....
        /*26b8*/ 	.word	0xffffffff


	//   ....[2]....
        /*26bc*/ 	.word	0xffffffff


	//   ....[3]....
        /*26c0*/ 	.word	0xffffffff


	//----- nvinfo : EIATTR_COOP_GROUP_INSTR_OFFSETS
	.align		4
.L_52:
        /*26c4*/ 	.byte	0x04, 0x28
        /*26c6*/ 	.short	(.L_54 - .L_53)


	//   ....[0]....
.L_53:
        /*26c8*/ 	.word	0x00000070


	//   ....[1]....
        /*26cc*/ 	.word	0x00000330


	//   ....[2]....
        /*26d0*/ 	.word	0x00024d70


	//   ....[3]....
        /*26d4*/ 	.word	0x00024fe0


	//----- nvinfo : EIATTR_VRC_CTA_INIT_COUNT
	.align		4
.L_54:
        /*26d8*/ 	.byte	0x02, 0x4a
        /*26da*/ 	.byte	0x80
	.zero		1


	//----- nvinfo : EIATTR_MBARRIER_INSTR_OFFSETS
	.align		4
        /*26dc*/ 	.byte	0x04, 0x39
        /*26de*/ 	.short	(.L_56 - .L_55)


	//   ....[0]....
.L_55:
        /*26e0*/ 	.word	0x0000a6b0
        /*26e4*/ 	.word	0x000000ff
        /*26e8*/ 	.word	0x00000000
        /*26ec*/ 	.short	0x0100
        /*26ee*/ 	.byte	0x1d
	.zero		1


	//   ....[1]....
        /*26f0*/ 	.word	0x0000a6e0
        /*26f4*/ 	.word	0x000000ff
        /*26f8*/ 	.word	0x0006c008
        /*26fc*/ 	.short	0x0100
        /*26fe*/ 	.byte	0x1c
	.zero		1


	//   ....[2]....
        /*2700*/ 	.word	0x00019460
        /*2704*/ 	.word	0x000000ff
        /*2708*/ 	.word	0x00000000
        /*270c*/ 	.short	0x010a
        /*270e*/ 	.byte	0x23
	.zero		1


	//   ....[3]....
        /*2710*/ 	.word	0x0001bad0
        /*2714*/ 	.word	0x000000ff
        /*2718*/ 	.word	0x00000000
        /*271c*/ 	.short	0x010a
        /*271e*/ 	.byte	0x1d
	.zero		1


	//   ....[4]....
        /*2720*/ 	.word	0x0001bb80
        /*2724*/ 	.word	0x000000ff
        /*2728*/ 	.word	0x0006c000
        /*272c*/ 	.short	0x0108
        /*272e*/ 	.byte	0x1c
	.zero		1


	//   ....[5]....
        /*2730*/ 	.word	0x0001bc20
        /*2734*/ 	.word	0x000000ff
        /*2738*/ 	.word	0x0006c008
        /*273c*/ 	.short	0x0108
        /*273e*/ 	.byte	0x1c
	.zero		1


	//   ....[6]....
        /*2740*/ 	.word	0x00025000
        /*2744*/ 	.word	0x000000ff
        /*2748*/ 	.word	0x00000000
        /*274c*/ 	.short	0x010a
        /*274e*/ 	.byte	0x23
	.zero		1


	//   ....[7]....
        /*2750*/ 	.word	0x00025030
        /*2754*/ 	.word	0x000000ff
        /*2758*/ 	.word	0x00000000
        /*275c*/ 	.short	0x010a
        /*275e*/ 	.byte	0x1d
	.zero		1


	//----- nvinfo : EIATTR_NUM_MBARRIERS
	.align		4
.L_56:
        /*2760*/ 	.byte	0x03, 0x38
        /*2762*/ 	.short	0x0002


	//----- nvinfo : EIATTR_EXIT_INSTR_OFFSETS
	.align		4
        /*2764*/ 	.byte	0x04, 0x1c
        /*2766*/ 	.short	(.L_58 - .L_57)


	//   ....[0]....
.L_57:
        /*2768*/ 	.word	0x00024ff0


	//----- nvinfo : EIATTR_REQNTID
	.align		4
.L_58:
        /*276c*/ 	.byte	0x04, 0x10
        /*276e*/ 	.short	(.L_60 - .L_59)
.L_59:
        /*2770*/ 	.word	0x00000080
        /*2774*/ 	.word	0x00000001
        /*2778*/ 	.word	0x00000001


	//----- nvinfo : EIATTR_CRS_STACK_SIZE
	.align		4
.L_60:
        /*277c*/ 	.byte	0x04, 0x1e
        /*277e*/ 	.short	(.L_62 - .L_61)
.L_61:
        /*2780*/ 	.word	0x00000000


	//----- nvinfo : EIATTR_CBANK_PARAM_SIZE
	.align		4
.L_62:
        /*2784*/ 	.byte	0x03, 0x19
        /*2786*/ 	.short	0x0050


	//----- nvinfo : EIATTR_PARAM_CBANK
	.align		4
        /*2788*/ 	.byte	0x04, 0x0a
        /*278a*/ 	.short	(.L_64 - .L_63)
	.align		4
.L_63:
        /*278c*/ 	.word	index@(.nv.constant0.matmul_kernel)
        /*2790*/ 	.short	0x0380
        /*2792*/ 	.short	0x0050


	//----- nvinfo : EIATTR_SW_WAR
	.align		4
.L_64:
        /*2794*/ 	.byte	0x04, 0x36
        /*2796*/ 	.short	(.L_66 - .L_65)
.L_65:
        /*2798*/ 	.word	0x00000008
.L_66:


//--------------------- .nv.compat                --------------------------
	.section	.nv.compat,"",@"SHT_CUDA_COMPAT_INFO"
	.align	4
        /*0000*/ 	.byte	0x02, 0x02, 0x02, 0x00, 0x02, 0x05, 0x05, 0x00, 0x02, 0x03, 0x00, 0x00, 0x02, 0x06, 0x01, 0x00


//--------------------- .nv.callgraph             --------------------------
	.section	.nv.callgraph,"",@"SHT_CUDA_CALLGRAPH"
	.align	4
	.sectionentsize	8
	.align		4
        /*0000*/ 	.word	0x00000000
	.align		4
        /*0004*/ 	.word	0xffffffff
	.align		4
        /*0008*/ 	.word	0x00000000
	.align		4
        /*000c*/ 	.word	0xfffffffe
	.align		4
        /*0010*/ 	.word	0x00000000
	.align		4
        /*0014*/ 	.word	0xfffffffd
	.align		4
        /*0018*/ 	.word	0x00000000
	.align		4
        /*001c*/ 	.word	0xfffffffc


//--------------------- .text.matmul_kernel       --------------------------
	.section	.text.matmul_kernel,"ax",@progbits
	.align	128
        .global         matmul_kernel
        .type           matmul_kernel,@function
        .size           matmul_kernel,(.L_x_20 - matmul_kernel)
        .other          matmul_kernel,@"STO_CUDA_ENTRY STV_DEFAULT"
matmul_kernel:
.text.matmul_kernel:
[----:B------:R-:W1:Y:S01]  /*0000*/  LDC R1, c[0x0][0x37c] ;  /* 0x0000df00ff017b82 */ /* 0x000e620000000800 */
[----:B------:R-:W2:Y:S01]  /*0010*/  S2R R0, SR_TID.X ;  /* 0x0000000000007919 */ /* 0x000ea20000002100 */
[----:B-1----:R-:W-:Y:S01]  /*0020*/  VIADD R1, R1, 0xfffff978 ;  /* 0xfffff97801017836 */ /* 0x002fe20000000000 */
[----:B--2---:R-:W-:-:S13]  /*0030*/  ISETP.GE.U32.AND P0, PT, R0, 0x20, PT ;  /* 0x000000200000780c */ /* 0x004fda0003f06070 */
[----:B------:R-:W-:Y:S02]  /*0040*/  VOTEU.ANY UP0, P0 ;  /* 0x0000000000ff7886 */ /* 0x000fe40000000100 */
[----:B------:R-:W-:Y:S05]  /*0050*/  BRA.U UP0, `(.L_x_0) ;  /* 0x0000000100b87547 */ /* 0x000fea000b800000 */
[----:B------:R-:W1:Y:S01]  /*0060*/  S2UR UR6, SR_CgaCtaId ;  /* 0x00000000000679c3 */ /* 0x000e620000008800 */
[----:B------:R-:W-:Y:S01]  /*0070*/  NOP ;  /* 0x0000000000007918 */ /* 0x000fe20000000000 */
[----:B------:R-:W-:Y:S02]  /*0080*/  UMOV UR4, 0x40 ;  /* 0x0000004000047882 */ /* 0x000fe40000000000 */
[----:B-1----:R-:W-:-:S09]  /*0090*/  ULEA UR4, UR6, UR4, 0x18 ;  /* 0x0000000406047291 */ /* 0x002fd2000f8ec0ff */
[----:B------:R-:W1:Y:S01]  /*00a0*/  LDS.U8 R0, [UR4] ;  /* 0x00000004ff007984 */ /* 0x000e620008000000 */
[----:B------:R-:W-:Y:S02]  /*00b0*/  UMOV UR4, 0x400 ;  /* 0x0000040000047882 */ /* 0x000fe40000000000 */
[----:B------:R-:W-:Y:S01]  /*00c0*/  ULEA UR4, UR6, UR4, 0x18 ;  /* 0x0000000406047291 */ /* 0x000fe2000f8ec0ff */
[----:B-1----:R-:W-:-:S13]  /*00d0*/  ISETP.NE.AND P0, PT, R0, RZ, PT ;  /* 0x000000ff0000720c */ /* 0x002fda0003f05270 */
[----:B------:R-:W-:Y:S05]  /*00e0*/  @P0 BRA `(.L_x_1) ;  /* 0x00000000007c0947 */ /* 0x000fea0003800000 */
[----:B------:R-:W-:-:S13]  /*00f0*/  ELECT P0, URZ, PT ;  /* 0x0000000000ff782f */ /* 0x000fda0003800000 */
[----:B------:R-:W-:Y:S05]  /*0100*/  @!P0 BRA `(.L_x_2) ;  /* 0x0000000000848947 */ /* 0x000fea0003800000 */
[----:B------:R-:W-:Y:S01]  /*0110*/  UMOV UR5, 0x8 ;  /* 0x0000000800057882 */ /* 0x000fe20000000000 */
[----:B------:R-:W-:Y:S02]  /*0120*/  IMAD.MOV.U32 R4, RZ, RZ, 0x1 ;  /* 0x00000001ff047424 */ /* 0x000fe400078e00ff */
[----:B------:R-:W-:Y:S02]  /*0130*/  IMAD.MOV.U32 R5, RZ, RZ, 0xff ;  /* 0x000000ffff057424 */ /* 0x000fe400078e00ff */
[----:B------:R-:W-:Y:S04]  /*0140*/  DEPBAR.LE SB1, 0x36 ;  /* 0x00009d800000791a */ /* 0x000fe80000000000 */
[----:B------:R-:W1:Y:S02]  /*0150*/  UTCATOMSWS.FIND_AND_SET.ALIGN UP1, UR5, UR5 ;  /* 0x00000005000575e3 */ /* 0x000e640008020800 */
[----:B-1----:R-:W-:-:S04]  /*0160*/  PLOP3.LUT P0, PT, PT, PT, UP1, 0x80, 0x8 ;  /* 0x000000000008781c */ /* 0x002fc80003f0f018 */
[----:B------:R-:W-:-:S04]  /*0170*/  SEL R0, RZ, 0xffffffff, !P0 ;  /* 0xffffffffff007807 */ /* 0x000fc80004000000 */
[----:B------:R-:W-:Y:S01]  /*0180*/  ISETP.NE.AND P0, PT, R0, RZ, PT ;  /* 0x000000ff0000720c */ /* 0x000fe20003f05270 */
[----:B------:R-:W-:-:S12]  /*0190*/  IMAD.U32 R0, RZ, RZ, UR5 ;  /* 0x00000005ff007e24 */ /* 0x000fd8000f8e00ff */
[----:B------:R-:W-:Y:S05]  /*01a0*/  @P0 BRA `(.L_x_3) ;  /* 0x0000000000240947 */ /* 0x000fea0003800000 */
.L_x_4:
[----:B------:R-:W-:Y:S05]  /*01b0*/  NANOSLEEP 0x64 ;  /* 0x000000640000795d */ /* 0x000fea0003800000 */
[----:B------:R-:W-:-:S05]  /*01c0*/  UMOV UR5, 0x8 ;  /* 0x0000000800057882 */ /* 0x000fca0000000000 */
[----:B------:R-:W-:Y:S04]  /*01d0*/  DEPBAR.LE SB1, 0x36 ;  /* 0x00009d800000791a */ /* 0x000fe80000000000 */
[----:B------:R-:W1:Y:S02]  /*01e0*/  UTCATOMSWS.FIND_AND_SET.ALIGN UP1, UR5, UR5 ;  /* 0x00000005000575e3 */ /* 0x000e640008020800 */
[----:B-1----:R-:W-:-:S04]  /*01f0*/  PLOP3.LUT P0, PT, PT, PT, UP1, 0x80, 0x8 ;  /* 0x000000000008781c */ /* 0x002fc80003f0f018 */
[----:B------:R-:W-:-:S04]  /*0200*/  SEL R0, RZ, 0xffffffff, !P0 ;  /* 0xffffffffff007807 */ /* 0x000fc80004000000 */
[----:B------:R-:W-:Y:S01]  /*0210*/  ISETP.NE.AND P0, PT, R0, RZ, PT ;  /* 0x000000ff0000720c */ /* 0x000fe20003f05270 */
[----:B------:R-:W-:-:S12]  /*0220*/  IMAD.U32 R0, RZ, RZ, UR5 ;  /* 0x00000005ff007e24 */ /* 0x000fd8000f8e00ff */
[----:B------:R-:W-:Y:S05]  /*0230*/  @!P0 BRA `(.L_x_4) ;  /* 0xfffffffc00dc8947 */ /* 0x000fea000383ffff */
.L_x_3:
[C---:B------:R-:W-:Y:S01]  /*0240*/  VIADD R3, R0.reuse, 0x10 ;  /* 0x0000001000037836 */ /* 0x040fe20000000000 */
[----:B------:R-:W-:Y:S01]  /*0250*/  UMOV UR5, 0x50 ;  /* 0x0000005000057882 */ /* 0x000fe20000000000 */
[----:B------:R-:W-:Y:S01]  /*0260*/  SHF.L.U32 R2, R5, R0, RZ ;  /* 0x0000000005027219 */ /* 0x000fe200000006ff */
[----:B------:R-:W-:Y:S01]  /*0270*/  ULEA UR5, UR6, UR5, 0x18 ;  /* 0x0000000506057291 */ /* 0x000fe2000f8ec0ff */
[----:B------:R-:W-:Y:S01]  /*0280*/  IMAD.SHL.U32 R0, R0, 0x20, RZ ;  /* 0x0000002000007824 */ /* 0x000fe200078e00ff */
[----:B------:R-:W-:-:S04]  /*0290*/  SHF.L.U32 R3, R4, R3, RZ ;  /* 0x0000000304037219 */ /* 0x000fc800000006ff */
[----:B------:R-:W-:-:S05]  /*02a0*/  LOP3.LUT R2, R3, R2, RZ, 0xfc, !PT ;  /* 0x0000000203027212 */ /* 0x000fca00078efcff */
[----:B------:R1:W-:Y:S04]  /*02b0*/  ATOMS.OR RZ, [UR5], R2 ;  /* 0x00000002ffff798c */ /* 0x0003e8000b000005 */
[----:B------:R1:W-:Y:S01]  /*02c0*/  STS [UR4], R0 ;  /* 0x00000000ff007988 */ /* 0x0003e20008000804 */
[----:B------:R-:W-:Y:S05]  /*02d0*/  BRA `(.L_x_2) ;  /* 0x0000000000107947 */ /* 0x000fea0003800000 */
.L_x_1:
[----:B------:R-:W-:Y:S01]  /*02e0*/  IMAD.MOV.U32 R0, RZ, RZ, -0x1 ;  /* 0xffffffffff007424 */ /* 0x000fe200078e00ff */
[----:B------:R-:W-:-:S04]  /*02f0*/  MOV R2, 0x320 ;  /* 0x0000032000027802 */ /* 0x000fc80000000f00 */
[----:B------:R1:W-:Y:S03]  /*0300*/  STS [UR4], R0 ;  /* 0x00000000ff007988 */ /* 0x0003e60008000804 */
[----:B-1----:R-:W-:Y:S05]  /*0310*/  CALL.REL.NOINC `($__internal_1_$__cuda_sm10x_tcgen05_guardrail_trap_phase_invalid_during_alloc) ;  /* 0x0000024c005c7944 */ /* 0x002fea0003c00000 */
.L_x_2:
[----:B------:R-:W-:Y:S05]  /*0320*/  WARPSYNC.ALL ;  /* 0x0000000000007948 */ /* 0x000fea0003800000 */
[----:B------:R-:W-:Y:S01]  /*0330*/  NOP ;  /* 0x0000000000007918 */ /* 0x000fe20000000000 */
.L_x_0:
[----:B------:R-:W2:Y:S01]  /*0340*/  LDC.64 R6, c[0x0][0x398] ;  /* 0x0000e600ff067b82 */ /* 0x000ea20000000a00 */
[----:B------:R-:W3:Y:S01]  /*0350*/  S2R R9, SR_CTAID.X ;  /* 0x0000000000097919 */ /* 0x000ee20000002500 */
[----:B------:R-:W4:Y:S01]  /*0360*/  LDCU UR4, c[0x0][0x3a4] ;  /* 0x00007480ff0477ac */ /* 0x000f220008000800 */
[----:B-1----:R-:W1:Y:S01]  /*0370*/  S2R R0, SR_TID.X ;  /* 0x0000000000007919 */ /* 0x002e620000002100 */
[----:B------:R-:W1:Y:S01]  /*0380*/  LDCU.128 UR8, c[0x0][0x380] ;  /* 0x00007000ff0877ac */ /* 0x000e620008000c00 */
[----:B------:R-:W1:Y:S01]  /*0390*/  LDCU.64 UR16, c[0x0][0x3a8] ;  /* 0x00007500ff1077ac */ /* 0x000e620008000a00 */
[----:B------:R-:W1:Y:S01]  /*03a0*/  LDCU UR5, c[0x0][0x3b0] ;  /* 0x00007600ff0577ac */ /* 0x000e620008000800 */
[----:B--2---:R-:W-:-:S05]  /*03b0*/  VIADD R2, R7, 0x1ff ;  /* 0x000001ff07027836 */ /* 0x004fca0000000000 */
[----:B------:R-:W-:-:S04]  /*03c0*/  SHF.R.S32.HI R3, RZ, 0x1f, R2 ;  /* 0x0000001fff037819 */ /* 0x000fc80000011402 */
[----:B------:R-:W-:Y:S02]  /*03d0*/  LEA.HI R3, R3, R2, RZ, 0x9 ;  /* 0x0000000203037211 */ /* 0x000fe400078f48ff */
[----:B---3--:R-:W-:Y:S02]  /*03e0*/  IABS R10, R9 ;  /* 0x00000009000a7213 */ /* 0x008fe40000000000 */
[----:B------:R-:W-:Y:S02]  /*03f0*/  SHF.R.S32.HI R3, RZ, 0x9, R3 ;  /* 0x00000009ff037819 */ /* 0x000fe40000011403 */
[C---:B-1----:R-:W-:Y:S02]  /*0400*/  LOP3.LUT R228, R0.reuse, 0x3f, RZ, 0xc0, !PT ;  /* 0x0000003f00e47812 */ /* 0x042fe400078ec0ff */
[----:B------:R-:W-:Y:S01]  /*0410*/  LOP3.LUT R232, R0, 0x1f, RZ, 0xc0, !PT ;  /* 0x0000001f00e87812 */ /* 0x000fe200078ec0ff */
[----:B------:R-:W-:-:S05]  /*0420*/  IMAD.SHL.U32 R4, R3, 0x8, RZ ;  /* 0x0000000803047824 */ /* 0x000fca00078e00ff */
[-C--:B------:R-:W-:Y:S02]  /*0430*/  IABS R11, R4.reuse ;  /* 0x00000004000b7213 */ /* 0x080fe40000000000 */
[----:B------:R-:W-:Y:S02]  /*0440*/  IABS R12, R4 ;  /* 0x00000004000c7213 */ /* 0x000fe40000000000 */
[----:B------:R-:W1:Y:S08]  /*0450*/  I2F.RP R5, R11 ;  /* 0x0000000b00057306 */ /* 0x000e700000209400 */
[----:B-1----:R-:W1:Y:S02]  /*0460*/  MUFU.RCP R5, R5 ;  /* 0x0000000500057308 */ /* 0x002e640000001000 */
[----:B-1----:R-:W-:-:S02]  /*0470*/  VIADD R2, R5, 0xffffffe ;  /* 0x0ffffffe05027836 */ /* 0x002fc40000000000 */
[----:B------:R-:W-:-:S04]  /*0480*/  IMAD.MOV R5, RZ, RZ, -R12 ;  /* 0x000000ffff057224 */ /* 0x000fc800078e0a0c */
[----:B------:R1:W2:Y:S02]  /*0490*/  F2I.FTZ.U32.TRUNC.NTZ R3, R2 ;  /* 0x0000000200037305 */ /* 0x0002a4000021f000 */
[----:B-1----:R-:W-:Y:S02]  /*04a0*/  IMAD.MOV.U32 R2, RZ, RZ, RZ ;  /* 0x000000ffff027224 */ /* 0x002fe400078e00ff */
[----:B--2---:R-:W-:-:S04]  /*04b0*/  IMAD.MOV R8, RZ, RZ, -R3 ;  /* 0x000000ffff087224 */ /* 0x004fc800078e0a03 */
[----:B------:R-:W-:Y:S02]  /*04c0*/  IMAD R13, R8, R11, RZ ;  /* 0x0000000b080d7224 */ /* 0x000fe400078e02ff */
[----:B------:R-:W-:Y:S02]  /*04d0*/  IMAD.MOV.U32 R8, RZ, RZ, R10 ;  /* 0x000000ffff087224 */ /* 0x000fe400078e000a */
[----:B------:R-:W-:-:S06]  /*04e0*/  IMAD.HI.U32 R3, R3, R13, R2 ;  /* 0x0000000d03037227 */ /* 0x000fcc00078e0002 */
[----:B------:R-:W-:-:S04]  /*04f0*/  IMAD.HI.U32 R3, R3, R8, RZ ;  /* 0x0000000803037227 */ /* 0x000fc800078e00ff */
[----:B------:R-:W-:Y:S01]  /*0500*/  IMAD R2, R3, R5, R8 ;  /* 0x0000000503027224 */ /* 0x000fe200078e0208 */
[----:B------:R-:W-:Y:S04]  /*0510*/  BAR.SYNC.DEFER_BLOCKING 0x0 ;  /* 0x0000000000007b1d */ /* 0x000fe80000010000 */
[----:B------:R-:W-:-:S13]  /*0520*/  ISETP.GT.U32.AND P1, PT, R11, R2, PT ;  /* 0x000000020b00720c */ /* 0x000fda0003f24070 */
[----:B------:R-:W-:Y:S02]  /*0530*/  @!P1 IMAD.IADD R2, R2, 0x1, -R11 ;  /* 0x0000000102029824 */ /* 0x000fe400078e0a0b */
[----:B------:R-:W-:Y:S01]  /*0540*/  @!P1 VIADD R3, R3, 0x1 ;  /* 0x0000000103039836 */ /* 0x000fe20000000000 */
[----:B------:R-:W-:Y:S02]  /*0550*/  ISETP.NE.AND P1, PT, R4, RZ, PT ;  /* 0x000000ff0400720c */ /* 0x000fe40003f25270 */
[----:B------:R-:W-:Y:S02]  /*0560*/  ISETP.GE.U32.AND P0, PT, R2, R11, PT ;  /* 0x0000000b0200720c */ /* 0x000fe40003f06070 */
[----:B------:R-:W-:-:S04]  /*0570*/  LOP3.LUT R2, R9, R4, RZ, 0x3c, !PT ;  /* 0x0000000409027212 */ /* 0x000fc800078e3cff */
[----:B------:R-:W-:Y:S01]  /*0580*/  ISETP.GE.AND P2, PT, R2, RZ, PT ;  /* 0x000000ff0200720c */ /* 0x000fe20003f46270 */
[----:B------:R-:W-:-:S06]  /*0590*/  VIADD R2, R6, 0x3f ;  /* 0x0000003f06027836 */ /* 0x000fcc0000000000 */
[----:B------:R-:W-:-:S04]  /*05a0*/  @P0 VIADD R3, R3, 0x1 ;  /* 0x0000000103030836 */ /* 0x000fc80000000000 */
[----:B------:R-:W-:Y:S01]  /*05b0*/  IMAD.MOV.U32 R5, RZ, RZ, R3 ;  /* 0x000000ffff057224 */ /* 0x000fe200078e0003 */
[----:B------:R-:W-:-:S03]  /*05c0*/  SHF.R.S32.HI R3, RZ, 0x1f, R2 ;  /* 0x0000001fff037819 */ /* 0x000fc60000011402 */
[----:B------:R-:W-:Y:S01]  /*05d0*/  @!P2 IMAD.MOV R5, RZ, RZ, -R5 ;  /* 0x000000ffff05a224 */ /* 0x000fe200078e0a05 */
[----:B------:R-:W-:Y:S02]  /*05e0*/  @!P1 LOP3.LUT R5, RZ, R4, RZ, 0x33, !PT ;  /* 0x00000004ff059212 */ /* 0x000fe400078e33ff */
[----:B------:R-:W-:-:S03]  /*05f0*/  LEA.HI R3, R3, R2, RZ, 0x6 ;  /* 0x0000000203037211 */ /* 0x000fc600078f30ff */
[----:B------:R-:W-:Y:S02]  /*0600*/  IMAD.SHL.U32 R12, R5, 0x8, RZ ;  /* 0x00000008050c7824 */ /* 0x000fe400078e00ff */
[----:B------:R-:W-:-:S03]  /*0610*/  IMAD.MOV R5, RZ, RZ, -R5 ;  /* 0x000000ffff057224 */ /* 0x000fc600078e0a05 */
[----:B------:R-:W-:Y:S01]  /*0620*/  LEA.HI.SX32 R3, R3, -R12, 0x1a ;  /* 0x8000000c03037211 */ /* 0x000fe200078fd2ff */
[----:B------:R-:W-:-:S03]  /*0630*/  IMAD R9, R4, R5, R9 ;  /* 0x0000000504097224 */ /* 0x000fc600078e0209 */
[----:B------:R-:W-:-:S04]  /*0640*/  VIMNMX R14, PT, PT, R3, 0x8, PT ;  /* 0x00000008030e7848 */ /* 0x000fc80003fe0100 */
[-C--:B------:R-:W-:Y:S02]  /*0650*/  IABS R11, R14.reuse ;  /* 0x0000000e000b7213 */ /* 0x080fe40000000000 */
[----:B------:R-:W-:Y:S02]  /*0660*/  IABS R13, R14 ;  /* 0x0000000e000d7213 */ /* 0x000fe40000000000 */
[----:B------:R-:W1:Y:S08]  /*0670*/  I2F.RP R8, R11 ;  /* 0x0000000b00087306 */ /* 0x000e700000209400 */
[----:B-1----:R-:W1:Y:S02]  /*0680*/  MUFU.RCP R8, R8 ;  /* 0x0000000800087308 */ /* 0x002e640000001000 */
[----:B-1----:R-:W-:-:S06]  /*0690*/  VIADD R2, R8, 0xffffffe ;  /* 0x0ffffffe08027836 */ /* 0x002fcc0000000000 */
[----:B------:R1:W2:Y:S02]  /*06a0*/  F2I.FTZ.U32.TRUNC.NTZ R3, R2 ;  /* 0x0000000200037305 */ /* 0x0002a4000021f000 */
[----:B-1----:R-:W-:Y:S02]  /*06b0*/  IMAD.MOV.U32 R2, RZ, RZ, RZ ;  /* 0x000000ffff027224 */ /* 0x002fe400078e00ff */
[----:B--2---:R-:W-:-:S04]  /*06c0*/  IMAD.MOV R10, RZ, RZ, -R3 ;  /* 0x000000ffff0a7224 */ /* 0x004fc800078e0a03 */
[----:B------:R-:W-:Y:S01]  /*06d0*/  IMAD.MOV.U32 R4, RZ, RZ, R10 ;  /* 0x000000ffff047224 */ /* 0x000fe200078e000a */
[----:B------:R-:W-:-:S03]  /*06e0*/  IABS R10, R9 ;  /* 0x00000009000a7213 */ /* 0x000fc60000000000 */
[----:B------:R-:W-:Y:S02]  /*06f0*/  IMAD R5, R4, R11, RZ ;  /* 0x0000000b04057224 */ /* 0x000fe400078e02ff */
[----:B------:R-:W-:Y:S01]  /*0700*/  IMAD.MOV.U32 R4, RZ, RZ, R10 ;  /* 0x000000ffff047224 */ /* 0x000fe200078e000a */
[----:B------:R-:W-:Y:S01]  /*0710*/  IABS R10, R6 ;  /* 0x00000006000a7213 */ /* 0x000fe20000000000 */
[----:B------:R-:W-:-:S03]  /*0720*/  IMAD.HI.U32 R3, R3, R5, R2 ;  /* 0x0000000503037227 */ /* 0x000fc600078e0002 */
[----:B------:R-:W1:Y:S01]  /*0730*/  I2F.RP R5, R10 ;  /* 0x0000000a00057306 */ /* 0x000e620000209400 */
[----:B------:R-:W-:Y:S02]  /*0740*/  IMAD.MOV R2, RZ, RZ, -R13 ;  /* 0x000000ffff027224 */ /* 0x000fe400078e0a0d */
[----:B------:R-:W-:-:S04]  /*0750*/  IMAD.HI.U32 R3, R3, R4, RZ ;  /* 0x0000000403037227 */ /* 0x000fc800078e00ff */
[----:B------:R-:W-:Y:S01]  /*0760*/  IMAD R2, R3, R2, R4 ;  /* 0x0000000203027224 */ /* 0x000fe200078e0204 */
[----:B------:R-:W-:-:S04]  /*0770*/  LOP3.LUT R4, R9, R14, RZ, 0x3c, !PT ;  /* 0x0000000e09047212 */ /* 0x000fc800078e3cff */
[----:B------:R-:W-:Y:S02]  /*0780*/  ISETP.GT.U32.AND P1, PT, R11, R2, PT ;  /* 0x000000020b00720c */ /* 0x000fe40003f24070 */
[----:B------:R-:W-:Y:S01]  /*0790*/  ISETP.GE.AND P2, PT, R4, RZ, PT ;  /* 0x000000ff0400720c */ /* 0x000fe20003f46270 */
[----:B-1----:R-:W1:Y:S10]  /*07a0*/  MUFU.RCP R5, R5 ;  /* 0x0000000500057308 */ /* 0x002e740000001000 */
[----:B------:R-:W-:-:S02]  /*07b0*/  @!P1 IMAD.IADD R2, R2, 0x1, -R11 ;  /* 0x0000000102029824 */ /* 0x000fc400078e0a0b */
[----:B------:R-:W-:Y:S01]  /*07c0*/  @!P1 VIADD R3, R3, 0x1 ;  /* 0x0000000103039836 */ /* 0x000fe20000000000 */
[----:B------:R-:W-:Y:S02]  /*07d0*/  ISETP.NE.AND P1, PT, R14, RZ, PT ;  /* 0x000000ff0e00720c */ /* 0x000fe40003f25270 */
[----:B------:R-:W-:Y:S02]  /*07e0*/  ISETP.GE.U32.AND P0, PT, R2, R11, PT ;  /* 0x0000000b0200720c */ /* 0x000fe40003f06070 */
[----:B------:R-:W-:Y:S01]  /*07f0*/  IABS R2, R7 ;  /* 0x0000000700027213 */ /* 0x000fe20000000000 */
[----:B-1----:R-:W-:-:S03]  /*0800*/  VIADD R4, R5, 0xffffffe ;  /* 0x0ffffffe05047836 */ /* 0x002fc60000000000 */
[----:B------:R-:W1:Y:S07]  /*0810*/  I2F.RP R8, R2 ;  /* 0x0000000200087306 */ /* 0x000e6e0000209400 */
[----:B------:R-:W-:Y:S01]  /*0820*/  @P0 VIADD R3, R3, 0x1 ;  /* 0x0000000103030836 */ /* 0x000fe20000000000 */
[----:B------:R2:W3:Y:S03]  /*0830*/  F2I.FTZ.U32.TRUNC.NTZ R5, R4 ;  /* 0x0000000400057305 */ /* 0x0004e6000021f000 */
[----:B------:R-:W-:-:S04]  /*0840*/  IMAD.MOV.U32 R11, RZ, RZ, R3 ;  /* 0x000000ffff0b7224 */ /* 0x000fc800078e0003 */
[----:B------:R-:W-:Y:S01]  /*0850*/  @!P2 IMAD.MOV R11, RZ, RZ, -R11 ;  /* 0x000000ffff0ba224 */ /* 0x000fe200078e0a0b */
[----:B-1----:R-:W1:Y:S01]  /*0860*/  MUFU.RCP R8, R8 ;  /* 0x0000000800087308 */ /* 0x002e620000001000 */
[----:B------:R-:W-:Y:S01]  /*0870*/  @!P1 LOP3.LUT R11, RZ, R14, RZ, 0x33, !PT ;  /* 0x0000000eff0b9212 */ /* 0x000fe200078e33ff */
[----:B--2---:R-:W-:-:S04]  /*0880*/  IMAD.MOV.U32 R4, RZ, RZ, RZ ;  /* 0x000000ffff047224 */ /* 0x004fc800078e00ff */
[----:B------:R-:W-:Y:S02]  /*0890*/  IMAD.MOV R3, RZ, RZ, -R11 ;  /* 0x000000ffff037224 */ /* 0x000fe400078e0a0b */
[----:B---3--:R-:W-:Y:S02]  /*08a0*/  IMAD.MOV R13, RZ, RZ, -R5 ;  /* 0x000000ffff0d7224 */ /* 0x008fe400078e0a05 */
[----:B------:R-:W-:Y:S02]  /*08b0*/  IMAD R3, R14, R3, R9 ;  /* 0x000000030e037224 */ /* 0x000fe400078e0209 */
[----:B------:R-:W-:Y:S02]  /*08c0*/  IMAD.SHL.U32 R16, R11, 0x200, RZ ;  /* 0x000002000b107824 */ /* 0x000fe400078e00ff */
[----:B------:R-:W-:Y:S02]  /*08d0*/  IMAD.IADD R3, R12, 0x1, R3 ;  /* 0x000000010c037824 */ /* 0x000fe400078e0203 */
[----:B-1----:R-:W-:-:S02]  /*08e0*/  VIADD R9, R8, 0xffffffe ;  /* 0x0ffffffe08097836 */ /* 0x002fc40000000000 */
[----:B------:R-:W-:Y:S02]  /*08f0*/  IMAD R15, R3, 0x40, R228 ;  /* 0x00000040030f7824 */ /* 0x000fe400078e02e4 */
[----:B------:R-:W-:Y:S02]  /*0900*/  IMAD R3, R13, R10, RZ ;  /* 0x0000000a0d037224 */ /* 0x000fe400078e02ff */
[----:B------:R-:W1:Y:S01]  /*0910*/  F2I.FTZ.U32.TRUNC.NTZ R9, R9 ;  /* 0x0000000900097305 */ /* 0x000e62000021f000 */
[----:B------:R-:W-:Y:S01]  /*0920*/  IABS R12, R15 ;  /* 0x0000000f000c7213 */ /* 0x000fe20000000000 */
[----:B------:R-:W-:Y:S01]  /*0930*/  IMAD.HI.U32 R4, R5, R3, R4 ;  /* 0x0000000305047227 */ /* 0x000fe200078e0004 */
[----:B------:R-:W-:Y:S01]  /*0940*/  SHF.R.U32.HI R3, RZ, 0x5, R0 ;  /* 0x00000005ff037819 */ /* 0x000fe20000011600 */
[----:B------:R2:W-:Y:S01]  /*0950*/  STL [R1+0x434], R15 ;  /* 0x0004340f01007387 */ /* 0x0005e20000100800 */
[----:B------:R-:W-:Y:S01]  /*0960*/  ISETP.GE.AND P1, PT, R15, RZ, PT ;  /* 0x000000ff0f00720c */ /* 0x000fe20003f26270 */
[----:B------:R-:W-:Y:S01]  /*0970*/  IMAD.MOV.U32 R5, RZ, RZ, R12 ;  /* 0x000000ffff057224 */ /* 0x000fe200078e000c */
[----:B------:R-:W-:Y:S01]  /*0980*/  SGXT.U32 R3, R3, 0x2 ;  /* 0x000000020303781a */ /* 0x000fe20000000000 */
[----:B------:R3:W-:Y:S02]  /*0990*/  STL [R1+0x17c], R16 ;  /* 0x00017c1001007387 */ /* 0x0007e40000100800 */
[----:B------:R-:W-:Y:S01]  /*09a0*/  IMAD.HI.U32 R4, R4, R5, RZ ;  /* 0x0000000504047227 */ /* 0x000fe200078e00ff */
[----:B------:R-:W-:-:S03]  /*09b0*/  LOP3.LUT R3, R16, R3, RZ, 0xfc, !PT ;  /* 0x0000000310037212 */ /* 0x000fc600078efcff */
[----:B------:R-:W-:Y:S01]  /*09c0*/  IMAD.MOV R4, RZ, RZ, -R4 ;  /* 0x000000ffff047224 */ /* 0x000fe200078e0a04 */
[----:B------:R-:W-:Y:S01]  /*09d0*/  LOP3.LUT R12, R3, 0x1fc, RZ, 0xfc, !PT ;  /* 0x000001fc030c7812 */ /* 0x000fe200078efcff */
[----:B-1----:R-:W-:Y:S01]  /*09e0*/  IMAD.MOV R8, RZ, RZ, -R9 ;  /* 0x000000ffff087224 */ /* 0x002fe200078e0a09 */
[----:B------:R-:W-:Y:S01]  /*09f0*/  IABS R27, R3 ;  /* 0x00000003001b7213 */ /* 0x000fe20000000000 */
[----:B------:R-:W-:Y:S01]  /*0a00*/  IMAD R5, R10, R4, R5 ;  /* 0x000000040a057224 */ /* 0x000fe200078e0205 */
[----:B------:R-:W-:Y:S01]  /*0a10*/  IABS R95, R12 ;  /* 0x0000000c005f7213 */ /* 0x000fe20000000000 */
[----:B------:R-:W-:Y:S01]  /*0a20*/  IMAD.MOV.U32 R11, RZ, RZ, R8 ;  /* 0x000000ffff0b7224 */ /* 0x000fe200078e0008 */
[----:B------:R-:W-:Y:S01]  /*0a30*/  ISETP.GE.AND P6, PT, R12, RZ, PT ;  /* 0x000000ff0c00720c */ /* 0x000fe20003fc6270 */
[----:B------:R-:W-:Y:S01]  /*0a40*/  IMAD.MOV.U32 R8, RZ, RZ, RZ ;  /* 0x000000ffff087224 */ /* 0x000fe200078e00ff */
[----:B------:R-:W-:Y:S01]  /*0a50*/  ISETP.GT.U32.AND P0, PT, R10, R5, PT ;  /* 0x000000050a00720c */ /* 0x000fe20003f04070 */
[----:B------:R-:W-:Y:S01]  /*0a60*/  IMAD R11, R11, R2, RZ ;  /* 0x000000020b0b7224 */ /* 0x000fe200078e02ff */
[----:B------:R-:W-:-:S02]  /*0a70*/  LOP3.LUT R12, R3, 0x8, RZ, 0xfc, !PT ;  /* 0x00000008030c7812 */ /* 0x000fc400078efcff */
[----:B------:R-:W-:Y:S01]  /*0a80*/  LOP3.LUT R13, R3, 0x30, RZ, 0xfc, !PT ;  /* 0x00000030030d7812 */ /* 0x000fe200078efcff */
[----:B------:R-:W-:Y:S01]  /*0a90*/  IMAD.HI.U32 R4, R9, R11, R8 ;  /* 0x0000000b09047227 */ /* 0x000fe200078e0008 */
[----:B------:R-:W-:Y:S02]  /*0aa0*/  IABS R97, R12 ;  /* 0x0000000c00617213 */ /* 0x000fe40000000000 */
[----:B------:R-:W-:Y:S02]  /*0ab0*/  LOP3.LUT R11, R3, 0x4, RZ, 0xfc, !PT ;  /* 0x00000004030b7812 */ /* 0x000fe400078efcff */
[----:B------:R-:W-:Y:S01]  /*0ac0*/  IABS R107, R13 ;  /* 0x0000000d006b7213 */ /* 0x000fe20000000000 */
[C---:B------:R-:W-:Y:S01]  /*0ad0*/  IMAD.HI.U32 R9, R4.reuse, R95, RZ ;  /* 0x0000005f04097227 */ /* 0x040fe200078e00ff */
[----:B------:R-:W-:Y:S02]  /*0ae0*/  IABS R29, R11 ;  /* 0x0000000b001d7213 */ /* 0x000fe40000000000 */
[----:B------:R-:W-:Y:S01]  /*0af0*/  ISETP.GE.AND P4, PT, R11, RZ, PT ;  /* 0x000000ff0b00720c */ /* 0x000fe20003f86270 */
[----:B------:R-:W-:Y:S01]  /*0b00*/  @!P0 IMAD.IADD R5, R5, 0x1, -R10 ;  /* 0x0000000105058824 */ /* 0x000fe200078e0a0a */
[C---:B------:R-:W-:Y:S01]  /*0b10*/  LOP3.LUT R11, R3.reuse, 0x14, RZ, 0xfc, !PT ;  /* 0x00000014030b7812 */ /* 0x040fe200078efcff */
[----:B------:R-:W-:Y:S01]  /*0b20*/  IMAD.MOV R9, RZ, RZ, -R9 ;  /* 0x000000ffff097224 */ /* 0x000fe200078e0a09 */
[----:B--2---:R-:W-:Y:S01]  /*0b30*/  LOP3.LUT R15, R3, 0x38, RZ, 0xfc, !PT ;  /* 0x00000038030f7812 */ /* 0x004fe200078efcff */
[----:B------:R-:W-:Y:S01]  /*0b40*/  IMAD.HI.U32 R8, R4, R27, RZ ;  /* 0x0000001b04087227 */ /* 0x000fe200078e00ff */
[----:B------:R-:W-:-:S02]  /*0b50*/  ISETP.GT.U32.AND P0, PT, R10, R5, PT ;  /* 0x000000050a00720c */ /* 0x000fc40003f04070 */
[----:B------:R-:W-:Y:S01]  /*0b60*/  IABS R33, R11 ;  /* 0x0000000b00217213 */ /* 0x000fe20000000000 */
[----:B------:R-:W-:Y:S01]  /*0b70*/  IMAD R95, R2, R9, R95 ;  /* 0x00000009025f7224 */ /* 0x000fe200078e025f */
[----:B------:R-:W-:Y:S01]  /*0b80*/  IABS R109, R15 ;  /* 0x0000000f006d7213 */ /* 0x000fe20000000000 */
[----:B------:R-:W-:Y:S01]  /*0b90*/  IMAD.HI.U32 R9, R4, R97, RZ ;  /* 0x0000006104097227 */ /* 0x000fe200078e00ff */
[C---:B------:R-:W-:Y:S02]  /*0ba0*/  LOP3.LUT R14, R3.reuse, 0x34, RZ, 0xfc, !PT ;  /* 0x00000034030e7812 */ /* 0x040fe400078efcff */
[----:B------:R-:W-:Y:S01]  /*0bb0*/  ISETP.GT.U32.AND P3, PT, R2, R95, PT ;  /* 0x0000005f0200720c */ /* 0x000fe20003f64070 */
[----:B------:R-:W-:Y:S01]  /*0bc0*/  IMAD.MOV R9, RZ, RZ, -R9 ;  /* 0x000000ffff097224 */ /* 0x000fe200078e0a09 */
[----:B------:R-:W-:Y:S01]  /*0bd0*/  IABS R41, R14 ;  /* 0x0000000e00297213 */ /* 0x000fe20000000000 */
[----:B------:R-:W-:Y:S01]  /*0be0*/  IMAD.MOV R8, RZ, RZ, -R8 ;  /* 0x000000ffff087224 */ /* 0x000fe200078e0a08 */
[----:B---3--:R-:W-:Y:S01]  /*0bf0*/  LOP3.LUT R16, R3, 0x1c4, RZ, 0xfc, !PT ;  /* 0x000001c403107812 */ /* 0x008fe200078efcff */
[----:B------:R-:W-:Y:S01]  /*0c00*/  @!P0 IMAD.IADD R5, R5, 0x1, -R10 ;  /* 0x0000000105058824 */ /* 0x000fe200078e0a0a */
[----:B------:R-:W-:Y:S01]  /*0c10*/  ISETP.NE.AND P0, PT, R6, RZ, PT ;  /* 0x000000ff0600720c */ /* 0x000fe20003f05270 */
[C---:B------:R-:W-:Y:S01]  /*0c20*/  IMAD R97, R2.reuse, R9, R97 ;  /* 0x0000000902617224 */ /* 0x040fe200078e0261 */
[C---:B------:R-:W-:Y:S01]  /*0c30*/  LOP3.LUT R10, R3.reuse, 0xc, RZ, 0xfc, !PT ;  /* 0x0000000c030a7812 */ /* 0x040fe200078efcff */
[----:B------:R-:W-:Y:S01]  /*0c40*/  IMAD R27, R2, R8, R27 ;  /* 0x00000008021b7224 */ /* 0x000fe200078e021b */
[----:B------:R-:W-:Y:S01]  /*0c50*/  LOP3.LUT R9, R3, 0x10, RZ, 0xfc, !PT ;  /* 0x0000001003097812 */ /* 0x000fe200078efcff */
[----:B------:R-:W-:Y:S01]  /*0c60*/  IMAD.HI.U32 R8, R4, R29, RZ ;  /* 0x0000001d04087227 */ /* 0x000fe200078e00ff */
[----:B------:R-:W-:-:S02]  /*0c70*/  IABS R31, R10 ;  /* 0x0000000a001f7213 */ /* 0x000fc40000000000 */
[C---:B------:R-:W-:Y:S01]  /*0c80*/  ISETP.GT.U32.AND P2, PT, R2.reuse, R27, PT ;  /* 0x0000001b0200720c */ /* 0x040fe20003f44070 */
[----:B------:R-:W-:Y:S01]  /*0c90*/  @!P3 IMAD.IADD R95, R95, 0x1, -R2 ;  /* 0x000000015f5fb824 */ /* 0x000fe200078e0a02 */
[C---:B------:R-:W-:Y:S01]  /*0ca0*/  ISETP.GT.U32.AND P3, PT, R2.reuse, R97, PT ;  /* 0x000000610200720c */ /* 0x040fe20003f64070 */
[----:B------:R-:W-:Y:S01]  /*0cb0*/  IMAD.MOV R8, RZ, RZ, -R8 ;  /* 0x000000ffff087224 */ /* 0x000fe200078e0a08 */
[----:B------:R-:W-:Y:S01]  /*0cc0*/  IABS R99, R9 ;  /* 0x0000000900637213 */ /* 0x000fe20000000000 */
[----:B------:R-:W-:Y:S01]  /*0cd0*/  @!P1 IMAD.MOV R5, RZ, RZ, -R5 ;  /* 0x000000ffff059224 */ /* 0x000fe200078e0a05 */
[----:B------:R-:W-:Y:S01]  /*0ce0*/  @!P0 LOP3.LUT R5, RZ, R6, RZ, 0x33, !PT ;  /* 0x00000006ff058212 */ /* 0x000fe200078e33ff */
[----:B------:R-:W-:Y:S01]  /*0cf0*/  IMAD R29, R2, R8, R29 ;  /* 0x00000008021d7224 */ /* 0x000fe200078e021d */
[----:B------:R-:W-:Y:S01]  /*0d00*/  ISETP.GE.AND P1, PT, R12, RZ, PT ;  /* 0x000000ff0c00720c */ /* 0x000fe20003f26270 */
[----:B------:R-:W-:Y:S01]  /*0d10*/  IMAD.HI.U32 R6, R4, R31, RZ ;  /* 0x0000001f04067227 */ /* 0x000fe200078e00ff */
[----:B------:R-:W-:-:S02]  /*0d20*/  LOP3.LUT R12, R3, 0x2c, RZ, 0xfc, !PT ;  /* 0x0000002c030c7812 */ /* 0x000fc400078efcff */
[C---:B------:R-:W-:Y:S01]  /*0d30*/  ISETP.GT.U32.AND P0, PT, R2.reuse, R29, PT ;  /* 0x0000001d0200720c */ /* 0x040fe20003f04070 */
[----:B------:R-:W-:Y:S01]  /*0d40*/  IMAD.MOV R6, RZ, RZ, -R6 ;  /* 0x000000ffff067224 */ /* 0x000fe200078e0a06 */
[----:B------:R-:W-:Y:S01]  /*0d50*/  IABS R39, R12 ;  /* 0x0000000c00277213 */ /* 0x000fe20000000000 */
[--C-:B------:R-:W-:Y:S01]  /*0d60*/  @!P3 IMAD.IADD R97, R97, 0x1, -R2.reuse ;  /* 0x000000016161b824 */ /* 0x100fe200078e0a02 */
[----:B------:R-:W-:Y:S01]  /*0d70*/  IABS R21, R16 ;  /* 0x0000001000157213 */ /* 0x000fe20000000000 */
[----:B------:R-:W-:Y:S01]  /*0d80*/  @!P2 IMAD.IADD R27, R27, 0x1, -R2 ;  /* 0x000000011b1ba824 */ /* 0x000fe200078e0a02 */
[C---:B------:R-:W-:Y:S01]  /*0d90*/  ISETP.GT.U32.AND P2, PT, R2.reuse, R95, PT ;  /* 0x0000005f0200720c */ /* 0x040fe20003f44070 */
[C---:B------:R-:W-:Y:S01]  /*0da0*/  IMAD R31, R2.reuse, R6, R31 ;  /* 0x00000006021f7224 */ /* 0x040fe200078e021f */
[----:B------:R-:W-:Y:S01]  /*0db0*/  ISETP.GT.U32.AND P3, PT, R2, R97, PT ;  /* 0x000000610200720c */ /* 0x000fe20003f64070 */
[----:B------:R-:W-:Y:S01]  /*0dc0*/  IMAD.HI.U32 R6, R4, R99, RZ ;  /* 0x0000006304067227 */ /* 0x000fe200078e00ff */
[----:B------:R-:W-:-:S02]  /*0dd0*/  ISETP.GT.U32.AND P5, PT, R2, R27, PT ;  /* 0x0000001b0200720c */ /* 0x000fc40003fa4070 */
[C---:B------:R-:W-:Y:S01]  /*0de0*/  LOP3.LUT R24, R3.reuse, 0x1d0, RZ, 0xfc, !PT ;  /* 0x000001d003187812 */ /* 0x040fe200078efcff */
[----:B------:R-:W-:Y:S01]  /*0df0*/  IMAD.MOV R6, RZ, RZ, -R6 ;  /* 0x000000ffff067224 */ /* 0x000fe200078e0a06 */
[----:B------:R-:W-:Y:S01]  /*0e00*/  LOP3.LUT R22, R3, 0x1cc, RZ, 0xfc, !PT ;  /* 0x000001cc03167812 */ /* 0x000fe200078efcff */
[--C-:B------:R-:W-:Y:S01]  /*0e10*/  @!P0 IMAD.IADD R29, R29, 0x1, -R2.reuse ;  /* 0x000000011d1d8824 */ /* 0x100fe200078e0a02 */
[----:B------:R-:W-:Y:S01]  /*0e20*/  IABS R145, R24 ;  /* 0x0000001800917213 */ /* 0x000fe20000000000 */
[C---:B------:R-:W-:Y:S01]  /*0e30*/  IMAD R99, R2.reuse, R6, R99 ;  /* 0x0000000602637224 */ /* 0x040fe200078e0263 */
[----:B------:R-:W-:Y:S01]  /*0e40*/  LOP3.LUT R6, R3, 0x18, RZ, 0xfc, !PT ;  /* 0x0000001803067812 */ /* 0x000fe200078efcff */
[--C-:B------:R-:W-:Y:S01]  /*0e50*/  @!P2 IMAD.IADD R95, R95, 0x1, -R2.reuse ;  /* 0x000000015f5fa824 */ /* 0x100fe200078e0a02 */
[C---:B------:R-:W-:Y:S01]  /*0e60*/  ISETP.GT.U32.AND P0, PT, R2.reuse, R29, PT ;  /* 0x0000001d0200720c */ /* 0x040fe20003f04070 */
[----:B------:R-:W-:Y:S01]  /*0e70*/  @!P3 IMAD.IADD R97, R97, 0x1, -R2 ;  /* 0x000000016161b824 */ /* 0x000fe200078e0a02 */
[----:B------:R-:W-:Y:S01]  /*0e80*/  ISETP.GT.U32.AND P2, PT, R2, R31, PT ;  /* 0x0000001f0200720c */ /* 0x000fe20003f44070 */
[----:B------:R-:W-:Y:S01]  /*0e90*/  IMAD.HI.U32 R8, R4, R33, RZ ;  /* 0x0000002104087227 */ /* 0x000fe200078e00ff */
[----:B------:R-:W-:-:S02]  /*0ea0*/  ISETP.GT.U32.AND P3, PT, R2, R99, PT ;  /* 0x000000630200720c */ /* 0x000fc40003f64070 */
[----:B------:R-:W-:Y:S01]  /*0eb0*/  IABS R101, R6 ;  /* 0x0000000600657213 */ /* 0x000fe20000000000 */
[----:B------:R-:W-:Y:S01]  /*0ec0*/  IMAD.MOV R8, RZ, RZ, -R8 ;  /* 0x000000ffff087224 */ /* 0x000fe200078e0a08 */
[C---:B------:R-:W-:Y:S01]  /*0ed0*/  LOP3.LUT R26, R3.reuse, 0x1d4, RZ, 0xfc, !PT ;  /* 0x000001d4031a7812 */ /* 0x040fe200078efcff */
[----:B------:R-:W-:Y:S01]  /*0ee0*/  @!P6 IMAD.MOV R95, RZ, RZ, -R95 ;  /* 0x000000ffff5fe224 */ /* 0x000fe200078e0a5f */
[----:B------:R-:W-:Y:S01]  /*0ef0*/  ISETP.GE.AND P6, PT, R10, RZ, PT ;  /* 0x000000ff0a00720c */ /* 0x000fe20003fc6270 */
[C---:B------:R-:W-:Y:S01]  /*0f00*/  IMAD R33, R2.reuse, R8, R33 ;  /* 0x0000000802217224 */ /* 0x040fe200078e0221 */
[----:B------:R-:W-:Y:S01]  /*0f10*/  LOP3.LUT R8, R3, 0x1c, RZ, 0xfc, !PT ;  /* 0x0000001c03087812 */ /* 0x000fe200078efcff */
[--C-:B------:R-:W-:Y:S01]  /*0f20*/  @!P0 IMAD.IADD R29, R29, 0x1, -R2.reuse ;  /* 0x000000011d1d8824 */ /* 0x100fe200078e0a02 */
[----:B------:R-:W-:Y:S01]  /*0f30*/  LOP3.LUT R10, R3, 0x24, RZ, 0xfc, !PT ;  /* 0x00000024030a7812 */ /* 0x000fe200078efcff */
[--C-:B------:R-:W-:Y:S01]  /*0f40*/  @!P2 IMAD.IADD R31, R31, 0x1, -R2.reuse ;  /* 0x000000011f1fa824 */ /* 0x100fe200078e0a02 */
[----:B------:R-:W-:Y:S01]  /*0f50*/  IABS R35, R8 ;  /* 0x0000000800237213 */ /* 0x000fe20000000000 */
[----:B------:R-:W-:Y:S01]  /*0f60*/  @!P3 IMAD.IADD R99, R99, 0x1, -R2 ;  /* 0x000000016363b824 */ /* 0x000fe200078e0a02 */
[----:B------:R-:W-:Y:S01]  /*0f70*/  IABS R37, R10 ;  /* 0x0000000a00257213 */ /* 0x000fe20000000000 */
[----:B------:R-:W-:Y:S01]  /*0f80*/  @!P4 IMAD.MOV R29, RZ, RZ, -R29 ;  /* 0x000000ffff1dc224 */ /* 0x000fe200078e0a1d */
[----:B------:R-:W-:Y:S01]  /*0f90*/  ISETP.GT.U32.AND P2, PT, R2, R31, PT ;  /* 0x0000001f0200720c */ /* 0x000fe20003f44070 */
[----:B------:R-:W-:Y:S01]  /*0fa0*/  @!P1 IMAD.MOV R97, RZ, RZ, -R97 ;  /* 0x000000ffff619224 */ /* 0x000fe200078e0a61 */
[----:B------:R-:W-:Y:S01]  /*0fb0*/  ISETP.GE.AND P4, PT, R6, RZ, PT ;  /* 0x000000ff0600720c */ /* 0x000fe20003f86270 */
[----:B------:R-:W-:Y:S01]  /*0fc0*/  IMAD.HI.U32 R6, R4, R101, RZ ;  /* 0x0000006504067227 */ /* 0x000fe200078e00ff */
[----:B------:R-:W-:-:S02]  /*0fd0*/  ISETP.GT.U32.AND P3, PT, R2, R99, PT ;  /* 0x000000630200720c */ /* 0x000fc40003f64070 */
[----:B------:R-:W-:Y:S01]  /*0fe0*/  ISETP.GE.AND P1, PT, R8, RZ, PT ;  /* 0x000000ff0800720c */ /* 0x000fe20003f26270 */
[----:B------:R-:W-:Y:S01]  /*0ff0*/  IMAD.HI.U32 R8, R4, R35, RZ ;  /* 0x0000002304087227 */ /* 0x000fe200078e00ff */
[----:B------:R-:W-:Y:S02]  /*1000*/  ISETP.GE.AND P0, PT, R11, RZ, PT ;  /* 0x000000ff0b00720c */ /* 0x000fe40003f06270 */
[----:B------:R-:W-:Y:S01]  /*1010*/  LOP3.LUT R11, R3, 0x28, RZ, 0xfc, !PT ;  /* 0x00000028030b7812 */ /* 0x000fe200078efcff */
[----:B------:R-:W-:Y:S01]  /*1020*/  IMAD.MOV R6, RZ, RZ, -R6 ;  /* 0x000000ffff067224 */ /* 0x000fe200078e0a06 */
[----:B------:R-:W-:Y:S01]  /*1030*/  IABS R19, R22 ;  /* 0x0000001600137213 */ /* 0x000fe20000000000 */
[----:B------:R-:W-:Y:S01]  /*1040*/  @!P5 IMAD.IADD R27, R27, 0x1, -R2 ;  /* 0x000000011b1bd824 */ /* 0x000fe200078e0a02 */
[----:B------:R-:W-:Y:S01]  /*1050*/  ISETP.GE.AND P5, PT, R3, RZ, PT ;  /* 0x000000ff0300720c */ /* 0x000fe20003fa6270 */
[----:B------:R-:W-:Y:S01]  /*1060*/  IMAD.MOV R8, RZ, RZ, -R8 ;  /* 0x000000ffff087224 */ /* 0x000fe200078e0a08 */
[----:B------:R-:W-:Y:S01]  /*1070*/  IABS R105, R11 ;  /* 0x0000000b00697213 */ /* 0x000fe20000000000 */
[C---:B------:R-:W-:Y:S01]  /*1080*/  IMAD R101, R2.reuse, R6, R101 ;  /* 0x0000000602657224 */ /* 0x040fe200078e0265 */
[----:B------:R-:W-:Y:S01]  /*1090*/  IABS R17, R26 ;  /* 0x0000001a00117213 */ /* 0x000fe20000000000 */
[--C-:B------:R-:W-:Y:S01]  /*10a0*/  @!P2 IMAD.IADD R31, R31, 0x1, -R2.reuse ;  /* 0x000000011f1fa824 */ /* 0x100fe200078e0a02 */
[C---:B------:R-:W-:Y:S01]  /*10b0*/  ISETP.GT.U32.AND P2, PT, R2.reuse, R33, PT ;  /* 0x000000210200720c */ /* 0x040fe20003f44070 */
[C---:B------:R-:W-:Y:S01]  /*10c0*/  IMAD R35, R2.reuse, R8, R35 ;  /* 0x0000000802237224 */ /* 0x040fe200078e0223 */
[----:B------:R-:W-:Y:S01]  /*10d0*/  LOP3.LUT R32, R3, 0x1d8, RZ, 0xfc, !PT ;  /* 0x000001d803207812 */ /* 0x000fe200078efcff */
[----:B------:R-:W-:Y:S01]  /*10e0*/  @!P3 IMAD.IADD R99, R99, 0x1, -R2 ;  /* 0x000000016363b824 */ /* 0x000fe200078e0a02 */
[C---:B------:R-:W-:Y:S01]  /*10f0*/  ISETP.GT.U32.AND P3, PT, R2.reuse, R101, PT ;  /* 0x000000650200720c */ /* 0x040fe20003f64070 */
[----:B------:R-:W-:Y:S01]  /*1100*/  @!P6 IMAD.MOV R31, RZ, RZ, -R31 ;  /* 0x000000ffff1fe224 */ /* 0x000fe200078e0a1f */
[----:B------:R-:W-:Y:S01]  /*1110*/  ISETP.GT.U32.AND P6, PT, R2, R35, PT ;  /* 0x000000230200720c */ /* 0x000fe20003fc4070 */
[----:B------:R-:W-:Y:S01]  /*1120*/  @!P5 IMAD.MOV R27, RZ, RZ, -R27 ;  /* 0x000000ffff1bd224 */ /* 0x000fe200078e0a1b */
[----:B------:R-:W-:Y:S01]  /*1130*/  ISETP.GE.AND P5, PT, R9, RZ, PT ;  /* 0x000000ff0900720c */ /* 0x000fe20003fa6270 */
[----:B------:R-:W-:Y:S01]  /*1140*/  IMAD.HI.U32 R8, R4, R37, RZ ;  /* 0x0000002504087227 */ /* 0x000fe200078e00ff */
[----:B------:R-:W-:-:S02]  /*1150*/  LOP3.LUT R9, R3, 0x20, RZ, 0xfc, !PT ;  /* 0x0000002003097812 */ /* 0x000fc400078efcff */
[----:B------:R-:W-:Y:S01]  /*1160*/  IABS R143, R32 ;  /* 0x00000020008f7213 */ /* 0x000fe20000000000 */
[----:B------:R-:W-:Y:S01]  /*1170*/  @!P2 IMAD.IADD R33, R33, 0x1, -R2 ;  /* 0x000000012121a824 */ /* 0x000fe200078e0a02 */
[----:B------:R-:W-:Y:S01]  /*1180*/  IABS R103, R9 ;  /* 0x0000000900677213 */ /* 0x000fe20000000000 */
[----:B------:R-:W-:Y:S01]  /*1190*/  IMAD.MOV R8, RZ, RZ, -R8 ;  /* 0x000000ffff087224 */ /* 0x000fe200078e0a08 */
[----:B------:R-:W-:Y:S01]  /*11a0*/  LOP3.LUT R34, R3, 0x1dc, RZ, 0xfc, !PT ;  /* 0x000001dc03227812 */ /* 0x000fe200078efcff */
[--C-:B------:R-:W-:Y:S01]  /*11b0*/  @!P3 IMAD.IADD R101, R101, 0x1, -R2.reuse ;  /* 0x000000016565b824 */ /* 0x100fe200078e0a02 */
[----:B------:R-:W-:Y:S01]  /*11c0*/  ISETP.GT.U32.AND P2, PT, R2, R33, PT ;  /* 0x000000210200720c */ /* 0x000fe20003f44070 */
[----:B------:R-:W-:Y:S01]  /*11d0*/  @!P6 IMAD.IADD R35, R35, 0x1, -R2 ;  /* 0x000000012323e824 */ /* 0x000fe200078e0a02 */
[----:B------:R-:W-:Y:S01]  /*11e0*/  LOP3.LUT R36, R3, 0x1e0, RZ, 0xfc, !PT ;  /* 0x000001e003247812 */ /* 0x000fe200078efcff */
[----:B------:R-:W-:Y:S01]  /*11f0*/  IMAD.HI.U32 R6, R4, R103, RZ ;  /* 0x0000006704067227 */ /* 0x000fe200078e00ff */
[----:B------:R-:W-:-:S02]  /*1200*/  ISETP.GT.U32.AND P3, PT, R2, R101, PT ;  /* 0x000000650200720c */ /* 0x000fc40003f64070 */
[C---:B------:R-:W-:Y:S01]  /*1210*/  ISETP.GT.U32.AND P6, PT, R2.reuse, R35, PT ;  /* 0x000000230200720c */ /* 0x040fe20003fc4070 */
[----:B------:R-:W-:Y:S01]  /*1220*/  IMAD.MOV R6, RZ, RZ, -R6 ;  /* 0x000000ffff067224 */ /* 0x000fe200078e0a06 */
[----:B------:R-:W-:Y:S01]  /*1230*/  IABS R141, R36 ;  /* 0x00000024008d7213 */ /* 0x000fe20000000000 */
[C---:B------:R-:W-:Y:S01]  /*1240*/  IMAD R37, R2.reuse, R8, R37 ;  /* 0x0000000802257224 */ /* 0x040fe200078e0225 */
[C---:B------:R-:W-:Y:S01]  /*1250*/  LOP3.LUT R38, R3.reuse, 0x1e4, RZ, 0xfc, !PT ;  /* 0x000001e403267812 */ /* 0x040fe200078efcff */
[----:B------:R-:W-:Y:S01]  /*1260*/  IMAD R103, R2, R6, R103 ;  /* 0x0000000602677224 */ /* 0x000fe200078e0267 */
[C---:B------:R-:W-:Y:S01]  /*1270*/  LOP3.LUT R40, R3.reuse, 0x1e8, RZ, 0xfc, !PT ;  /* 0x000001e803287812 */ /* 0x040fe200078efcff */
[----:B------:R-:W-:Y:S01]  /*1280*/  IMAD.HI.U32 R6, R4, R105, RZ ;  /* 0x0000006904067227 */ /* 0x000fe200078e00ff */
[C---:B------:R-:W-:Y:S02]  /*1290*/  LOP3.LUT R42, R3.reuse, 0x1ec, RZ, 0xfc, !PT ;  /* 0x000001ec032a7812 */ /* 0x040fe400078efcff */
[----:B------:R-:W-:Y:S01]  /*12a0*/  LOP3.LUT R44, R3, 0x1f0, RZ, 0xfc, !PT ;  /* 0x000001f0032c7812 */ /* 0x000fe200078efcff */
[--C-:B------:R-:W-:Y:S01]  /*12b0*/  @!P3 IMAD.IADD R101, R101, 0x1, -R2.reuse ;  /* 0x000000016565b824 */ /* 0x100fe200078e0a02 */
[C---:B------:R-:W-:Y:S01]  /*12c0*/  ISETP.GT.U32.AND P3, PT, R2.reuse, R103, PT ;  /* 0x000000670200720c */ /* 0x040fe20003f64070 */
[----:B------:R-:W-:Y:S01]  /*12d0*/  @!P5 IMAD.MOV R99, RZ, RZ, -R99 ;  /* 0x000000ffff63d224 */ /* 0x000fe200078e0a63 */
[----:B------:R-:W-:Y:S01]  /*12e0*/  ISETP.GE.AND P5, PT, R9, RZ, PT ;  /* 0x000000ff0900720c */ /* 0x000fe20003fa6270 */
[----:B------:R-:W-:Y:S01]  /*12f0*/  @!P6 IMAD.IADD R35, R35, 0x1, -R2 ;  /* 0x000000012323e824 */ /* 0x000fe200078e0a02 */
[----:B------:R-:W-:Y:S01]  /*1300*/  ISETP.GT.U32.AND P6, PT, R2, R37, PT ;  /* 0x000000250200720c */ /* 0x000fe20003fc4070 */
[----:B------:R-:W-:Y:S01]  /*1310*/  IMAD.MOV R9, RZ, RZ, -R6 ;  /* 0x000000ffff097224 */ /* 0x000fe200078e0a06 */
[----:B------:R-:W-:Y:S01]  /*1320*/  LOP3.LUT R46, R3, 0x1f4, RZ, 0xfc, !PT ;  /* 0x000001f4032e7812 */ /* 0x000fe200078efcff */
[----:B------:R-:W-:Y:S01]  /*1330*/  IMAD.HI.U32 R6, R4, R39, RZ ;  /* 0x0000002704067227 */ /* 0x000fe200078e00ff */
[----:B------:R-:W-:-:S02]  /*1340*/  IABS R139, R40 ;  /* 0x00000028008b7213 */ /* 0x000fc40000000000 */
[----:B------:R-:W-:Y:S01]  /*1350*/  LOP3.LUT R20, R3, 0x1f8, RZ, 0xfc, !PT ;  /* 0x000001f803147812 */ /* 0x000fe200078efcff */
[----:B------:R-:W-:Y:S01]  /*1360*/  @!P2 IMAD.IADD R33, R33, 0x1, -R2 ;  /* 0x000000012121a824 */ /* 0x000fe200078e0a02 */
[----:B------:R-:W-:Y:S01]  /*1370*/  ISETP.GE.AND P2, PT, R10, RZ, PT ;  /* 0x000000ff0a00720c */ /* 0x000fe20003f46270 */
[C---:B------:R-:W-:Y:S01]  /*1380*/  IMAD R105, R2.reuse, R9, R105 ;  /* 0x0000000902697224 */ /* 0x040fe200078e0269 */
[----:B------:R-:W-:Y:S01]  /*1390*/  IABS R137, R44 ;  /* 0x0000002c00897213 */ /* 0x000fe20000000000 */
[----:B------:R-:W-:Y:S01]  /*13a0*/  IMAD.MOV R10, RZ, RZ, -R6 ;  /* 0x000000ffff0a7224 */ /* 0x000fe200078e0a06 */
[----:B------:R-:W-:Y:S01]  /*13b0*/  IABS R18, R20 ;  /* 0x0000001400127213 */ /* 0x000fe20000000000 */
[--C-:B------:R-:W-:Y:S01]  /*13c0*/  @!P3 IMAD.IADD R103, R103, 0x1, -R2.reuse ;  /* 0x000000016767b824 */ /* 0x100fe200078e0a02 */
[C---:B------:R-:W-:Y:S01]  /*13d0*/  ISETP.GT.U32.AND P3, PT, R2.reuse, R105, PT ;  /* 0x000000690200720c */ /* 0x040fe20003f64070 */
[----:B------:R-:W-:Y:S01]  /*13e0*/  IMAD R39, R2, R10, R39 ;  /* 0x0000000a02277224 */ /* 0x000fe200078e0227 */
[----:B------:R-:W-:Y:S01]  /*13f0*/  LOP3.LUT R10, R3, 0x40, RZ, 0xfc, !PT ;  /* 0x00000040030a7812 */ /* 0x000fe200078efcff */
[----:B------:R-:W-:-:S02]  /*1400*/  @!P6 IMAD.IADD R37, R37, 0x1, -R2 ;  /* 0x000000012525e824 */ /* 0x000fc400078e0a02 */
[----:B------:R-:W-:Y:S01]  /*1410*/  IMAD.HI.U32 R8, R4, R107, RZ ;  /* 0x0000006b04087227 */ /* 0x000fe200078e00ff */
[----:B------:R-:W-:Y:S02]  /*1420*/  ISETP.GT.U32.AND P6, PT, R2, R39, PT ;  /* 0x000000270200720c */ /* 0x000fe40003fc4070 */
[----:B------:R-:W-:Y:S01]  /*1430*/  IABS R111, R10 ;  /* 0x0000000a006f7213 */ /* 0x000fe20000000000 */
[----:B------:R-:W-:Y:S02]  /*1440*/  IMAD.MOV R8, RZ, RZ, -R8 ;  /* 0x000000ffff087224 */ /* 0x000fe400078e0a08 */
[----:B------:R-:W-:-:S04]  /*1450*/  IMAD.HI.U32 R6, R4, R109, RZ ;  /* 0x0000006d04067227 */ /* 0x000fc800078e00ff */
[--C-:B------:R-:W-:Y:S01]  /*1460*/  @!P3 IMAD.IADD R105, R105, 0x1, -R2.reuse ;  /* 0x000000016969b824 */ /* 0x100fe200078e0a02 */
[C---:B------:R-:W-:Y:S01]  /*1470*/  ISETP.GT.U32.AND P3, PT, R2.reuse, R103, PT ;  /* 0x000000670200720c */ /* 0x040fe20003f64070 */
[C---:B------:R-:W-:Y:S02]  /*1480*/  IMAD R107, R2.reuse, R8, R107 ;  /* 0x00000008026b7224 */ /* 0x040fe400078e026b */
[----:B------:R-:W-:Y:S01]  /*1490*/  @!P6 IMAD.IADD R39, R39, 0x1, -R2 ;  /* 0x000000012727e824 */ /* 0x000fe200078e0a02 */
[C---:B------:R-:W-:Y:S01]  /*14a0*/  ISETP.GT.U32.AND P6, PT, R2.reuse, R105, PT ;  /* 0x000000690200720c */ /* 0x040fe20003fc4070 */
[----:B------:R-:W-:Y:S01]  /*14b0*/  @!P1 IMAD.MOV R35, RZ, RZ, -R35 ;  /* 0x000000ffff239224 */ /* 0x000fe200078e0a23 */
[C---:B------:R-:W-:Y:S01]  /*14c0*/  ISETP.GT.U32.AND P1, PT, R2.reuse, R107, PT ;  /* 0x0000006b0200720c */ /* 0x040fe20003f24070 */
[----:B------:R-:W-:Y:S02]  /*14d0*/  IMAD.MOV R6, RZ, RZ, -R6 ;  /* 0x000000ffff067224 */ /* 0x000fe400078e0a06 */
[----:B------:R-:W-:Y:S01]  /*14e0*/  @!P4 IMAD.MOV R101, RZ, RZ, -R101 ;  /* 0x000000ffff65c224 */ /* 0x000fe200078e0a65 */
[----:B------:R-:W-:Y:S01]  /*14f0*/  ISETP.GT.U32.AND P4, PT, R2, R39, PT ;  /* 0x000000270200720c */ /* 0x000fe20003f84070 */
[----:B------:R-:W-:-:S04]  /*1500*/  IMAD.HI.U32 R9, R4, R41, RZ ;  /* 0x0000002904097227 */ /* 0x000fc800078e00ff */
[C---:B------:R-:W-:Y:S02]  /*1510*/  IMAD R109, R2.reuse, R6, R109 ;  /* 0x00000006026d7224 */ /* 0x040fe400078e026d */
[----:B------:R-:W-:Y:S01]  /*1520*/  @!P0 IMAD.MOV R33, RZ, RZ, -R33 ;  /* 0x000000ffff218224 */ /* 0x000fe200078e0a21 */
[C---:B------:R-:W-:Y:S01]  /*1530*/  ISETP.GT.U32.AND P0, PT, R2.reuse, R37, PT ;  /* 0x000000250200720c */ /* 0x040fe20003f04070 */
[----:B------:R-:W-:Y:S02]  /*1540*/  IMAD.MOV R9, RZ, RZ, -R9 ;  /* 0x000000ffff097224 */ /* 0x000fe400078e0a09 */
[--C-:B------:R-:W-:Y:S01]  /*1550*/  @!P6 IMAD.IADD R105, R105, 0x1, -R2.reuse ;  /* 0x000000016969e824 */ /* 0x100fe200078e0a02 */
[C---:B------:R-:W-:Y:S01]  /*1560*/  ISETP.GT.U32.AND P6, PT, R2.reuse, R109, PT ;  /* 0x0000006d0200720c */ /* 0x040fe20003fc4070 */
[----:B------:R-:W-:Y:S01]  /*1570*/  IMAD R41, R2, R9, R41 ;  /* 0x0000000902297224 */ /* 0x000fe200078e0229 */
[----:B------:R-:W-:Y:S01]  /*1580*/  LOP3.LUT R9, R3, 0x3c, RZ, 0xfc, !PT ;  /* 0x0000003c03097812 */ /* 0x000fe200078efcff */
[----:B------:R-:W-:-:S02]  /*1590*/  @!P3 IMAD.IADD R103, R103, 0x1, -R2 ;  /* 0x000000016767b824 */ /* 0x000fc400078e0a02 */
[--C-:B------:R-:W-:Y:S01]  /*15a0*/  @!P1 IMAD.IADD R107, R107, 0x1, -R2.reuse ;  /* 0x000000016b6b9824 */ /* 0x100fe200078e0a02 */
[----:B------:R-:W-:Y:S01]  /*15b0*/  IABS R43, R9 ;  /* 0x00000009002b7213 */ /* 0x000fe20000000000 */
[----:B------:R-:W-:Y:S01]  /*15c0*/  IMAD.HI.U32 R8, R4, R111, RZ ;  /* 0x0000006f04087227 */ /* 0x000fe200078e00ff */
[----:B------:R-:W-:Y:S02]  /*15d0*/  ISETP.GT.U32.AND P3, PT, R2, R41, PT ;  /* 0x000000290200720c */ /* 0x000fe40003f64070 */
[----:B------:R-:W-:Y:S01]  /*15e0*/  ISETP.GE.AND P1, PT, R13, RZ, PT ;  /* 0x000000ff0d00720c */ /* 0x000fe20003f26270 */
[----:B------:R-:W-:Y:S01]  /*15f0*/  @!P4 IMAD.IADD R39, R39, 0x1, -R2 ;  /* 0x000000012727c824 */ /* 0x000fe200078e0a02 */
[----:B------:R-:W-:Y:S01]  /*1600*/  ISETP.GE.AND P4, PT, R12, RZ, PT ;  /* 0x000000ff0c00720c */ /* 0x000fe20003f86270 */
[----:B------:R-:W-:Y:S01]  /*1610*/  @!P5 IMAD.MOV R103, RZ, RZ, -R103 ;  /* 0x000000ffff67d224 */ /* 0x000fe200078e0a67 */
[----:B------:R-:W-:Y:S01]  /*1620*/  ISETP.GT.U32.AND P5, PT, R2, R107, PT ;  /* 0x0000006b0200720c */ /* 0x000fe20003fa4070 */
[----:B------:R-:W-:Y:S01]  /*1630*/  IMAD.MOV R8, RZ, RZ, -R8 ;  /* 0x000000ffff087224 */ /* 0x000fe200078e0a08 */
[----:B------:R-:W-:Y:S01]  /*1640*/  LOP3.LUT R12, R3, 0x64, RZ, 0xfc, !PT ;  /* 0x00000064030c7812 */ /* 0x000fe200078efcff */
[----:B------:R-:W-:Y:S01]  /*1650*/  @!P0 IMAD.IADD R37, R37, 0x1, -R2 ;  /* 0x0000000125258824 */ /* 0x000fe200078e0a02 */
[----:B------:R-:W-:Y:S01]  /*1660*/  ISETP.GE.AND P0, PT, R11, RZ, PT ;  /* 0x000000ff0b00720c */ /* 0x000fe20003f06270 */
[----:B------:R-:W-:Y:S01]  /*1670*/  IMAD.HI.U32 R6, R4, R43, RZ ;  /* 0x0000002b04067227 */ /* 0x000fe200078e00ff */
[----:B------:R-:W-:-:S02]  /*1680*/  LOP3.LUT R11, R3, 0x48, RZ, 0xfc, !PT ;  /* 0x00000048030b7812 */ /* 0x000fc400078efcff */
[----:B------:R-:W-:Y:S01]  /*1690*/  IABS R53, R12 ;  /* 0x0000000c00357213 */ /* 0x000fe20000000000 */
[C---:B------:R-:W-:Y:S01]  /*16a0*/  IMAD R111, R2.reuse, R8, R111 ;  /* 0x00000008026f7224 */ /* 0x040fe200078e026f */
[----:B------:R-:W-:Y:S01]  /*16b0*/  LOP3.LUT R8, R3, 0x44, RZ, 0xfc, !PT ;  /* 0x0000004403087812 */ /* 0x000fe200078efcff */
[----:B------:R-:W-:Y:S01]  /*16c0*/  @!P6 IMAD.IADD R109, R109, 0x1, -R2 ;  /* 0x000000016d6de824 */ /* 0x000fe200078e0a02 */
[----:B------:R-:W-:Y:S01]  /*16d0*/  IABS R113, R11 ;  /* 0x0000000b00717213 */ /* 0x000fe20000000000 */
[----:B------:R-:W-:Y:S01]  /*16e0*/  IMAD.MOV R6, RZ, RZ, -R6 ;  /* 0x000000ffff067224 */ /* 0x000fe200078e0a06 */
[----:B------:R-:W-:Y:S01]  /*16f0*/  IABS R45, R8 ;  /* 0x00000008002d7213 */ /* 0x000fe20000000000 */
[----:B------:R-:W-:Y:S01]  /*1700*/  @!P4 IMAD.MOV R39, RZ, RZ, -R39 ;  /* 0x000000ffff27c224 */ /* 0x000fe200078e0a27 */
[C---:B------:R-:W-:Y:S01]  /*1710*/  ISETP.GT.U32.AND P6, PT, R2.reuse, R109, PT ;  /* 0x0000006d0200720c */ /* 0x040fe20003fc4070 */
[C---:B------:R-:W-:Y:S01]  /*1720*/  IMAD R43, R2.reuse, R6, R43 ;  /* 0x00000006022b7224 */ /* 0x040fe200078e022b */
[----:B------:R-:W-:Y:S01]  /*1730*/  ISETP.GE.AND P4, PT, R15, RZ, PT ;  /* 0x000000ff0f00720c */ /* 0x000fe20003f86270 */
[----:B------:R-:W-:Y:S01]  /*1740*/  @!P5 IMAD.IADD R107, R107, 0x1, -R2 ;  /* 0x000000016b6bd824 */ /* 0x000fe200078e0a02 */
[----:B------:R-:W-:Y:S01]  /*1750*/  ISETP.GT.U32.AND P5, PT, R2, R111, PT ;  /* 0x0000006f0200720c */ /* 0x000fe20003fa4070 */
[----:B------:R-:W-:Y:S01]  /*1760*/  IMAD.HI.U32 R6, R4, R45, RZ ;  /* 0x0000002d04067227 */ /* 0x000fe200078e00ff */
[----:B------:R-:W-:-:S02]  /*1770*/  LOP3.LUT R13, R3, 0x8c, RZ, 0xfc, !PT ;  /* 0x0000008c030d7812 */ /* 0x000fc400078efcff */
[----:B------:R-:W-:Y:S01]  /*1780*/  LOP3.LUT R15, R3, 0x15c, RZ, 0xfc, !PT ;  /* 0x0000015c030f7812 */ /* 0x000fe200078efcff */
[----:B------:R-:W-:Y:S01]  /*1790*/  @!P0 IMAD.MOV R105, RZ, RZ, -R105 ;  /* 0x000000ffff698224 */ /* 0x000fe200078e0a69 */
[----:B------:R-:W-:Y:S01]  /*17a0*/  ISETP.GT.U32.AND P0, PT, R2, R43, PT ;  /* 0x0000002b0200720c */ /* 0x000fe20003f04070 */
[----:B------:R-:W-:Y:S01]  /*17b0*/  IMAD.MOV R6, RZ, RZ, -R6 ;  /* 0x000000ffff067224 */ /* 0x000fe200078e0a06 */
[----:B------:R-:W-:Y:S01]  /*17c0*/  IABS R63, R13 ;  /* 0x0000000d003f7213 */ /* 0x000fe20000000000 */
[--C-:B------:R-:W-:Y:S01]  /*17d0*/  @!P6 IMAD.IADD R109, R109, 0x1, -R2.reuse ;  /* 0x000000016d6de824 */ /* 0x100fe200078e0a02 */
[----:B------:R-:W-:Y:S01]  /*17e0*/  ISETP.GE.AND P6, PT, R10, RZ, PT ;  /* 0x000000ff0a00720c */ /* 0x000fe20003fc6270 */
[C---:B------:R-:W-:Y:S01]  /*17f0*/  IMAD R45, R2.reuse, R6, R45 ;  /* 0x00000006022d7224 */ /* 0x040fe200078e022d */
[----:B------:R-:W-:Y:S01]  /*1800*/  LOP3.LUT R6, R3, 0x4c, RZ, 0xfc, !PT ;  /* 0x0000004c03067812 */ /* 0x000fe200078efcff */
[--C-:B------:R-:W-:Y:S01]  /*1810*/  @!P5 IMAD.IADD R111, R111, 0x1, -R2.reuse ;  /* 0x000000016f6fd824 */ /* 0x100fe200078e0a02 */
[----:B------:R-:W-:Y:S01]  /*1820*/  LOP3.LUT R10, R3, 0x54, RZ, 0xfc, !PT ;  /* 0x00000054030a7812 */ /* 0x000fe200078efcff */
[----:B------:R-:W-:Y:S01]  /*1830*/  @!P4 IMAD.MOV R109, RZ, RZ, -R109 ;  /* 0x000000ffff6dc224 */ /* 0x000fe200078e0a6d */
[C---:B------:R-:W-:Y:S01]  /*1840*/  ISETP.GT.U32.AND P4, PT, R2.reuse, R45, PT ;  /* 0x0000002d0200720c */ /* 0x040fe20003f84070 */
[--C-:B------:R-:W-:Y:S01]  /*1850*/  @!P3 IMAD.IADD R41, R41, 0x1, -R2.reuse ;  /* 0x000000012929b824 */ /* 0x100fe200078e0a02 */
[----:B------:R-:W-:Y:S01]  /*1860*/  ISETP.GT.U32.AND P5, PT, R2, R111, PT ;  /* 0x0000006f0200720c */ /* 0x000fe20003fa4070 */
[----:B------:R-:W-:Y:S01]  /*1870*/  @!P0 IMAD.IADD R43, R43, 0x1, -R2 ;  /* 0x000000012b2b8824 */ /* 0x000fe200078e0a02 */
[----:B------:R-:W-:Y:S01]  /*1880*/  ISETP.GE.AND P0, PT, R8, RZ, PT ;  /* 0x000000ff0800720c */ /* 0x000fe20003f06270 */
[----:B------:R-:W-:Y:S01]  /*1890*/  IMAD.HI.U32 R8, R4, R113, RZ ;  /* 0x0000007104087227 */ /* 0x000fe200078e00ff */
[----:B------:R-:W-:-:S02]  /*18a0*/  IABS R47, R6 ;  /* 0x00000006002f7213 */ /* 0x000fc40000000000 */
[----:B------:R-:W-:Y:S01]  /*18b0*/  IABS R49, R10 ;  /* 0x0000000a00317213 */ /* 0x000fe20000000000 */
[----:B------:R-:W-:Y:S01]  /*18c0*/  @!P2 IMAD.MOV R37, RZ, RZ, -R37 ;  /* 0x000000ffff25a224 */ /* 0x000fe200078e0a25 */
[C---:B------:R-:W-:Y:S01]  /*18d0*/  ISETP.GT.U32.AND P2, PT, R2.reuse, R41, PT ;  /* 0x000000290200720c */ /* 0x040fe20003f44070 */
[----:B------:R-:W-:Y:S01]  /*18e0*/  @!P1 IMAD.MOV R107, RZ, RZ, -R107 ;  /* 0x000000ffff6b9224 */ /* 0x000fe200078e0a6b */
[----:B------:R-:W-:Y:S01]  /*18f0*/  ISETP.GT.U32.AND P1, PT, R2, R43, PT ;  /* 0x0000002b0200720c */ /* 0x000fe20003f24070 */
[----:B------:R-:W-:Y:S01]  /*1900*/  IMAD.MOV R8, RZ, RZ, -R8 ;  /* 0x000000ffff087224 */ /* 0x000fe200078e0a08 */
[----:B------:R-:W-:Y:S01]  /*1910*/  ISETP.GE.AND P3, PT, R14, RZ, PT ;  /* 0x000000ff0e00720c */ /* 0x000fe20003f66270 */
[--C-:B------:R-:W-:Y:S01]  /*1920*/  @!P4 IMAD.IADD R45, R45, 0x1, -R2.reuse ;  /* 0x000000012d2dc824 */ /* 0x100fe200078e0a02 */
[C---:B------:R-:W-:Y:S01]  /*1930*/  LOP3.LUT R14, R3.reuse, 0x11c, RZ, 0xfc, !PT ;  /* 0x0000011c030e7812 */ /* 0x040fe200078efcff */
[C---:B------:R-:W-:Y:S01]  /*1940*/  IMAD R113, R2.reuse, R8, R113 ;  /* 0x0000000802717224 */ /* 0x040fe200078e0271 */
[----:B------:R-:W-:Y:S01]  /*1950*/  LOP3.LUT R8, R3, 0x50, RZ, 0xfc, !PT ;  /* 0x0000005003087812 */ /* 0x000fe200078efcff */
[--C-:B------:R-:W-:Y:S01]  /*1960*/  @!P5 IMAD.IADD R111, R111, 0x1, -R2.reuse ;  /* 0x000000016f6fd824 */ /* 0x100fe200078e0a02 */
[C---:B------:R-:W-:Y:S01]  /*1970*/  ISETP.GT.U32.AND P4, PT, R2.reuse, R45, PT ;  /* 0x0000002d0200720c */ /* 0x040fe20003f84070 */
[----:B----4-:R-:W-:Y:S01]  /*1980*/  IMAD R5, R5, UR4, RZ ;  /* 0x0000000405057c24 */ /* 0x010fe2000f8e02ff */
[----:B------:R-:W-:Y:S01]  /*1990*/  ISETP.GT.U32.AND P5, PT, R2, R113, PT ;  /* 0x000000710200720c */ /* 0x000fe20003fa4070 */
[--C-:B------:R-:W-:Y:S01]  /*19a0*/  @!P2 IMAD.IADD R41, R41, 0x1, -R2.reuse ;  /* 0x000000012929a824 */ /* 0x100fe200078e0a02 */
[----:B------:R-:W-:Y:S01]  /*19b0*/  ISETP.GE.AND P2, PT, R9, RZ, PT ;  /* 0x000000ff0900720c */ /* 0x000fe20003f46270 */
[----:B------:R-:W-:Y:S01]  /*19c0*/  @!P1 IMAD.IADD R43, R43, 0x1, -R2 ;  /* 0x000000012b2b9824 */ /* 0x000fe200078e0a02 */
[----:B------:R-:W-:Y:S01]  /*19d0*/  ISETP.GE.AND P1, PT, R6, RZ, PT ;  /* 0x000000ff0600720c */ /* 0x000fe20003f26270 */
[C---:B------:R-:W-:Y:S01]  /*19e0*/  IMAD.HI.U32 R6, R4.reuse, R47, RZ ;  /* 0x0000002f04067227 */ /* 0x040fe200078e00ff */
[----:B------:R-:W-:Y:S01]  /*19f0*/  IABS R115, R8 ;  /* 0x0000000800737213 */ /* 0x000fe20000000000 */
[----:B------:R-:W1:Y:S01]  /*1a00*/  LDCU UR4, c[0x0][0x3a0] ;  /* 0x00007400ff0477ac */ /* 0x000e620008000800 */
[----:B------:R-:W-:Y:S01]  /*1a10*/  IABS R187, R14 ;  /* 0x0000000e00bb7213 */ /* 0x000fe20000000000 */
[----:B------:R-:W-:Y:S01]  /*1a20*/  IMAD.HI.U32 R9, R4, R49, RZ ;  /* 0x0000003104097227 */ /* 0x000fe200078e00ff */
[----:B------:R-:W-:-:S03]  /*1a30*/  IABS R219, R15 ;  /* 0x0000000f00db7213 */ /* 0x000fc60000000000 */
[----:B------:R-:W-:Y:S02]  /*1a40*/  IMAD.MOV R6, RZ, RZ, -R6 ;  /* 0x000000ffff067224 */ /* 0x000fe400078e0a06 */
[----:B------:R-:W-:Y:S02]  /*1a50*/  IMAD.MOV R9, RZ, RZ, -R9 ;  /* 0x000000ffff097224 */ /* 0x000fe400078e0a09 */
[--C-:B------:R-:W-:Y:S02]  /*1a60*/  @!P5 IMAD.IADD R113, R113, 0x1, -R2.reuse ;  /* 0x000000017171d824 */ /* 0x100fe400078e0a02 */
[C---:B------:R-:W-:Y:S02]  /*1a70*/  IMAD R47, R2.reuse, R6, R47 ;  /* 0x00000006022f7224 */ /* 0x040fe400078e022f */
[----:B------:R-:W-:Y:S01]  /*1a80*/  @!P4 IMAD.IADD R45, R45, 0x1, -R2 ;  /* 0x000000012d2dc824 */ /* 0x000fe200078e0a02 */
[C---:B------:R-:W-:Y:S01]  /*1a90*/  ISETP.GT.U32.AND P5, PT, R2.reuse, R113, PT ;  /* 0x000000710200720c */ /* 0x040fe20003fa4070 */
[C---:B------:R-:W-:Y:S01]  /*1aa0*/  IMAD R49, R2.reuse, R9, R49 ;  /* 0x0000000902317224 */ /* 0x040fe200078e0231 */
[----:B------:R-:W-:Y:S01]  /*1ab0*/  ISETP.GT.U32.AND P4, PT, R2, R47, PT ;  /* 0x0000002f0200720c */ /* 0x000fe20003f84070 */
[----:B------:R-:W-:Y:S01]  /*1ac0*/  @!P2 IMAD.MOV R43, RZ, RZ, -R43 ;  /* 0x000000ffff2ba224 */ /* 0x000fe200078e0a2b */
[----:B------:R-:W-:Y:S01]  /*1ad0*/  ISETP.GE.AND P2, PT, R8, RZ, PT ;  /* 0x000000ff0800720c */ /* 0x000fe20003f46270 */
[----:B------:R-:W-:Y:S01]  /*1ae0*/  @!P0 IMAD.MOV R45, RZ, RZ, -R45 ;  /* 0x000000ffff2d8224 */ /* 0x000fe200078e0a2d */
[----:B------:R-:W-:Y:S01]  /*1af0*/  ISETP.GT.U32.AND P0, PT, R2, R49, PT ;  /* 0x000000310200720c */ /* 0x000fe20003f04070 */
[----:B------:R-:W-:Y:S01]  /*1b00*/  IMAD.HI.U32 R8, R4, R115, RZ ;  /* 0x0000007304087227 */ /* 0x000fe200078e00ff */
[----:B-1----:R-:W-:-:S03]  /*1b10*/  UIADD3 UR4, UPT, UPT, UR4, -0x40, URZ ;  /* 0xffffffc004047890 */ /* 0x002fc6000fffe0ff */
[----:B------:R-:W-:Y:S01]  /*1b20*/  @!P3 IMAD.MOV R41, RZ, RZ, -R41 ;  /* 0x000000ffff29b224 */ /* 0x000fe200078e0a29 */
[----:B------:R-:W-:Y:S01]  /*1b30*/  ISETP.GE.AND P3, PT, R11, RZ, PT ;  /* 0x000000ff0b00720c */ /* 0x000fe20003f66270 */
[----:B------:R-:W-:Y:S01]  /*1b40*/  IMAD.MOV R8, RZ, RZ, -R8 ;  /* 0x000000ffff087224 */ /* 0x000fe200078e0a08 */
[----:B------:R-:W-:Y:S01]  /*1b50*/  LOP3.LUT R11, R3, 0x60, RZ, 0xfc, !PT ;  /* 0x00000060030b7812 */ /* 0x000fe200078efcff */
[--C-:B------:R-:W-:Y:S02]  /*1b60*/  @!P5 IMAD.IADD R113, R113, 0x1, -R2.reuse ;  /* 0x000000017171d824 */ /* 0x100fe400078e0a02 */
[C---:B------:R-:W-:Y:S01]  /*1b70*/  IMAD R115, R2.reuse, R8, R115 ;  /* 0x0000000802737224 */ /* 0x040fe200078e0273 */
        /* <DEDUP_REMOVED lines=13> */
[----:B------:R-:W-:Y:S02]  /*1c50*/  LOP3.LUT R10, R3, 0x5c, RZ, 0xfc, !PT ;  /* 0x0000005c030a7812 */ /* 0x000fe400078efcff */
[----:B------:R-:W-:Y:S01]  /*1c60*/  ISETP.GT.U32.AND P5, PT, R2, R115, PT ;  /* 0x000000730200720c */ /* 0x000fe20003fa4070 */
[----:B------:R-:W-:Y:S01]  /*1c70*/  IMAD.MOV R6, RZ, RZ, -R6 ;  /* 0x000000ffff067224 */ /* 0x000fe200078e0a06 */
[----:B------:R-:W-:Y:S01]  /*1c80*/  IABS R51, R10 ;  /* 0x0000000a00337213 */ /* 0x000fe20000000000 */
[----:B------:R-:W-:-:S04]  /*1c90*/  IMAD.HI.U32 R9, R4, R53, RZ ;  /* 0x0000003504097227 */ /* 0x000fc800078e00ff */
[----:B------:R-:W-:Y:S02]  /*1ca0*/  IMAD.MOV R8, RZ, RZ, -R8 ;  /* 0x000000ffff087224 */ /* 0x000fe400078e0a08 */
[C---:B------:R-:W-:Y:S02]  /*1cb0*/  IMAD R117, R2.reuse, R6, R117 ;  /* 0x0000000602757224 */ /* 0x040fe400078e0275 */
[----:B------:R-:W-:Y:S02]  /*1cc0*/  IMAD.MOV R9, RZ, RZ, -R9 ;  /* 0x000000ffff097224 */ /* 0x000fe400078e0a09 */
[C---:B------:R-:W-:Y:S01]  /*1cd0*/  IMAD R119, R2.reuse, R8, R119 ;  /* 0x0000000802777224 */ /* 0x040fe200078e0277 */
[----:B------:R-:W-:Y:S01]  /*1ce0*/  LOP3.LUT R8, R3, 0x68, RZ, 0xfc, !PT ;  /* 0x0000006803087812 */ /* 0x000fe200078efcff */
[--C-:B------:R-:W-:Y:S01]  /*1cf0*/  @!P4 IMAD.IADD R47, R47, 0x1, -R2.reuse ;  /* 0x000000012f2fc824 */ /* 0x100fe200078e0a02 */
[C---:B------:R-:W-:Y:S01]  /*1d00*/  ISETP.GT.U32.AND P4, PT, R2.reuse, R117, PT ;  /* 0x000000750200720c */ /* 0x040fe20003f84070 */
[C---:B------:R-:W-:Y:S01]  /*1d10*/  IMAD R53, R2.reuse, R9, R53 ;  /* 0x0000000902357224 */ /* 0x040fe200078e0235 */
[----:B------:R-:W-:Y:S01]  /*1d20*/  IABS R121, R8 ;  /* 0x0000000800797213 */ /* 0x000fe20000000000 */
[----:B------:R-:W-:Y:S01]  /*1d30*/  @!P0 IMAD.IADD R49, R49, 0x1, -R2 ;  /* 0x0000000131318824 */ /* 0x000fe200078e0a02 */
[----:B------:R-:W-:Y:S01]  /*1d40*/  ISETP.GT.U32.AND P0, PT, R2, R119, PT ;  /* 0x000000770200720c */ /* 0x000fe20003f04070 */
[----:B------:R-:W-:Y:S01]  /*1d50*/  IMAD.HI.U32 R6, R4, R51, RZ ;  /* 0x0000003304067227 */ /* 0x000fe200078e00ff */
[----:B------:R-:W-:-:S03]  /*1d60*/  LOP3.LUT R9, R3, 0x6c, RZ, 0xfc, !PT ;  /* 0x0000006c03097812 */ /* 0x000fc600078efcff */
[----:B------:R-:W-:Y:S01]  /*1d70*/  @!P6 IMAD.MOV R49, RZ, RZ, -R49 ;  /* 0x000000ffff31e224 */ /* 0x000fe200078e0a31 */
[C---:B------:R-:W-:Y:S01]  /*1d80*/  ISETP.GT.U32.AND P6, PT, R2.reuse, R53, PT ;  /* 0x000000350200720c */ /* 0x040fe20003fc4070 */
[----:B------:R-:W-:Y:S01]  /*1d90*/  IMAD.MOV R6, RZ, RZ, -R6 ;  /* 0x000000ffff067224 */ /* 0x000fe200078e0a06 */
[----:B------:R-:W-:Y:S01]  /*1da0*/  IABS R55, R9 ;  /* 0x0000000900377213 */ /* 0x000fe20000000000 */
[----:B------:R-:W-:Y:S02]  /*1db0*/  @!P4 IMAD.IADD R117, R117, 0x1, -R2 ;  /* 0x000000017575c824 */ /* 0x000fe400078e0a02 */
[----:B------:R-:W-:Y:S02]  /*1dc0*/  IMAD R51, R2, R6, R51 ;  /* 0x0000000602337224 */ /* 0x000fe400078e0233 */
[----:B------:R-:W-:Y:S01]  /*1dd0*/  IMAD.HI.U32 R6, R4, R121, RZ ;  /* 0x0000007904067227 */ /* 0x000fe200078e00ff */
[----:B------:R-:W-:-:S03]  /*1de0*/  ISETP.GT.U32.AND P4, PT, R2, R117, PT ;  /* 0x000000750200720c */ /* 0x000fc60003f84070 */
[--C-:B------:R-:W-:Y:S02]  /*1df0*/  @!P0 IMAD.IADD R119, R119, 0x1, -R2.reuse ;  /* 0x0000000177778824 */ /* 0x100fe400078e0a02 */
[----:B------:R-:W-:Y:S02]  /*1e00*/  @!P5 IMAD.IADD R115, R115, 0x1, -R2 ;  /* 0x000000017373d824 */ /* 0x000fe400078e0a02 */
[----:B------:R-:W-:Y:S02]  /*1e10*/  IMAD.MOV R6, RZ, RZ, -R6 ;  /* 0x000000ffff067224 */ /* 0x000fe400078e0a06 */
[----:B------:R-:W-:Y:S01]  /*1e20*/  @!P6 IMAD.IADD R53, R53, 0x1, -R2 ;  /* 0x000000013535e824 */ /* 0x000fe200078e0a02 */
[C---:B------:R-:W-:Y:S01]  /*1e30*/  ISETP.GT.U32.AND P6, PT, R2.reuse, R119, PT ;  /* 0x000000770200720c */ /* 0x040fe20003fc4070 */
[C---:B------:R-:W-:Y:S01]  /*1e40*/  IMAD R121, R2.reuse, R6, R121 ;  /* 0x0000000602797224 */ /* 0x040fe200078e0279 */
[----:B------:R-:W-:Y:S01]  /*1e50*/  ISETP.GT.U32.AND P5, PT, R2, R115, PT ;  /* 0x000000730200720c */ /* 0x000fe20003fa4070 */
[----:B------:R-:W-:-:S04]  /*1e60*/  IMAD.HI.U32 R6, R4, R55, RZ ;  /* 0x0000003704067227 */ /* 0x000fc800078e00ff */
[----:B------:R-:W-:Y:S01]  /*1e70*/  @!P1 IMAD.MOV R47, RZ, RZ, -R47 ;  /* 0x000000ffff2f9224 */ /* 0x000fe200078e0a2f */
[----:B------:R-:W-:Y:S01]  /*1e80*/  ISETP.GT.U32.AND P1, PT, R2, R51, PT ;  /* 0x000000330200720c */ /* 0x000fe20003f24070 */
[----:B------:R-:W-:Y:S02]  /*1e90*/  IMAD.MOV R6, RZ, RZ, -R6 ;  /* 0x000000ffff067224 */ /* 0x000fe400078e0a06 */
[--C-:B------:R-:W-:Y:S01]  /*1ea0*/  @!P4 IMAD.IADD R117, R117, 0x1, -R2.reuse ;  /* 0x000000017575c824 */ /* 0x100fe200078e0a02 */
[----:B------:R-:W-:Y:S01]  /*1eb0*/  ISETP.GE.AND P4, PT, R12, RZ, PT ;  /* 0x000000ff0c00720c */ /* 0x000fe20003f86270 */
[C---:B------:R-:W-:Y:S01]  /*1ec0*/  IMAD R55, R2.reuse, R6, R55 ;  /* 0x0000000602377224 */ /* 0x040fe200078e0237 */
[----:B------:R-:W-:Y:S01]  /*1ed0*/  LOP3.LUT R12, R3, 0x78, RZ, 0xfc, !PT ;  /* 0x00000078030c7812 */ /* 0x000fe200078efcff */
[--C-:B------:R-:W-:Y:S02]  /*1ee0*/  @!P6 IMAD.IADD R119, R119, 0x1, -R2.reuse ;  /* 0x000000017777e824 */ /* 0x100fe400078e0a02 */
[--C-:B------:R-:W-:Y:S01]  /*1ef0*/  @!P5 IMAD.IADD R115, R115, 0x1, -R2.reuse ;  /* 0x000000017373d824 */ /* 0x100fe200078e0a02 */
[----:B------:R-:W-:Y:S01]  /*1f00*/  ISETP.GT.U32.AND P6, PT, R2, R55, PT ;  /* 0x000000370200720c */ /* 0x000fe20003fc4070 */
[----:B------:R-:W-:Y:S01]  /*1f10*/  @!P3 IMAD.MOV R117, RZ, RZ, -R117 ;  /* 0x000000ffff75b224 */ /* 0x000fe200078e0a75 */
[----:B------:R-:W-:Y:S01]  /*1f20*/  ISETP.GE.AND P5, PT, R10, RZ, PT ;  /* 0x000000ff0a00720c */ /* 0x000fe20003fa6270 */
[----:B------:R-:W-:Y:S01]  /*1f30*/  @!P2 IMAD.MOV R115, RZ, RZ, -R115 ;  /* 0x000000ffff73a224 */ /* 0x000fe200078e0a73 */
[----:B------:R-:W-:Y:S01]  /*1f40*/  LOP3.LUT R10, R3, 0x70, RZ, 0xfc, !PT ;  /* 0x00000070030a7812 */ /* 0x000fe200078efcff */
[----:B------:R-:W-:Y:S01]  /*1f50*/  @!P1 IMAD.IADD R51, R51, 0x1, -R2 ;  /* 0x0000000133339824 */ /* 0x000fe200078e0a02 */
[----:B------:R-:W-:-:S02]  /*1f60*/  ISETP.GT.U32.AND P3, PT, R2, R53, PT ;  /* 0x000000350200720c */ /* 0x000fc40003f64070 */
[----:B------:R-:W-:Y:S02]  /*1f70*/  ISETP.GE.AND P2, PT, R11, RZ, PT ;  /* 0x000000ff0b00720c */ /* 0x000fe40003f46270 */
[----:B------:R-:W-:Y:S02]  /*1f80*/  LOP3.LUT R11, R3, 0x74, RZ, 0xfc, !PT ;  /* 0x00000074030b7812 */ /* 0x000fe400078efcff */
[----:B------:R-:W-:Y:S01]  /*1f90*/  IABS R123, R10 ;  /* 0x0000000a007b7213 */ /* 0x000fe20000000000 */
[----:B------:R-:W-:Y:S01]  /*1fa0*/  @!P6 IMAD.IADD R55, R55, 0x1, -R2 ;  /* 0x000000013737e824 */ /* 0x000fe200078e0a02 */
[----:B------:R-:W-:Y:S02]  /*1fb0*/  ISETP.GT.U32.AND P0, PT, R2, R51, PT ;  /* 0x000000330200720c */ /* 0x000fe40003f04070 */
[----:B------:R-:W-:Y:S01]  /*1fc0*/  IABS R57, R11 ;  /* 0x0000000b00397213 */ /* 0x000fe20000000000 */
[----:B------:R-:W-:Y:S01]  /*1fd0*/  IMAD.HI.U32 R6, R4, R123, RZ ;  /* 0x0000007b04067227 */ /* 0x000fe200078e00ff */
[----:B------:R-:W-:-:S02]  /*1fe0*/  ISETP.GE.AND P1, PT, R8, RZ, PT ;  /* 0x000000ff0800720c */ /* 0x000fc40003f26270 */
[----:B------:R-:W-:Y:S01]  /*1ff0*/  IABS R125, R12 ;  /* 0x0000000c007d7213 */ /* 0x000fe20000000000 */
[----:B------:R-:W-:Y:S01]  /*2000*/  IMAD.HI.U32 R8, R4, R57, RZ ;  /* 0x0000003904087227 */ /* 0x000fe200078e00ff */
[----:B------:R-:W-:-:S03]  /*2010*/  ISETP.GT.U32.AND P6, PT, R2, R55, PT ;  /* 0x000000370200720c */ /* 0x000fc60003fc4070 */
[----:B------:R-:W-:Y:S02]  /*2020*/  IMAD.MOV R6, RZ, RZ, -R6 ;  /* 0x000000ffff067224 */ /* 0x000fe400078e0a06 */
[----:B------:R-:W-:Y:S01]  /*2030*/  @!P3 IMAD.IADD R53, R53, 0x1, -R2 ;  /* 0x000000013535b824 */ /* 0x000fe200078e0a02 */
[----:B------:R-:W-:Y:S01]  /*2040*/  ISETP.GE.AND P3, PT, R9, RZ, PT ;  /* 0x000000ff0900720c */ /* 0x000fe20003f66270 */
[----:B------:R-:W-:-:S04]  /*2050*/  IMAD.HI.U32 R9, R4, R125, RZ ;  /* 0x0000007d04097227 */ /* 0x000fc800078e00ff */
[----:B------:R-:W-:Y:S02]  /*2060*/  IMAD.MOV R8, RZ, RZ, -R8 ;  /* 0x000000ffff087224 */ /* 0x000fe400078e0a08 */
[C---:B------:R-:W-:Y:S02]  /*2070*/  IMAD R123, R2.reuse, R6, R123 ;  /* 0x00000006027b7224 */ /* 0x040fe400078e027b */
[--C-:B------:R-:W-:Y:S01]  /*2080*/  @!P0 IMAD.IADD R51, R51, 0x1, -R2.reuse ;  /* 0x0000000133338824 */ /* 0x100fe200078e0a02 */
[C---:B------:R-:W-:Y:S01]  /*2090*/  ISETP.GT.U32.AND P0, PT, R2.reuse, R121, PT ;  /* 0x000000790200720c */ /* 0x040fe20003f04070 */
[----:B------:R-:W-:Y:S02]  /*20a0*/  IMAD.MOV R9, RZ, RZ, -R9 ;  /* 0x000000ffff097224 */ /* 0x000fe400078e0a09 */
[C---:B------:R-:W-:Y:S02]  /*20b0*/  IMAD R57, R2.reuse, R8, R57 ;  /* 0x0000000802397224 */ /* 0x040fe400078e0239 */
[----:B------:R-:W-:Y:S01]  /*20c0*/  @!P2 IMAD.MOV R119, RZ, RZ, -R119 ;  /* 0x000000ffff77a224 */ /* 0x000fe200078e0a77 */
[C---:B------:R-:W-:Y:S01]  /*20d0*/  ISETP.GT.U32.AND P2, PT, R2.reuse, R123, PT ;  /* 0x0000007b0200720c */ /* 0x040fe20003f44070 */
[C---:B------:R-:W-:Y:S01]  /*20e0*/  IMAD R125, R2.reuse, R9, R125 ;  /* 0x00000009027d7224 */ /* 0x040fe200078e027d */
[----:B------:R-:W-:Y:S01]  /*20f0*/  LOP3.LUT R9, R3, 0x7c, RZ, 0xfc, !PT ;  /* 0x0000007c03097812 */ /* 0x000fe200078efcff */
[----:B------:R-:W-:Y:S01]  /*2100*/  @!P4 IMAD.MOV R53, RZ, RZ, -R53 ;  /* 0x000000ffff35c224 */ /* 0x000fe200078e0a35 */
[C---:B------:R-:W-:Y:S01]  /*2110*/  ISETP.GT.U32.AND P4, PT, R2.reuse, R57, PT ;  /* 0x000000390200720c */ /* 0x040fe20003f84070 */
[--C-:B------:R-:W-:Y:S01]  /*2120*/  @!P6 IMAD.IADD R55, R55, 0x1, -R2.reuse ;  /* 0x000000013737e824 */ /* 0x100fe200078e0a02 */
[----:B------:R-:W-:Y:S01]  /*2130*/  ISETP.GT.U32.AND P6, PT, R2, R125, PT ;  /* 0x0000007d0200720c */ /* 0x000fe20003fc4070 */
[--C-:B------:R-:W-:Y:S01]  /*2140*/  @!P0 IMAD.IADD R121, R121, 0x1, -R2.reuse ;  /* 0x0000000179798824 */ /* 0x100fe200078e0a02 */
[----:B------:R-:W-:Y:S01]  /*2150*/  ISETP.GE.AND P0, PT, R10, RZ, PT ;  /* 0x000000ff0a00720c */ /* 0x000fe20003f06270 */
[----:B------:R-:W-:Y:S01]  /*2160*/  @!P5 IMAD.MOV R51, RZ, RZ, -R51 ;  /* 0x000000ffff33d224 */ /* 0x000fe200078e0a33 */
[----:B------:R-:W-:Y:S01]  /*2170*/  IABS R59, R9 ;  /* 0x00000009003b7213 */ /* 0x000fe20000000000 */
[----:B------:R-:W-:Y:S01]  /*2180*/  @!P3 IMAD.MOV R55, RZ, RZ, -R55 ;  /* 0x000000ffff37b224 */ /* 0x000fe200078e0a37 */
[----:B------:R-:W-:Y:S01]  /*2190*/  LOP3.LUT R10, R3, 0x80, RZ, 0xfc, !PT ;  /* 0x00000080030a7812 */ /* 0x000fe200078efcff */
[----:B------:R-:W-:Y:S01]  /*21a0*/  @!P2 IMAD.IADD R123, R123, 0x1, -R2 ;  /* 0x000000017b7ba824 */ /* 0x000fe200078e0a02 */
[----:B------:R-:W-:Y:S01]  /*21b0*/  ISETP.GT.U32.AND P5, PT, R2, R121, PT ;  /* 0x000000790200720c */ /* 0x000fe20003fa4070 */
[----:B------:R-:W-:Y:S01]  /*21c0*/  IMAD.HI.U32 R6, R4, R59, RZ ;  /* 0x0000003b04067227 */ /* 0x000fe200078e00ff */
[----:B------:R-:W-:-:S02]  /*21d0*/  IABS R127, R10 ;  /* 0x0000000a007f7213 */ /* 0x000fc40000000000 */
[----:B------:R-:W-:Y:S01]  /*21e0*/  ISETP.GE.AND P2, PT, R12, RZ, PT ;  /* 0x000000ff0c00720c */ /* 0x000fe20003f46270 */
[--C-:B------:R-:W-:Y:S01]  /*21f0*/  @!P4 IMAD.IADD R57, R57, 0x1, -R2.reuse ;  /* 0x000000013939c824 */ /* 0x100fe200078e0a02 */
[C---:B------:R-:W-:Y:S01]  /*2200*/  ISETP.GT.U32.AND P4, PT, R2.reuse, R123, PT ;  /* 0x0000007b0200720c */ /* 0x040fe20003f84070 */
[----:B------:R-:W-:Y:S01]  /*2210*/  @!P6 IMAD.IADD R125, R125, 0x1, -R2 ;  /* 0x000000017d7de824 */ /* 0x000fe200078e0a02 */
[----:B------:R-:W-:Y:S01]  /*2220*/  LOP3.LUT R12, R3, 0x88, RZ, 0xfc, !PT ;  /* 0x00000088030c7812 */ /* 0x000fe200078efcff */
[----:B------:R-:W-:Y:S01]  /*2230*/  IMAD.MOV R8, RZ, RZ, -R6 ;  /* 0x000000ffff087224 */ /* 0x000fe200078e0a06 */
[----:B------:R-:W-:Y:S01]  /*2240*/  ISETP.GT.U32.AND P6, PT, R2, R57, PT ;  /* 0x000000390200720c */ /* 0x000fe20003fc4070 */
[----:B------:R-:W-:Y:S01]  /*2250*/  IMAD.HI.U32 R6, R4, R127, RZ ;  /* 0x0000007f04067227 */ /* 0x000fe200078e00ff */
[----:B------:R-:W-:-:S03]  /*2260*/  IABS R129, R12 ;  /* 0x0000000c00817213 */ /* 0x000fc60000000000 */
[C---:B------:R-:W-:Y:S02]  /*2270*/  IMAD R59, R2.reuse, R8, R59 ;  /* 0x00000008023b7224 */ /* 0x040fe400078e023b */
[----:B------:R-:W-:Y:S02]  /*2280*/  IMAD.MOV R6, RZ, RZ, -R6 ;  /* 0x000000ffff067224 */ /* 0x000fe400078e0a06 */
[--C-:B------:R-:W-:Y:S01]  /*2290*/  @!P4 IMAD.IADD R123, R123, 0x1, -R2.reuse ;  /* 0x000000017b7bc824 */ /* 0x100fe200078e0a02 */
[C---:B------:R-:W-:Y:S01]  /*22a0*/  ISETP.GT.U32.AND P4, PT, R2.reuse, R59, PT ;  /* 0x0000003b0200720c */ /* 0x040fe20003f84070 */
[C---:B------:R-:W-:Y:S02]  /*22b0*/  IMAD R127, R2.reuse, R6, R127 ;  /* 0x00000006027f7224 */ /* 0x040fe400078e027f */
[--C-:B------:R-:W-:Y:S01]  /*22c0*/  @!P5 IMAD.IADD R121, R121, 0x1, -R2.reuse ;  /* 0x000000017979d824 */ /* 0x100fe200078e0a02 */
[----:B------:R-:W-:Y:S01]  /*22d0*/  ISETP.GE.AND P5, PT, R11, RZ, PT ;  /* 0x000000ff0b00720c */ /* 0x000fe20003fa6270 */
[----:B------:R-:W-:Y:S01]  /*22e0*/  @!P6 IMAD.IADD R57, R57, 0x1, -R2 ;  /* 0x000000013939e824 */ /* 0x000fe200078e0a02 */
[C---:B------:R-:W-:Y:S01]  /*22f0*/  ISETP.GT.U32.AND P6, PT, R2.reuse, R127, PT ;  /* 0x0000007f0200720c */ /* 0x040fe20003fc4070 */
[----:B------:R-:W-:Y:S01]  /*2300*/  @!P1 IMAD.MOV R121, RZ, RZ, -R121 ;  /* 0x000000ffff799224 */ /* 0x000fe200078e0a79 */
[----:B------:R-:W-:Y:S01]  /*2310*/  LOP3.LUT R11, R3, 0x84, RZ, 0xfc, !PT ;  /* 0x00000084030b7812 */ /* 0x000fe200078efcff */
[----:B------:R-:W-:Y:S01]  /*2320*/  @!P0 IMAD.MOV R123, RZ, RZ, -R123 ;  /* 0x000000ffff7b8224 */ /* 0x000fe200078e0a7b */
[----:B------:R-:W-:-:S02]  /*2330*/  ISETP.GT.U32.AND P1, PT, R2, R125, PT ;  /* 0x0000007d0200720c */ /* 0x000fc40003f24070 */
[----:B------:R-:W-:Y:S01]  /*2340*/  IABS R61, R11 ;  /* 0x0000000b003d7213 */ /* 0x000fe20000000000 */
[----:B------:R-:W-:Y:S01]  /*2350*/  @!P4 IMAD.IADD R59, R59, 0x1, -R2 ;  /* 0x000000013b3bc824 */ /* 0x000fe200078e0a02 */
[----:B------:R-:W-:Y:S02]  /*2360*/  ISETP.GE.AND P4, PT, R10, RZ, PT ;  /* 0x000000ff0a00720c */ /* 0x000fe40003f86270 */
[----:B------:R-:W-:Y:S01]  /*2370*/  LOP3.LUT R10, R3, 0x98, RZ, 0xfc, !PT ;  /* 0x00000098030a7812 */ /* 0x000fe200078efcff */
[----:B------:R-:W-:-:S03]  /*2380*/  IMAD.HI.U32 R6, R4, R61, RZ ;  /* 0x0000003d04067227 */ /* 0x000fc600078e00ff */
[----:B------:R-:W-:Y:S01]  /*2390*/  IABS R133, R10 ;  /* 0x0000000a00857213 */ /* 0x000fe20000000000 */
[----:B------:R-:W-:Y:S01]  /*23a0*/  @!P6 IMAD.IADD R127, R127, 0x1, -R2 ;  /* 0x000000017f7fe824 */ /* 0x000fe200078e0a02 */
[----:B------:R-:W-:Y:S01]  /*23b0*/  ISETP.GT.U32.AND P6, PT, R2, R59, PT ;  /* 0x0000003b0200720c */ /* 0x000fe20003fc4070 */
[----:B------:R-:W-:Y:S02]  /*23c0*/  IMAD.MOV R8, RZ, RZ, -R6 ;  /* 0x000000ffff087224 */ /* 0x000fe400078e0a06 */
[----:B------:R-:W-:Y:S01]  /*23d0*/  IMAD.HI.U32 R6, R4, R129, RZ ;  /* 0x0000008104067227 */ /* 0x000fe200078e00ff */
[----:B------:R-:W-:-:S03]  /*23e0*/  ISETP.GT.U32.AND P0, PT, R2, R127, PT ;  /* 0x0000007f0200720c */ /* 0x000fc60003f04070 */
[----:B------:R-:W-:Y:S02]  /*23f0*/  IMAD R61, R2, R8, R61 ;  /* 0x00000008023d7224 */ /* 0x000fe400078e023d */
[----:B------:R-:W-:Y:S02]  /*2400*/  IMAD.MOV R8, RZ, RZ, -R6 ;  /* 0x000000ffff087224 */ /* 0x000fe400078e0a06 */
[----:B------:R-:W-:Y:S01]  /*2410*/  IMAD.HI.U32 R6, R4, R63, RZ ;  /* 0x0000003f04067227 */ /* 0x000fe200078e00ff */
[----:B------:R-:W-:-:S03]  /*2420*/  ISETP.GT.U32.AND P3, PT, R2, R61, PT ;  /* 0x0000003d0200720c */ /* 0x000fc60003f64070 */
[C---:B------:R-:W-:Y:S01]  /*2430*/  IMAD R129, R2.reuse, R8, R129 ;  /* 0x0000000802817224 */ /* 0x040fe200078e0281 */
[----:B------:R-:W-:Y:S01]  /*2440*/  LOP3.LUT R8, R3, 0x90, RZ, 0xfc, !PT ;  /* 0x0000009003087812 */ /* 0x000fe200078efcff */
[--C-:B------:R-:W-:Y:S02]  /*2450*/  @!P6 IMAD.IADD R59, R59, 0x1, -R2.reuse ;  /* 0x000000013b3be824 */ /* 0x100fe400078e0a02 */
[----:B------:R-:W-:Y:S01]  /*2460*/  @!P1 IMAD.IADD R125, R125, 0x1, -R2 ;  /* 0x000000017d7d9824 */ /* 0x000fe200078e0a02 */
[C---:B------:R-:W-:Y:S01]  /*2470*/  ISETP.GT.U32.AND P6, PT, R2.reuse, R129, PT ;  /* 0x000000810200720c */ /* 0x040fe20003fc4070 */
[----:B------:R-:W-:Y:S01]  /*2480*/  IMAD.MOV R6, RZ, RZ, -R6 ;  /* 0x000000ffff067224 */ /* 0x000fe200078e0a06 */
[----:B------:R-:W-:Y:S01]  /*2490*/  ISETP.GE.AND P1, PT, R9, RZ, PT ;  /* 0x000000ff0900720c */ /* 0x000fe20003f26270 */
[--C-:B------:R-:W-:Y:S01]  /*24a0*/  @!P0 IMAD.IADD R127, R127, 0x1, -R2.reuse ;  /* 0x000000017f7f8824 */ /* 0x100fe200078e0a02 */
[----:B------:R-:W-:Y:S01]  /*24b0*/  IABS R131, R8 ;  /* 0x0000000800837213 */ /* 0x000fe20000000000 */
[----:B------:R-:W-:Y:S01]  /*24c0*/  @!P3 IMAD.IADD R61, R61, 0x1, -R2 ;  /* 0x000000013d3db824 */ /* 0x000fe200078e0a02 */
[----:B------:R-:W-:Y:S01]  /*24d0*/  LOP3.LUT R9, R3, 0x94, RZ, 0xfc, !PT ;  /* 0x0000009403097812 */ /* 0x000fe200078efcff */
[----:B------:R-:W-:Y:S01]  /*24e0*/  IMAD R63, R2, R6, R63 ;  /* 0x00000006023f7224 */ /* 0x000fe200078e023f */
[----:B------:R-:W-:Y:S01]  /*24f0*/  ISETP.GE.AND P3, PT, R8, RZ, PT ;  /* 0x000000ff0800720c */ /* 0x000fe20003f66270 */
[----:B------:R-:W-:Y:S01]  /*2500*/  @!P4 IMAD.MOV R127, RZ, RZ, -R127 ;  /* 0x000000ffff7fc224 */ /* 0x000fe200078e0a7f */
[----:B------:R-:W-:Y:S01]  /*2510*/  IABS R65, R9 ;  /* 0x0000000900417213 */ /* 0x000fe20000000000 */
[----:B------:R-:W-:Y:S01]  /*2520*/  IMAD.HI.U32 R6, R4, R131, RZ ;  /* 0x0000008304067227 */ /* 0x000fe200078e00ff */
[----:B------:R-:W-:-:S02]  /*2530*/  ISETP.GT.U32.AND P4, PT, R2, R63, PT ;  /* 0x0000003f0200720c */ /* 0x000fc40003f84070 */
[----:B------:R-:W-:Y:S01]  /*2540*/  ISETP.GE.AND P0, PT, R13, RZ, PT ;  /* 0x000000ff0d00720c */ /* 0x000fe20003f06270 */
[----:B------:R-:W-:Y:S01]  /*2550*/  @!P6 IMAD.IADD R129, R129, 0x1, -R2 ;  /* 0x000000018181e824 */ /* 0x000fe200078e0a02 */
[C---:B------:R-:W-:Y:S01]  /*2560*/  ISETP.GT.U32.AND P6, PT, R2.reuse, R61, PT ;  /* 0x0000003d0200720c */ /* 0x040fe20003fc4070 */
[----:B------:R-:W-:Y:S01]  /*2570*/  @!P5 IMAD.MOV R57, RZ, RZ, -R57 ;  /* 0x000000ffff39d224 */ /* 0x000fe200078e0a39 */
[----:B------:R-:W-:Y:S01]  /*2580*/  ISETP.GE.AND P5, PT, R11, RZ, PT ;  /* 0x000000ff0b00720c */ /* 0x000fe20003fa6270 */
[----:B------:R-:W-:Y:S01]  /*2590*/  @!P1 IMAD.MOV R59, RZ, RZ, -R59 ;  /* 0x000000ffff3b9224 */ /* 0x000fe200078e0a3b */
[----:B------:R-:W-:Y:S01]  /*25a0*/  ISETP.GT.U32.AND P1, PT, R2, R129, PT ;  /* 0x000000810200720c */ /* 0x000fe20003f24070 */
[----:B------:R-:W-:Y:S01]  /*25b0*/  IMAD.MOV R6, RZ, RZ, -R6 ;  /* 0x000000ffff067224 */ /* 0x000fe200078e0a06 */
[----:B------:R-:W-:Y:S01]  /*25c0*/  LOP3.LUT R11, R3, 0x9c, RZ, 0xfc, !PT ;  /* 0x0000009c030b7812 */ /* 0x000fe200078efcff */
[----:B------:R-:W-:Y:S01]  /*25d0*/  @!P2 IMAD.MOV R125, RZ, RZ, -R125 ;  /* 0x000000ffff7da224 */ /* 0x000fe200078e0a7d */
[----:B------:R-:W-:Y:S01]  /*25e0*/  ISETP.GE.AND P2, PT, R12, RZ, PT ;  /* 0x000000ff0c00720c */ /* 0x000fe20003f46270 */
[----:B------:R-:W-:Y:S01]  /*25f0*/  IMAD R131, R2, R6, R131 ;  /* 0x0000000602837224 */ /* 0x000fe200078e0283 */
[----:B------:R-:W-:Y:S01]  /*2600*/  IABS R67, R11 ;  /* 0x0000000b00437213 */ /* 0x000fe20000000000 */
[--C-:B------:R-:W-:Y:S01]  /*2610*/  @!P4 IMAD.IADD R63, R63, 0x1, -R2.reuse ;  /* 0x000000013f3fc824 */ /* 0x100fe200078e0a02 */
[----:B------:R-:W-:Y:S01]  /*2620*/  ISETP.GE.AND P4, PT, R10, RZ, PT ;  /* 0x000000ff0a00720c */ /* 0x000fe20003f86270 */
[----:B------:R-:W-:Y:S01]  /*2630*/  @!P6 IMAD.IADD R61, R61, 0x1, -R2 ;  /* 0x000000013d3de824 */ /* 0x000fe200078e0a02 */
[----:B------:R-:W-:Y:S01]  /*2640*/  ISETP.GT.U32.AND P6, PT, R2, R131, PT ;  /* 0x000000830200720c */ /* 0x000fe20003fc4070 */
[----:B------:R-:W-:Y:S01]  /*2650*/  IMAD.HI.U32 R6, R4, R65, RZ ;  /* 0x0000004104067227 */ /* 0x000fe200078e00ff */
[----:B------:R-:W-:-:S02]  /*2660*/  LOP3.LUT R10, R3, 0xa4, RZ, 0xfc, !PT ;  /* 0x000000a4030a7812 */ /* 0x000fc400078efcff */
[----:B------:R-:W-:Y:S01]  /*2670*/  LOP3.LUT R13, R3, 0xac, RZ, 0xfc, !PT ;  /* 0x000000ac030d7812 */ /* 0x000fe200078efcff */
[----:B------:R-:W-:Y:S01]  /*2680*/  @!P1 IMAD.IADD R129, R129, 0x1, -R2 ;  /* 0x0000000181819824 */ /* 0x000fe200078e0a02 */
[----:B------:R-:W-:Y:S01]  /*2690*/  ISETP.GE.AND P1, PT, R9, RZ, PT ;  /* 0x000000ff0900720c */ /* 0x000fe20003f26270 */
[----:B------:R-:W-:Y:S01]  /*26a0*/  @!P5 IMAD.MOV R61, RZ, RZ, -R61 ;  /* 0x000000ffff3dd224 */ /* 0x000fe200078e0a3d */
[----:B------:R-:W-:Y:S01]  /*26b0*/  ISETP.GT.U32.AND P5, PT, R2, R63, PT ;  /* 0x0000003f0200720c */ /* 0x000fe20003fa4070 */
[----:B------:R-:W-:Y:S01]  /*26c0*/  IMAD.HI.U32 R8, R4, R133, RZ ;  /* 0x0000008504087227 */ /* 0x000fe200078e00ff */
[----:B------:R-:W-:Y:S02]  /*26d0*/  IABS R93, R10 ;  /* 0x0000000a005d7213 */ /* 0x000fe40000000000 */
[----:B------:R-:W-:Y:S01]  /*26e0*/  IABS R91, R13 ;  /* 0x0000000d005b7213 */ /* 0x000fe20000000000 */
[----:B------:R-:W-:Y:S01]  /*26f0*/  IMAD.MOV R9, RZ, RZ, -R6 ;  /* 0x000000ffff097224 */ /* 0x000fe200078e0a06 */
[----:B------:R-:W-:Y:S01]  /*2700*/  LOP3.LUT R12, R3, 0xa8, RZ, 0xfc, !PT ;  /* 0x000000a8030c7812 */ /* 0x000fe200078efcff */
[----:B------:R-:W-:-:S02]  /*2710*/  IMAD.MOV R8, RZ, RZ, -R8 ;  /* 0x000000ffff087224 */ /* 0x000fc400078e0a08 */
[C---:B------:R-:W-:Y:S01]  /*2720*/  IMAD R65, R2.reuse, R9, R65 ;  /* 0x0000000902417224 */ /* 0x040fe200078e0241 */
[----:B------:R-:W-:Y:S01]  /*2730*/  LOP3.LUT R9, R3, 0xa0, RZ, 0xfc, !PT ;  /* 0x000000a003097812 */ /* 0x000fe200078efcff */
[C---:B------:R-:W-:Y:S01]  /*2740*/  IMAD R133, R2.reuse, R8, R133 ;  /* 0x0000000802857224 */ /* 0x040fe200078e0285 */
[----:B------:R-:W-:Y:S01]  /*2750*/  IABS R69, R12 ;  /* 0x0000000c00457213 */ /* 0x000fe20000000000 */
[--C-:B------:R-:W-:Y:S01]  /*2760*/  @!P6 IMAD.IADD R131, R131, 0x1, -R2.reuse ;  /* 0x000000018383e824 */ /* 0x100fe200078e0a02 */
[----:B------:R-:W-:Y:S01]  /*2770*/  IABS R135, R9 ;  /* 0x0000000900877213 */ /* 0x000fe20000000000 */
[----:B------:R-:W-:Y:S01]  /*2780*/  @!P2 IMAD.MOV R129, RZ, RZ, -R129 ;  /* 0x000000ffff81a224 */ /* 0x000fe200078e0a81 */
[C---:B------:R-:W-:Y:S01]  /*2790*/  ISETP.GT.U32.AND P2, PT, R2.reuse, R65, PT ;  /* 0x000000410200720c */ /* 0x040fe20003f44070 */
[----:B------:R-:W-:Y:S01]  /*27a0*/  @!P5 IMAD.IADD R63, R63, 0x1, -R2 ;  /* 0x000000013f3fd824 */ /* 0x000fe200078e0a02 */
[----:B------:R-:W-:Y:S01]  /*27b0*/  ISETP.GT.U32.AND P6, PT, R2, R131, PT ;  /* 0x000000830200720c */ /* 0x000fe20003fc4070 */
[----:B------:R-:W-:Y:S01]  /*27c0*/  IMAD.HI.U32 R6, R4, R67, RZ ;  /* 0x0000004304067227 */ /* 0x000fe200078e00ff */
[----:B------:R-:W-:-:S03]  /*27d0*/  ISETP.GT.U32.AND P5, PT, R2, R133, PT ;  /* 0x000000850200720c */ /* 0x000fc60003fa4070 */
[----:B------:R-:W-:Y:S02]  /*27e0*/  IMAD.MOV R6, RZ, RZ, -R6 ;  /* 0x000000ffff067224 */ /* 0x000fe400078e0a06 */
[----:B------:R-:W-:-:S04]  /*27f0*/  IMAD.HI.U32 R8, R4, R93, RZ ;  /* 0x0000005d04087227 */ /* 0x000fc800078e00ff */
[C---:B------:R-:W-:Y:S02]  /*2800*/  IMAD R67, R2.reuse, R6, R67 ;  /* 0x0000000602437224 */ /* 0x040fe400078e0243 */
[--C-:B------:R-:W-:Y:S01]  /*2810*/  @!P2 IMAD.IADD R65, R65, 0x1, -R2.reuse ;  /* 0x000000014141a824 */ /* 0x100fe200078e0a02 */
[----:B------:R-:W-:Y:S01]  /*2820*/  ISETP.GE.AND P2, PT, R11, RZ, PT ;  /* 0x000000ff0b00720c */ /* 0x000fe20003f46270 */
[--C-:B------:R-:W-:Y:S01]  /*2830*/  @!P6 IMAD.IADD R131, R131, 0x1, -R2.reuse ;  /* 0x000000018383e824 */ /* 0x100fe200078e0a02 */
[C---:B------:R-:W-:Y:S01]  /*2840*/  ISETP.GT.U32.AND P6, PT, R2.reuse, R67, PT ;  /* 0x000000430200720c */ /* 0x040fe20003fc4070 */
[----:B------:R-:W-:Y:S01]  /*2850*/  @!P5 IMAD.IADD R133, R133, 0x1, -R2 ;  /* 0x000000018585d824 */ /* 0x000fe200078e0a02 */
[----:B------:R-:W-:Y:S01]  /*2860*/  ISETP.GT.U32.AND P5, PT, R2, R65, PT ;  /* 0x000000410200720c */ /* 0x000fe20003fa4070 */
[----:B------:R-:W-:Y:S01]  /*2870*/  IMAD.HI.U32 R6, R4, R135, RZ ;  /* 0x0000008704067227 */ /* 0x000fe200078e00ff */
[----:B------:R-:W-:-:S03]  /*2880*/  LOP3.LUT R11, R3, 0xd0, RZ, 0xfc, !PT ;  /* 0x000000d0030b7812 */ /* 0x000fc600078efcff */
[----:B------:R-:W-:Y:S01]  /*2890*/  IMAD.MOV R6, RZ, RZ, -R6 ;  /* 0x000000ffff067224 */ /* 0x000fe200078e0a06 */
[----:B------:R-:W-:Y:S01]  /*28a0*/  IABS R79, R11 ;  /* 0x0000000b004f7213 */ /* 0x000fe20000000000 */
[----:B------:R-:W-:Y:S02]  /*28b0*/  IMAD.MOV R8, RZ, RZ, -R8 ;  /* 0x000000ffff087224 */ /* 0x000fe400078e0a08 */
[C---:B------:R-:W-:Y:S02]  /*28c0*/  IMAD R135, R2.reuse, R6, R135 ;  /* 0x0000000602877224 */ /* 0x040fe400078e0287 */
[--C-:B------:R-:W-:Y:S01]  /*28d0*/  @!P6 IMAD.IADD R67, R67, 0x1, -R2.reuse ;  /* 0x000000014343e824 */ /* 0x100fe200078e0a02 */
[C---:B------:R-:W-:Y:S01]  /*28e0*/  ISETP.GT.U32.AND P6, PT, R2.reuse, R133, PT ;  /* 0x000000850200720c */ /* 0x040fe20003fc4070 */
[----:B------:R-:W-:Y:S01]  /*28f0*/  @!P5 IMAD.IADD R65, R65, 0x1, -R2 ;  /* 0x000000014141d824 */ /* 0x000fe200078e0a02 */
[C---:B------:R-:W-:Y:S01]  /*2900*/  ISETP.GT.U32.AND P5, PT, R2.reuse, R135, PT ;  /* 0x000000870200720c */ /* 0x040fe20003fa4070 */
[----:B------:R-:W-:-:S02]  /*2910*/  IMAD R93, R2, R8, R93 ;  /* 0x00000008025d7224 */ /* 0x000fc400078e025d */
[----:B------:R-:W-:-:S04]  /*2920*/  IMAD.HI.U32 R8, R4, R91, RZ ;  /* 0x0000005b04087227 */ /* 0x000fc800078e00ff */
[----:B------:R-:W-:Y:S02]  /*2930*/  IMAD.MOV R8, RZ, RZ, -R8 ;  /* 0x000000ffff087224 */ /* 0x000fe400078e0a08 */
[----:B------:R-:W-:Y:S01]  /*2940*/  @!P3 IMAD.MOV R131, RZ, RZ, -R131 ;  /* 0x000000ffff83b224 */ /* 0x000fe200078e0a83 */
[----:B------:R-:W-:Y:S01]  /*2950*/  ISETP.GE.AND P3, PT, R9, RZ, PT ;  /* 0x000000ff0900720c */ /* 0x000fe20003f66270 */
[--C-:B------:R-:W-:Y:S01]  /*2960*/  @!P6 IMAD.IADD R133, R133, 0x1, -R2.reuse ;  /* 0x000000018585e824 */ /* 0x100fe200078e0a02 */
[C---:B------:R-:W-:Y:S01]  /*2970*/  ISETP.GT.U32.AND P6, PT, R2.reuse, R93, PT ;  /* 0x0000005d0200720c */ /* 0x040fe20003fc4070 */
[C---:B------:R-:W-:Y:S01]  /*2980*/  IMAD R91, R2.reuse, R8, R91 ;  /* 0x00000008025b7224 */ /* 0x040fe200078e025b */
[----:B------:R-:W-:Y:S01]  /*2990*/  LOP3.LUT R9, R3, 0xb0, RZ, 0xfc, !PT ;  /* 0x000000b003097812 */ /* 0x000fe200078efcff */
[----:B------:R-:W-:Y:S01]  /*29a0*/  @!P5 IMAD.IADD R135, R135, 0x1, -R2 ;  /* 0x000000018787d824 */ /* 0x000fe200078e0a02 */
[----:B------:R-:W-:Y:S01]  /*29b0*/  LOP3.LUT R8, R3, 0xb4, RZ, 0xfc, !PT ;  /* 0x000000b403087812 */ /* 0x000fe200078efcff */
[----:B------:R-:W-:Y:S01]  /*29c0*/  @!P1 IMAD.MOV R65, RZ, RZ, -R65 ;  /* 0x000000ffff419224 */ /* 0x000fe200078e0a41 */
[----:B------:R-:W-:Y:S01]  /*29d0*/  IABS R71, R9 ;  /* 0x0000000900477213 */ /* 0x000fe20000000000 */
[----:B------:R-:W-:Y:S01]  /*29e0*/  @!P4 IMAD.MOV R133, RZ, RZ, -R133 ;  /* 0x000000ffff85c224 */ /* 0x000fe200078e0a85 */
[----:B------:R-:W-:Y:S01]  /*29f0*/  ISETP.GT.U32.AND P1, PT, R2, R135, PT ;  /* 0x000000870200720c */ /* 0x000fe20003f24070 */
[----:B------:R-:W-:Y:S01]  /*2a00*/  IMAD.HI.U32 R6, R4, R69, RZ ;  /* 0x0000004504067227 */ /* 0x000fe200078e00ff */
[----:B------:R-:W-:-:S02]  /*2a10*/  ISETP.GT.U32.AND P4, PT, R2, R91, PT ;  /* 0x0000005b0200720c */ /* 0x000fc40003f84070 */
[----:B------:R-:W-:Y:S01]  /*2a20*/  IABS R89, R8 ;  /* 0x0000000800597213 */ /* 0x000fe20000000000 */
[----:B------:R-:W-:Y:S02]  /*2a30*/  IMAD.MOV R6, RZ, RZ, -R6 ;  /* 0x000000ffff067224 */ /* 0x000fe400078e0a06 */
[--C-:B------:R-:W-:Y:S02]  /*2a40*/  @!P6 IMAD.IADD R93, R93, 0x1, -R2.reuse ;  /* 0x000000015d5de824 */ /* 0x100fe400078e0a02 */
[----:B------:R-:W-:Y:S02]  /*2a50*/  IMAD R69, R2, R6, R69 ;  /* 0x0000000602457224 */ /* 0x000fe400078e0245 */
[----:B------:R-:W-:Y:S01]  /*2a60*/  IMAD.HI.U32 R6, R4, R71, RZ ;  /* 0x0000004704067227 */ /* 0x000fe200078e00ff */
[C---:B------:R-:W-:Y:S02]  /*2a70*/  ISETP.GT.U32.AND P6, PT, R2.reuse, R93, PT ;  /* 0x0000005d0200720c */ /* 0x040fe40003fc4070 */
[C---:B------:R-:W-:Y:S01]  /*2a80*/  ISETP.GT.U32.AND P5, PT, R2.reuse, R69, PT ;  /* 0x000000450200720c */ /* 0x040fe20003fa4070 */
[--C-:B------:R-:W-:Y:S01]  /*2a90*/  @!P1 IMAD.IADD R135, R135, 0x1, -R2.reuse ;  /* 0x0000000187879824 */ /* 0x100fe200078e0a02 */
[----:B------:R-:W-:Y:S01]  /*2aa0*/  ISETP.GE.AND P1, PT, R13, RZ, PT ;  /* 0x000000ff0d00720c */ /* 0x000fe20003f26270 */
[----:B------:R-:W-:Y:S01]  /*2ab0*/  @!P4 IMAD.IADD R91, R91, 0x1, -R2 ;  /* 0x000000015b5bc824 */ /* 0x000fe200078e0a02 */
[----:B------:R-:W-:Y:S01]  /*2ac0*/  ISETP.GE.AND P4, PT, R9, RZ, PT ;  /* 0x000000ff0900720c */ /* 0x000fe20003f86270 */
[----:B------:R-:W-:Y:S01]  /*2ad0*/  IMAD.MOV R6, RZ, RZ, -R6 ;  /* 0x000000ffff067224 */ /* 0x000fe200078e0a06 */
[C---:B------:R-:W-:Y:S01]  /*2ae0*/  LOP3.LUT R9, R3.reuse, 0xc0, RZ, 0xfc, !PT ;  /* 0x000000c003097812 */ /* 0x040fe200078efcff */
[----:B------:R-:W-:Y:S01]  /*2af0*/  @!P3 IMAD.MOV R135, RZ, RZ, -R135 ;  /* 0x000000ffff87b224 */ /* 0x000fe200078e0a87 */
[C---:B------:R-:W-:Y:S01]  /*2b00*/  ISETP.GT.U32.AND P3, PT, R2.reuse, R91, PT ;  /* 0x0000005b0200720c */ /* 0x040fe20003f64070 */
[----:B------:R-:W-:Y:S01]  /*2b10*/  IMAD R71, R2, R6, R71 ;  /* 0x0000000602477224 */ /* 0x000fe200078e0247 */
[----:B------:R-:W-:Y:S01]  /*2b20*/  IABS R75, R9 ;  /* 0x00000009004b7213 */ /* 0x000fe20000000000 */
[----:B------:R-:W-:Y:S01]  /*2b30*/  IMAD.HI.U32 R6, R4, R89, RZ ;  /* 0x0000005904067227 */ /* 0x000fe200078e00ff */
[----:B------:R-:W-:-:S03]  /*2b40*/  LOP3.LUT R13, R3, 0xd8, RZ, 0xfc, !PT ;  /* 0x000000d8030d7812 */ /* 0x000fc600078efcff */
[----:B------:R-:W-:Y:S01]  /*2b50*/  @!P0 IMAD.MOV R63, RZ, RZ, -R63 ;  /* 0x000000ffff3f8224 */ /* 0x000fe200078e0a3f */
[C---:B------:R-:W-:Y:S01]  /*2b60*/  ISETP.GT.U32.AND P0, PT, R2.reuse, R67, PT ;  /* 0x000000430200720c */ /* 0x040fe20003f04070 */
[----:B------:R-:W-:Y:S01]  /*2b70*/  IMAD.MOV R6, RZ, RZ, -R6 ;  /* 0x000000ffff067224 */ /* 0x000fe200078e0a06 */
[----:B------:R-:W-:Y:S01]  /*2b80*/  IABS R153, R13 ;  /* 0x0000000d00997213 */ /* 0x000fe20000000000 */
[--C-:B------:R-:W-:Y:S01]  /*2b90*/  @!P6 IMAD.IADD R93, R93, 0x1, -R2.reuse ;  /* 0x000000015d5de824 */ /* 0x100fe200078e0a02 */
[C---:B------:R-:W-:Y:S01]  /*2ba0*/  ISETP.GT.U32.AND P6, PT, R2.reuse, R71, PT ;  /* 0x000000470200720c */ /* 0x040fe20003fc4070 */
[C---:B------:R-:W-:Y:S01]  /*2bb0*/  IMAD R89, R2.reuse, R6, R89 ;  /* 0x0000000602597224 */ /* 0x040fe200078e0259 */
[----:B------:R-:W-:Y:S01]  /*2bc0*/  LOP3.LUT R6, R3, 0xb8, RZ, 0xfc, !PT ;  /* 0x000000b803067812 */ /* 0x000fe200078efcff */
[--C-:B------:R-:W-:Y:S02]  /*2bd0*/  @!P5 IMAD.IADD R69, R69, 0x1, -R2.reuse ;  /* 0x000000014545d824 */ /* 0x100fe400078e0a02 */
[----:B------:R-:W-:Y:S01]  /*2be0*/  @!P3 IMAD.IADD R91, R91, 0x1, -R2 ;  /* 0x000000015b5bb824 */ /* 0x000fe200078e0a02 */
[----:B------:R-:W-:-:S02]  /*2bf0*/  ISETP.GT.U32.AND P3, PT, R2, R89, PT ;  /* 0x000000590200720c */ /* 0x000fc40003f64070 */
[----:B------:R-:W-:Y:S01]  /*2c00*/  ISETP.GT.U32.AND P5, PT, R2, R69, PT ;  /* 0x000000450200720c */ /* 0x000fe20003fa4070 */
[--C-:B------:R-:W-:Y:S01]  /*2c10*/  @!P0 IMAD.IADD R67, R67, 0x1, -R2.reuse ;  /* 0x0000000143438824 */ /* 0x100fe200078e0a02 */
[----:B------:R-:W-:Y:S01]  /*2c20*/  ISETP.GE.AND P0, PT, R10, RZ, PT ;  /* 0x000000ff0a00720c */ /* 0x000fe20003f06270 */
[----:B------:R-:W-:Y:S01]  /*2c30*/  @!P1 IMAD.MOV R91, RZ, RZ, -R91 ;  /* 0x000000ffff5b9224 */ /* 0x000fe200078e0a5b */
[----:B------:R-:W-:Y:S01]  /*2c40*/  IABS R73, R6 ;  /* 0x0000000600497213 */ /* 0x000fe20000000000 */
[----:B------:R-:W-:Y:S01]  /*2c50*/  @!P2 IMAD.MOV R67, RZ, RZ, -R67 ;  /* 0x000000ffff43a224 */ /* 0x000fe200078e0a43 */
[----:B------:R-:W-:Y:S01]  /*2c60*/  ISETP.GE.AND P2, PT, R12, RZ, PT ;  /* 0x000000ff0c00720c */ /* 0x000fe20003f46270 */
[--C-:B------:R-:W-:Y:S01]  /*2c70*/  @!P6 IMAD.IADD R71, R71, 0x1, -R2.reuse ;  /* 0x000000014747e824 */ /* 0x100fe200078e0a02 */
[----:B------:R-:W-:Y:S02]  /*2c80*/  ISETP.GE.AND P1, PT, R9, RZ, PT ;  /* 0x000000ff0900720c */ /* 0x000fe40003f26270 */
[----:B------:R-:W-:Y:S01]  /*2c90*/  LOP3.LUT R10, R3, 0xc4, RZ, 0xfc, !PT ;  /* 0x000000c4030a7812 */ /* 0x000fe200078efcff */
[--C-:B------:R-:W-:Y:S01]  /*2ca0*/  @!P3 IMAD.IADD R89, R89, 0x1, -R2.reuse ;  /* 0x000000015959b824 */ /* 0x100fe200078e0a02 */
[----:B------:R-:W-:Y:S01]  /*2cb0*/  ISETP.GT.U32.AND P6, PT, R2, R71, PT ;  /* 0x000000470200720c */ /* 0x000fe20003fc4070 */
[----:B------:R-:W-:Y:S01]  /*2cc0*/  @!P5 IMAD.IADD R69, R69, 0x1, -R2 ;  /* 0x000000014545d824 */ /* 0x000fe200078e0a02 */
[----:B------:R-:W-:Y:S01]  /*2cd0*/  ISETP.GE.AND P5, PT, R8, RZ, PT ;  /* 0x000000ff0800720c */ /* 0x000fe20003fa6270 */
[----:B------:R-:W-:Y:S01]  /*2ce0*/  @!P0 IMAD.MOV R93, RZ, RZ, -R93 ;  /* 0x000000ffff5d8224 */ /* 0x000fe200078e0a5d */
[----:B------:R-:W-:-:S02]  /*2cf0*/  LOP3.LUT R8, R3, 0xbc, RZ, 0xfc, !PT ;  /* 0x000000bc03087812 */ /* 0x000fc400078efcff */
[----:B------:R-:W-:Y:S01]  /*2d00*/  ISETP.GE.AND P0, PT, R6, RZ, PT ;  /* 0x000000ff0600720c */ /* 0x000fe20003f06270 */
[----:B------:R-:W-:Y:S01]  /*2d10*/  IMAD.HI.U32 R6, R4, R73, RZ ;  /* 0x0000004904067227 */ /* 0x000fe200078e00ff */
[----:B------:R-:W-:Y:S02]  /*2d20*/  ISETP.GT.U32.AND P3, PT, R2, R89, PT ;  /* 0x000000590200720c */ /* 0x000fe40003f64070 */
[----:B------:R-:W-:Y:S01]  /*2d30*/  IABS R87, R8 ;  /* 0x0000000800577213 */ /* 0x000fe20000000000 */
[----:B------:R-:W-:Y:S01]  /*2d40*/  @!P2 IMAD.MOV R69, RZ, RZ, -R69 ;  /* 0x000000ffff45a224 */ /* 0x000fe200078e0a45 */
[----:B------:R-:W-:Y:S01]  /*2d50*/  ISETP.GE.AND P2, PT, R8, RZ, PT ;  /* 0x000000ff0800720c */ /* 0x000fe20003f46270 */
[----:B------:R-:W-:Y:S01]  /*2d60*/  IMAD.MOV R9, RZ, RZ, -R6 ;  /* 0x000000ffff097224 */ /* 0x000fe200078e0a06 */
[----:B------:R-:W-:Y:S01]  /*2d70*/  IABS R85, R10 ;  /* 0x0000000a00557213 */ /* 0x000fe20000000000 */
[----:B------:R-:W-:Y:S01]  /*2d80*/  IMAD.HI.U32 R8, R4, R75, RZ ;  /* 0x0000004b04087227 */ /* 0x000fe200078e00ff */
[----:B------:R-:W-:-:S03]  /*2d90*/  LOP3.LUT R12, R3, 0xd4, RZ, 0xfc, !PT ;  /* 0x000000d4030c7812 */ /* 0x000fc600078efcff */
[----:B------:R-:W-:Y:S01]  /*2da0*/  @!P6 IMAD.IADD R71, R71, 0x1, -R2 ;  /* 0x000000014747e824 */ /* 0x000fe200078e0a02 */
[----:B------:R-:W-:Y:S01]  /*2db0*/  ISETP.GE.AND P6, PT, R10, RZ, PT ;  /* 0x000000ff0a00720c */ /* 0x000fe20003fc6270 */
[C---:B------:R-:W-:Y:S01]  /*2dc0*/  IMAD R73, R2.reuse, R9, R73 ;  /* 0x0000000902497224 */ /* 0x040fe200078e0249 */
[----:B------:R-:W-:Y:S01]  /*2dd0*/  LOP3.LUT R10, R3, 0xcc, RZ, 0xfc, !PT ;  /* 0x000000cc030a7812 */ /* 0x000fe200078efcff */
[----:B------:R-:W-:Y:S01]  /*2de0*/  IMAD.MOV R8, RZ, RZ, -R8 ;  /* 0x000000ffff087224 */ /* 0x000fe200078e0a08 */
[----:B------:R-:W-:Y:S01]  /*2df0*/  IABS R81, R12 ;  /* 0x0000000c00517213 */ /* 0x000fe20000000000 */
[----:B------:R-:W-:Y:S01]  /*2e00*/  @!P4 IMAD.MOV R71, RZ, RZ, -R71 ;  /* 0x000000ffff47c224 */ /* 0x000fe200078e0a47 */
[C---:B------:R-:W-:Y:S01]  /*2e10*/  ISETP.GT.U32.AND P4, PT, R2.reuse, R73, PT ;  /* 0x000000490200720c */ /* 0x040fe20003f84070 */
[----:B------:R-:W-:Y:S01]  /*2e20*/  @!P3 IMAD.IADD R89, R89, 0x1, -R2 ;  /* 0x000000015959b824 */ /* 0x000fe200078e0a02 */
[----:B------:R-:W-:Y:S01]  /*2e30*/  IABS R83, R10 ;  /* 0x0000000a00537213 */ /* 0x000fe20000000000 */
[----:B------:R-:W-:-:S02]  /*2e40*/  IMAD R75, R2, R8, R75 ;  /* 0x00000008024b7224 */ /* 0x000fc400078e024b */
[----:B------:R-:W-:Y:S02]  /*2e50*/  @!P5 IMAD.MOV R89, RZ, RZ, -R89 ;  /* 0x000000ffff59d224 */ /* 0x000fe400078e0a59 */
[----:B------:R-:W-:Y:S01]  /*2e60*/  IMAD.HI.U32 R6, R4, R87, RZ ;  /* 0x0000005704067227 */ /* 0x000fe200078e00ff */
[----:B------:R-:W-:-:S03]  /*2e70*/  ISETP.GT.U32.AND P5, PT, R2, R75, PT ;  /* 0x0000004b0200720c */ /* 0x000fc60003fa4070 */
[----:B------:R-:W-:Y:S02]  /*2e80*/  IMAD.MOV R9, RZ, RZ, -R6 ;  /* 0x000000ffff097224 */ /* 0x000fe400078e0a06 */
[--C-:B------:R-:W-:Y:S02]  /*2e90*/  @!P4 IMAD.IADD R73, R73, 0x1, -R2.reuse ;  /* 0x000000014949c824 */ /* 0x100fe400078e0a02 */
[----:B------:R-:W-:Y:S01]  /*2ea0*/  IMAD R87, R2, R9, R87 ;  /* 0x0000000902577224 */ /* 0x000fe200078e0257 */
[----:B------:R-:W-:Y:S01]  /*2eb0*/  LOP3.LUT R9, R3, 0xc8, RZ, 0xfc, !PT ;  /* 0x000000c803097812 */ /* 0x000fe200078efcff */
[----:B------:R-:W-:Y:S01]  /*2ec0*/  IMAD.HI.U32 R6, R4, R85, RZ ;  /* 0x0000005504067227 */ /* 0x000fe200078e00ff */
[C---:B------:R-:W-:Y:S02]  /*2ed0*/  ISETP.GT.U32.AND P4, PT, R2.reuse, R73, PT ;  /* 0x000000490200720c */ /* 0x040fe40003f84070 */
[----:B------:R-:W-:Y:S01]  /*2ee0*/  ISETP.GT.U32.AND P3, PT, R2, R87, PT ;  /* 0x000000570200720c */ /* 0x000fe20003f64070 */
[----:B------:R-:W-:Y:S01]  /*2ef0*/  @!P5 IMAD.IADD R75, R75, 0x1, -R2 ;  /* 0x000000014b4bd824 */ /* 0x000fe200078e0a02 */
[----:B------:R-:W-:Y:S01]  /*2f00*/  IABS R77, R9 ;  /* 0x00000009004d7213 */ /* 0x000fe20000000000 */
[----:B------:R-:W-:-:S02]  /*2f10*/  IMAD.MOV R6, RZ, RZ, -R6 ;  /* 0x000000ffff067224 */ /* 0x000fc400078e0a06 */
[----:B------:R-:W-:Y:S01]  /*2f20*/  IMAD.HI.U32 R8, R4, R83, RZ ;  /* 0x0000005304087227 */ /* 0x000fe200078e00ff */
[----:B------:R-:W-:-:S03]  /*2f30*/  ISETP.GT.U32.AND P5, PT, R2, R75, PT ;  /* 0x0000004b0200720c */ /* 0x000fc60003fa4070 */
[C---:B------:R-:W-:Y:S02]  /*2f40*/  IMAD R85, R2.reuse, R6, R85 ;  /* 0x0000000602557224 */ /* 0x040fe400078e0255 */
[----:B------:R-:W-:Y:S02]  /*2f50*/  IMAD.MOV R8, RZ, RZ, -R8 ;  /* 0x000000ffff087224 */ /* 0x000fe400078e0a08 */
[--C-:B------:R-:W-:Y:S02]  /*2f60*/  @!P3 IMAD.IADD R87, R87, 0x1, -R2.reuse ;  /* 0x000000015757b824 */ /* 0x100fe400078e0a02 */
[--C-:B------:R-:W-:Y:S01]  /*2f70*/  @!P4 IMAD.IADD R73, R73, 0x1, -R2.reuse ;  /* 0x000000014949c824 */ /* 0x100fe200078e0a02 */
[C---:B------:R-:W-:Y:S01]  /*2f80*/  ISETP.GT.U32.AND P4, PT, R2.reuse, R85, PT ;  /* 0x000000550200720c */ /* 0x040fe20003f84070 */
[C---:B------:R-:W-:Y:S01]  /*2f90*/  IMAD R83, R2.reuse, R8, R83 ;  /* 0x0000000802537224 */ /* 0x040fe200078e0253 */
[----:B------:R-:W-:Y:S01]  /*2fa0*/  ISETP.GT.U32.AND P3, PT, R2, R87, PT ;  /* 0x000000570200720c */ /* 0x000fe20003f64070 */
[----:B------:R-:W-:-:S02]  /*2fb0*/  @!P5 IMAD.IADD R75, R75, 0x1, -R2 ;  /* 0x000000014b4bd824 */ /* 0x000fc400078e0a02 */
[----:B------:R-:W-:Y:S01]  /*2fc0*/  IMAD.HI.U32 R6, R4, R77, RZ ;  /* 0x0000004d04067227 */ /* 0x000fe200078e00ff */
[----:B------:R-:W-:-:S03]  /*2fd0*/  ISETP.GT.U32.AND P5, PT, R2, R83, PT ;  /* 0x000000530200720c */ /* 0x000fc60003fa4070 */
[----:B------:R-:W-:Y:S02]  /*2fe0*/  IMAD.MOV R6, RZ, RZ, -R6 ;  /* 0x000000ffff067224 */ /* 0x000fe400078e0a06 */
[----:B------:R-:W-:Y:S02]  /*2ff0*/  @!P0 IMAD.MOV R73, RZ, RZ, -R73 ;  /* 0x000000ffff498224 */ /* 0x000fe400078e0a49 */
[----:B------:R-:W-:Y:S02]  /*3000*/  IMAD R77, R2, R6, R77 ;  /* 0x00000006024d7224 */ /* 0x000fe400078e024d */
[--C-:B------:R-:W-:Y:S01]  /*3010*/  @!P4 IMAD.IADD R85, R85, 0x1, -R2.reuse ;  /* 0x000000015555c824 */ /* 0x100fe200078e0a02 */
[----:B------:R-:W-:Y:S01]  /*3020*/  ISETP.GE.AND P4, PT, R9, RZ, PT ;  /* 0x000000ff0900720c */ /* 0x000fe20003f86270 */
[----:B------:R-:W-:Y:S01]  /*3030*/  IMAD.HI.U32 R6, R4, R79, RZ ;  /* 0x0000004f04067227 */ /* 0x000fe200078e00ff */
[----:B------:R-:W-:Y:S02]  /*3040*/  LOP3.LUT R9, R3, 0xdc, RZ, 0xfc, !PT ;  /* 0x000000dc03097812 */ /* 0x000fe400078efcff */
[C---:B------:R-:W-:Y:S01]  /*3050*/  ISETP.GT.U32.AND P0, PT, R2.reuse, R85, PT ;  /* 0x000000550200720c */ /* 0x040fe20003f04070 */
[--C-:B------:R-:W-:Y:S01]  /*3060*/  @!P3 IMAD.IADD R87, R87, 0x1, -R2.reuse ;  /* 0x000000015757b824 */ /* 0x100fe200078e0a02 */
[----:B------:R-:W-:Y:S01]  /*3070*/  ISETP.GT.U32.AND P3, PT, R2, R77, PT ;  /* 0x0000004d0200720c */ /* 0x000fe20003f64070 */
[----:B------:R-:W-:Y:S01]  /*3080*/  @!P5 IMAD.IADD R83, R83, 0x1, -R2 ;  /* 0x000000015353d824 */ /* 0x000fe200078e0a02 */
[----:B------:R-:W-:Y:S01]  /*3090*/  IABS R155, R9 ;  /* 0x00000009009b7213 */ /* 0x000fe20000000000 */
[----:B------:R-:W-:-:S02]  /*30a0*/  IMAD.MOV R6, RZ, RZ, -R6 ;  /* 0x000000ffff067224 */ /* 0x000fc400078e0a06 */
[----:B------:R-:W-:Y:S01]  /*30b0*/  IMAD.HI.U32 R8, R4, R81, RZ ;  /* 0x0000005104087227 */ /* 0x000fe200078e00ff */
[----:B------:R-:W-:-:S03]  /*30c0*/  ISETP.GT.U32.AND P5, PT, R2, R83, PT ;  /* 0x000000530200720c */ /* 0x000fc60003fa4070 */
[----:B------:R-:W-:Y:S02]  /*30d0*/  IMAD R79, R2, R6, R79 ;  /* 0x00000006024f7224 */ /* 0x000fe400078e024f */
[----:B------:R-:W-:-:S04]  /*30e0*/  IMAD.HI.U32 R6, R4, R153, RZ ;  /* 0x0000009904067227 */ /* 0x000fc800078e00ff */
[----:B------:R-:W-:Y:S02]  /*30f0*/  IMAD.MOV R8, RZ, RZ, -R8 ;  /* 0x000000ffff087224 */ /* 0x000fe400078e0a08 */
[----:B------:R-:W-:Y:S02]  /*3100*/  IMAD.MOV R6, RZ, RZ, -R6 ;  /* 0x000000ffff067224 */ /* 0x000fe400078e0a06 */
[--C-:B------:R-:W-:Y:S01]  /*3110*/  @!P3 IMAD.IADD R77, R77, 0x1, -R2.reuse ;  /* 0x000000014d4db824 */ /* 0x100fe200078e0a02 */
[----:B------:R-:W-:Y:S01]  /*3120*/  ISETP.GE.AND P3, PT, R10, RZ, PT ;  /* 0x000000ff0a00720c */ /* 0x000fe20003f66270 */
[C---:B------:R-:W-:Y:S01]  /*3130*/  IMAD R81, R2.reuse, R8, R81 ;  /* 0x0000000802517224 */ /* 0x040fe200078e0251 */
[----:B------:R-:W-:Y:S01]  /*3140*/  LOP3.LUT R10, R3, 0xe0, RZ, 0xfc, !PT ;  /* 0x000000e0030a7812 */ /* 0x000fe200078efcff */
[--C-:B------:R-:W-:Y:S01]  /*3150*/  @!P0 IMAD.IADD R85, R85, 0x1, -R2.reuse ;  /* 0x0000000155558824 */ /* 0x100fe200078e0a02 */
[C---:B------:R-:W-:Y:S01]  /*3160*/  ISETP.GT.U32.AND P0, PT, R2.reuse, R79, PT ;  /* 0x0000004f0200720c */ /* 0x040fe20003f04070 */
[C---:B------:R-:W-:Y:S01]  /*3170*/  IMAD R153, R2.reuse, R6, R153 ;  /* 0x0000000602997224 */ /* 0x040fe200078e0299 */
[----:B------:R-:W-:Y:S01]  /*3180*/  IABS R157, R10 ;  /* 0x0000000a009d7213 */ /* 0x000fe20000000000 */
[----:B------:R-:W-:Y:S01]  /*3190*/  @!P2 IMAD.MOV R87, RZ, RZ, -R87 ;  /* 0x000000ffff57a224 */ /* 0x000fe200078e0a57 */
[C---:B------:R-:W-:Y:S01]  /*31a0*/  ISETP.GT.U32.AND P2, PT, R2.reuse, R77, PT ;  /* 0x0000004d0200720c */ /* 0x040fe20003f44070 */
[----:B------:R-:W-:Y:S01]  /*31b0*/  @!P6 IMAD.MOV R85, RZ, RZ, -R85 ;  /* 0x000000ffff55e224 */ /* 0x000fe200078e0a55 */
[C---:B------:R-:W-:Y:S01]  /*31c0*/  ISETP.GT.U32.AND P6, PT, R2.reuse, R81, PT ;  /* 0x000000510200720c */ /* 0x040fe20003fc4070 */
[----:B------:R-:W-:Y:S01]  /*31d0*/  @!P5 IMAD.IADD R83, R83, 0x1, -R2 ;  /* 0x000000015353d824 */ /* 0x000fe200078e0a02 */
[----:B------:R-:W-:Y:S01]  /*31e0*/  ISETP.GT.U32.AND P5, PT, R2, R153, PT ;  /* 0x000000990200720c */ /* 0x000fe20003fa4070 */
[----:B------:R-:W-:-:S04]  /*31f0*/  IMAD.HI.U32 R6, R4, R155, RZ ;  /* 0x0000009b04067227 */ /* 0x000fc800078e00ff */
[----:B------:R-:W-:Y:S01]  /*3200*/  @!P0 IMAD.IADD R79, R79, 0x1, -R2 ;  /* 0x000000014f4f8824 */ /* 0x000fe200078e0a02 */
[----:B------:R-:W-:Y:S01]  /*3210*/  ISETP.GE.AND P0, PT, R13, RZ, PT ;  /* 0x000000ff0d00720c */ /* 0x000fe20003f06270 */
[----:B------:R-:W-:Y:S01]  /*3220*/  IMAD.MOV R8, RZ, RZ, -R6 ;  /* 0x000000ffff087224 */ /* 0x000fe200078e0a06 */
[----:B------:R-:W-:Y:S01]  /*3230*/  LOP3.LUT R13, R3, 0x10c, RZ, 0xfc, !PT ;  /* 0x0000010c030d7812 */ /* 0x000fe200078efcff */
[--C-:B------:R-:W-:Y:S01]  /*3240*/  @!P2 IMAD.IADD R77, R77, 0x1, -R2.reuse ;  /* 0x000000014d4da824 */ /* 0x100fe200078e0a02 */
[----:B------:R-:W-:Y:S01]  /*3250*/  ISETP.GE.AND P2, PT, R12, RZ, PT ;  /* 0x000000ff0c00720c */ /* 0x000fe20003f46270 */
[--C-:B------:R-:W-:Y:S01]  /*3260*/  @!P6 IMAD.IADD R81, R81, 0x1, -R2.reuse ;  /* 0x000000015151e824 */ /* 0x100fe200078e0a02 */
[C---:B------:R-:W-:Y:S01]  /*3270*/  ISETP.GT.U32.AND P6, PT, R2.reuse, R79, PT ;  /* 0x0000004f0200720c */ /* 0x040fe20003fc4070 */
[----:B------:R-:W-:Y:S01]  /*3280*/  @!P5 IMAD.IADD R153, R153, 0x1, -R2 ;  /* 0x000000019999d824 */ /* 0x000fe200078e0a02 */
[----:B------:R-:W-:Y:S01]  /*3290*/  LOP3.LUT R12, R3, 0xe8, RZ, 0xfc, !PT ;  /* 0x000000e8030c7812 */ /* 0x000fe200078efcff */
[----:B------:R-:W-:Y:S01]  /*32a0*/  @!P4 IMAD.MOV R77, RZ, RZ, -R77 ;  /* 0x000000ffff4dc224 */ /* 0x000fe200078e0a4d */
[----:B------:R-:W-:Y:S01]  /*32b0*/  ISETP.GT.U32.AND P5, PT, R2, R81, PT ;  /* 0x000000510200720c */ /* 0x000fe20003fa4070 */
[----:B------:R-:W-:Y:S01]  /*32c0*/  IMAD.HI.U32 R6, R4, R157, RZ ;  /* 0x0000009d04067227 */ /* 0x000fe200078e00ff */
[----:B------:R-:W-:-:S02]  /*32d0*/  ISETP.GT.U32.AND P4, PT, R2, R153, PT ;  /* 0x000000990200720c */ /* 0x000fc40003f84070 */
[----:B------:R-:W-:Y:S01]  /*32e0*/  IABS R161, R12 ;  /* 0x0000000c00a17213 */ /* 0x000fe20000000000 */
[C---:B------:R-:W-:Y:S01]  /*32f0*/  IMAD R155, R2.reuse, R8, R155 ;  /* 0x00000008029b7224 */ /* 0x040fe200078e029b */
[----:B------:R-:W-:Y:S01]  /*3300*/  IABS R179, R13 ;  /* 0x0000000d00b37213 */ /* 0x000fe20000000000 */
[----:B------:R-:W-:Y:S02]  /*3310*/  IMAD.MOV R6, RZ, RZ, -R6 ;  /* 0x000000ffff067224 */ /* 0x000fe400078e0a06 */
[--C-:B------:R-:W-:Y:S01]  /*3320*/  @!P6 IMAD.IADD R79, R79, 0x1, -R2.reuse ;  /* 0x000000014f4fe824 */ /* 0x100fe200078e0a02 */
[C---:B------:R-:W-:Y:S01]  /*3330*/  ISETP.GT.U32.AND P6, PT, R2.reuse, R155, PT ;  /* 0x0000009b0200720c */ /* 0x040fe20003fc4070 */
[C---:B------:R-:W-:Y:S02]  /*3340*/  IMAD R157, R2.reuse, R6, R157 ;  /* 0x00000006029d7224 */ /* 0x040fe400078e029d */
[----:B------:R-:W-:Y:S01]  /*3350*/  @!P1 IMAD.MOV R75, RZ, RZ, -R75 ;  /* 0x000000ffff4b9224 */ /* 0x000fe200078e0a4b */
[----:B------:R-:W-:Y:S01]  /*3360*/  ISETP.GE.AND P1, PT, R11, RZ, PT ;  /* 0x000000ff0b00720c */ /* 0x000fe20003f26270 */
[--C-:B------:R-:W-:Y:S01]  /*3370*/  @!P4 IMAD.IADD R153, R153, 0x1, -R2.reuse ;  /* 0x000000019999c824 */ /* 0x100fe200078e0a02 */
[----:B------:R-:W-:Y:S01]  /*3380*/  ISETP.GT.U32.AND P4, PT, R2, R157, PT ;  /* 0x0000009d0200720c */ /* 0x000fe20003f84070 */
[----:B------:R-:W-:Y:S01]  /*3390*/  @!P5 IMAD.IADD R81, R81, 0x1, -R2 ;  /* 0x000000015151d824 */ /* 0x000fe200078e0a02 */
[----:B------:R-:W-:Y:S01]  /*33a0*/  LOP3.LUT R11, R3, 0xe4, RZ, 0xfc, !PT ;  /* 0x000000e4030b7812 */ /* 0x000fe200078efcff */
[----:B------:R-:W-:Y:S01]  /*33b0*/  IMAD.HI.U32 R8, R4, R161, RZ ;  /* 0x000000a104087227 */ /* 0x000fe200078e00ff */
[----:B------:R-:W-:-:S02]  /*33c0*/  ISETP.GE.AND P5, PT, R9, RZ, PT ;  /* 0x000000ff0900720c */ /* 0x000fc40003fa6270 */
[----:B------:R-:W-:Y:S01]  /*33d0*/  IABS R159, R11 ;  /* 0x0000000b009f7213 */ /* 0x000fe20000000000 */
[----:B------:R-:W-:Y:S01]  /*33e0*/  @!P6 IMAD.IADD R155, R155, 0x1, -R2 ;  /* 0x000000019b9be824 */ /* 0x000fe200078e0a02 */
[C---:B------:R-:W-:Y:S01]  /*33f0*/  LOP3.LUT R9, R3.reuse, 0xec, RZ, 0xfc, !PT ;  /* 0x000000ec03097812 */ /* 0x040fe200078efcff */
[----:B------:R-:W-:Y:S01]  /*3400*/  IMAD.MOV R8, RZ, RZ, -R8 ;  /* 0x000000ffff087224 */ /* 0x000fe200078e0a08 */
[----:B------:R-:W-:Y:S01]  /*3410*/  ISETP.GE.AND P6, PT, R10, RZ, PT ;  /* 0x000000ff0a00720c */ /* 0x000fe20003fc6270 */
[----:B------:R-:W-:Y:S01]  /*3420*/  IMAD.HI.U32 R6, R4, R159, RZ ;  /* 0x0000009f04067227 */ /* 0x000fe200078e00ff */
[----:B------:R-:W-:Y:S02]  /*3430*/  LOP3.LUT R10, R3, 0xf0, RZ, 0xfc, !PT ;  /* 0x000000f0030a7812 */ /* 0x000fe400078efcff */
[----:B------:R-:W-:Y:S01]  /*3440*/  IABS R167, R9 ;  /* 0x0000000900a77213 */ /* 0x000fe20000000000 */
[----:B------:R-:W-:Y:S01]  /*3450*/  @!P4 IMAD.IADD R157, R157, 0x1, -R2 ;  /* 0x000000019d9dc824 */ /* 0x000fe200078e0a02 */
[----:B------:R-:W-:Y:S01]  /*3460*/  IABS R163, R10 ;  /* 0x0000000a00a37213 */ /* 0x000fe20000000000 */
[----:B------:R-:W-:Y:S01]  /*3470*/  @!P3 IMAD.MOV R83, RZ, RZ, -R83 ;  /* 0x000000ffff53b224 */ /* 0x000fe200078e0a53 */
[C---:B------:R-:W-:Y:S01]  /*3480*/  ISETP.GT.U32.AND P3, PT, R2.reuse, R155, PT ;  /* 0x0000009b0200720c */ /* 0x040fe20003f64070 */
[----:B------:R-:W-:Y:S01]  /*3490*/  IMAD.MOV R6, RZ, RZ, -R6 ;  /* 0x000000ffff067224 */ /* 0x000fe200078e0a06 */
[C---:B------:R-:W-:Y:S01]  /*34a0*/  ISETP.GT.U32.AND P4, PT, R2.reuse, R157, PT ;  /* 0x0000009d0200720c */ /* 0x040fe20003f84070 */
[----:B------:R-:W-:-:S02]  /*34b0*/  IMAD R161, R2, R8, R161 ;  /* 0x0000000802a17224 */ /* 0x000fc400078e02a1 */
[----:B------:R-:W-:Y:S02]  /*34c0*/  IMAD R159, R2, R6, R159 ;  /* 0x00000006029f7224 */ /* 0x000fe400078e029f */
[----:B------:R-:W-:-:S04]  /*34d0*/  IMAD.HI.U32 R6, R4, R167, RZ ;  /* 0x000000a704067227 */ /* 0x000fc800078e00ff */
[----:B------:R-:W-:Y:S01]  /*34e0*/  @!P2 IMAD.MOV R81, RZ, RZ, -R81 ;  /* 0x000000ffff51a224 */ /* 0x000fe200078e0a51 */
[----:B------:R-:W-:Y:S01]  /*34f0*/  ISETP.GT.U32.AND P2, PT, R2, R161, PT ;  /* 0x000000a10200720c */ /* 0x000fe20003f44070 */
[----:B------:R-:W-:-:S04]  /*3500*/  IMAD.HI.U32 R8, R4, R163, RZ ;  /* 0x000000a304087227 */ /* 0x000fc800078e00ff */
[----:B------:R-:W-:Y:S02]  /*3510*/  IMAD.MOV R6, RZ, RZ, -R6 ;  /* 0x000000ffff067224 */ /* 0x000fe400078e0a06 */
[----:B------:R-:W-:Y:S01]  /*3520*/  @!P3 IMAD.IADD R155, R155, 0x1, -R2 ;  /* 0x000000019b9bb824 */ /* 0x000fe200078e0a02 */
[----:B------:R-:W-:Y:S01]  /*3530*/  ISETP.GE.AND P3, PT, R12, RZ, PT ;  /* 0x000000ff0c00720c */ /* 0x000fe20003f66270 */
[----:B------:R-:W-:Y:S01]  /*3540*/  IMAD.MOV R8, RZ, RZ, -R8 ;  /* 0x000000ffff087224 */ /* 0x000fe200078e0a08 */
[----:B------:R-:W-:Y:S01]  /*3550*/  LOP3.LUT R12, R3, 0x108, RZ, 0xfc, !PT ;  /* 0x00000108030c7812 */ /* 0x000fe200078efcff */
[C---:B------:R-:W-:Y:S02]  /*3560*/  IMAD R167, R2.reuse, R6, R167 ;  /* 0x0000000602a77224 */ /* 0x040fe400078e02a7 */
[----:B------:R-:W-:Y:S01]  /*3570*/  @!P1 IMAD.MOV R79, RZ, RZ, -R79 ;  /* 0x000000ffff4f9224 */ /* 0x000fe200078e0a4f */
[C---:B------:R-:W-:Y:S01]  /*3580*/  ISETP.GT.U32.AND P1, PT, R2.reuse, R159, PT ;  /* 0x0000009f0200720c */ /* 0x040fe20003f24070 */
[--C-:B------:R-:W-:Y:S01]  /*3590*/  @!P4 IMAD.IADD R157, R157, 0x1, -R2.reuse ;  /* 0x000000019d9dc824 */ /* 0x100fe200078e0a02 */
[----:B------:R-:W-:Y:S01]  /*35a0*/  ISETP.GE.AND P4, PT, R9, RZ, PT ;  /* 0x000000ff0900720c */ /* 0x000fe20003f86270 */
[C---:B------:R-:W-:Y:S01]  /*35b0*/  IMAD R163, R2.reuse, R8, R163 ;  /* 0x0000000802a37224 */ /* 0x040fe200078e02a3 */
[----:B------:R-:W-:Y:S01]  /*35c0*/  LOP3.LUT R8, R3, 0xf4, RZ, 0xfc, !PT ;  /* 0x000000f403087812 */ /* 0x000fe200078efcff */
[----:B------:R-:W-:Y:S01]  /*35d0*/  @!P5 IMAD.MOV R155, RZ, RZ, -R155 ;  /* 0x000000ffff9bd224 */ /* 0x000fe200078e0a9b */
[C---:B------:R-:W-:Y:S01]  /*35e0*/  ISETP.GT.U32.AND P5, PT, R2.reuse, R167, PT ;  /* 0x000000a70200720c */ /* 0x040fe20003fa4070 */
[--C-:B------:R-:W-:Y:S01]  /*35f0*/  @!P2 IMAD.IADD R161, R161, 0x1, -R2.reuse ;  /* 0x00000001a1a1a824 */ /* 0x100fe200078e0a02 */
[----:B------:R-:W-:Y:S01]  /*3600*/  LOP3.LUT R9, R3, 0xf8, RZ, 0xfc, !PT ;  /* 0x000000f803097812 */ /* 0x000fe200078efcff */
[----:B------:R-:W-:Y:S01]  /*3610*/  @!P6 IMAD.MOV R157, RZ, RZ, -R157 ;  /* 0x000000ffff9de224 */ /* 0x000fe200078e0a9d */
[C---:B------:R-:W-:Y:S01]  /*3620*/  ISETP.GT.U32.AND P6, PT, R2.reuse, R163, PT ;  /* 0x000000a30200720c */ /* 0x040fe20003fc4070 */
[----:B------:R-:W-:Y:S01]  /*3630*/  @!P0 IMAD.MOV R153, RZ, RZ, -R153 ;  /* 0x000000ffff998224 */ /* 0x000fe200078e0a99 */
[----:B------:R-:W-:Y:S01]  /*3640*/  ISETP.GT.U32.AND P2, PT, R2, R161, PT ;  /* 0x000000a10200720c */ /* 0x000fe20003f44070 */
[----:B------:R-:W-:Y:S01]  /*3650*/  @!P1 IMAD.IADD R159, R159, 0x1, -R2 ;  /* 0x000000019f9f9824 */ /* 0x000fe200078e0a02 */
[----:B------:R-:W-:-:S02]  /*3660*/  IABS R165, R8 ;  /* 0x0000000800a57213 */ /* 0x000fc40000000000 */
[----:B------:R-:W-:Y:S02]  /*3670*/  IABS R169, R9 ;  /* 0x0000000900a97213 */ /* 0x000fe40000000000 */
[----:B------:R-:W-:Y:S01]  /*3680*/  ISETP.GT.U32.AND P1, PT, R2, R159, PT ;  /* 0x0000009f0200720c */ /* 0x000fe20003f24070 */
[--C-:B------:R-:W-:Y:S01]  /*3690*/  @!P5 IMAD.IADD R167, R167, 0x1, -R2.reuse ;  /* 0x00000001a7a7d824 */ /* 0x100fe200078e0a02 */
[----:B------:R-:W-:Y:S01]  /*36a0*/  ISETP.GE.AND P0, PT, R11, RZ, PT ;  /* 0x000000ff0b00720c */ /* 0x000fe20003f06270 */
[----:B------:R-:W-:Y:S01]  /*36b0*/  IMAD.HI.U32 R6, R4, R165, RZ ;  /* 0x000000a504067227 */ /* 0x000fe200078e00ff */
[----:B------:R-:W-:Y:S02]  /*36c0*/  LOP3.LUT R11, R3, 0x104, RZ, 0xfc, !PT ;  /* 0x00000104030b7812 */ /* 0x000fe400078efcff */
[----:B------:R-:W-:Y:S01]  /*36d0*/  ISETP.GT.U32.AND P5, PT, R2, R167, PT ;  /* 0x000000a70200720c */ /* 0x000fe20003fa4070 */
[--C-:B------:R-:W-:Y:S01]  /*36e0*/  @!P6 IMAD.IADD R163, R163, 0x1, -R2.reuse ;  /* 0x00000001a3a3e824 */ /* 0x100fe200078e0a02 */
[----:B------:R-:W-:Y:S01]  /*36f0*/  IABS R177, R12 ;  /* 0x0000000c00b17213 */ /* 0x000fe20000000000 */
[----:B------:R-:W-:Y:S01]  /*3700*/  @!P2 IMAD.IADD R161, R161, 0x1, -R2 ;  /* 0x00000001a1a1a824 */ /* 0x000fe200078e0a02 */
[----:B------:R-:W-:Y:S01]  /*3710*/  ISETP.GE.AND P2, PT, R8, RZ, PT ;  /* 0x000000ff0800720c */ /* 0x000fe20003f46270 */
[----:B------:R-:W-:Y:S01]  /*3720*/  IMAD.HI.U32 R8, R4, R169, RZ ;  /* 0x000000a904087227 */ /* 0x000fe200078e00ff */
[----:B------:R-:W-:-:S02]  /*3730*/  ISETP.GT.U32.AND P6, PT, R2, R163, PT ;  /* 0x000000a30200720c */ /* 0x000fc40003fc4070 */
[----:B------:R-:W-:Y:S01]  /*3740*/  IABS R173, R11 ;  /* 0x0000000b00ad7213 */ /* 0x000fe20000000000 */
[----:B------:R-:W-:Y:S02]  /*3750*/  IMAD.MOV R6, RZ, RZ, -R6 ;  /* 0x000000ffff067224 */ /* 0x000fe400078e0a06 */
[----:B------:R-:W-:Y:S02]  /*3760*/  IMAD.MOV R8, RZ, RZ, -R8 ;  /* 0x000000ffff087224 */ /* 0x000fe400078e0a08 */
[----:B------:R-:W-:Y:S02]  /*3770*/  IMAD R165, R2, R6, R165 ;  /* 0x0000000602a57224 */ /* 0x000fe400078e02a5 */
[--C-:B------:R-:W-:Y:S01]  /*3780*/  @!P1 IMAD.IADD R159, R159, 0x1, -R2.reuse ;  /* 0x000000019f9f9824 */ /* 0x100fe200078e0a02 */
[----:B------:R-:W-:Y:S01]  /*3790*/  ISETP.GE.AND P1, PT, R10, RZ, PT ;  /* 0x000000ff0a00720c */ /* 0x000fe20003f26270 */
[C---:B------:R-:W-:Y:S01]  /*37a0*/  IMAD R169, R2.reuse, R8, R169 ;  /* 0x0000000802a97224 */ /* 0x040fe200078e02a9 */
[----:B------:R-:W-:Y:S01]  /*37b0*/  LOP3.LUT R10, R3, 0xfc, RZ, 0xfc, !PT ;  /* 0x000000fc030a7812 */ /* 0x000fe200078efcff */
[--C-:B------:R-:W-:Y:S01]  /*37c0*/  @!P5 IMAD.IADD R167, R167, 0x1, -R2.reuse ;  /* 0x00000001a7a7d824 */ /* 0x100fe200078e0a02 */
[C---:B------:R-:W-:Y:S01]  /*37d0*/  ISETP.GT.U32.AND P5, PT, R2.reuse, R165, PT ;  /* 0x000000a50200720c */ /* 0x040fe20003fa4070 */
[----:B------:R-:W-:Y:S01]  /*37e0*/  @!P6 IMAD.IADD R163, R163, 0x1, -R2 ;  /* 0x00000001a3a3e824 */ /* 0x000fe200078e0a02 */
[----:B------:R-:W-:Y:S01]  /*37f0*/  ISETP.GT.U32.AND P6, PT, R2, R169, PT ;  /* 0x000000a90200720c */ /* 0x000fe20003fc4070 */
[----:B------:R-:W-:Y:S01]  /*3800*/  @!P0 IMAD.MOV R159, RZ, RZ, -R159 ;  /* 0x000000ffff9f8224 */ /* 0x000fe200078e0a9f */
[----:B------:R-:W-:Y:S01]  /*3810*/  IABS R171, R10 ;  /* 0x0000000a00ab7213 */ /* 0x000fe20000000000 */
[----:B------:R-:W-:Y:S01]  /*3820*/  IMAD.HI.U32 R8, R4, R173, RZ ;  /* 0x000000ad04087227 */ /* 0x000fe200078e00ff */
[----:B------:R-:W-:-:S02]  /*3830*/  ISETP.GE.AND P0, PT, R9, RZ, PT ;  /* 0x000000ff0900720c */ /* 0x000fc40003f06270 */
[----:B------:R-:W-:Y:S01]  /*3840*/  LOP3.LUT R9, R3, 0x100, RZ, 0xfc, !PT ;  /* 0x0000010003097812 */ /* 0x000fe200078efcff */
[----:B------:R-:W-:-:S03]  /*3850*/  IMAD.HI.U32 R6, R4, R171, RZ ;  /* 0x000000ab04067227 */ /* 0x000fc600078e00ff */
[----:B------:R-:W-:Y:S01]  /*3860*/  IABS R175, R9 ;  /* 0x0000000900af7213 */ /* 0x000fe20000000000 */
[----:B------:R-:W-:Y:S02]  /*3870*/  @!P5 IMAD.IADD R165, R165, 0x1, -R2 ;  /* 0x00000001a5a5d824 */ /* 0x000fe400078e0a02 */
[----:B------:R-:W-:Y:S02]  /*3880*/  IMAD.MOV R6, RZ, RZ, -R6 ;  /* 0x000000ffff067224 */ /* 0x000fe400078e0a06 */
[----:B------:R-:W-:Y:S01]  /*3890*/  @!P6 IMAD.IADD R169, R169, 0x1, -R2 ;  /* 0x00000001a9a9e824 */ /* 0x000fe200078e0a02 */
[C---:B------:R-:W-:Y:S01]  /*38a0*/  ISETP.GT.U32.AND P6, PT, R2.reuse, R165, PT ;  /* 0x000000a50200720c */ /* 0x040fe20003fc4070 */
[----:B------:R-:W-:Y:S02]  /*38b0*/  IMAD R171, R2, R6, R171 ;  /* 0x0000000602ab7224 */ /* 0x000fe400078e02ab */
[----:B------:R-:W-:-:S03]  /*38c0*/  IMAD.HI.U32 R6, R4, R175, RZ ;  /* 0x000000af04067227 */ /* 0x000fc600078e00ff */
[C---:B------:R-:W-:Y:S01]  /*38d0*/  ISETP.GT.U32.AND P5, PT, R2.reuse, R171, PT ;  /* 0x000000ab0200720c */ /* 0x040fe20003fa4070 */
[----:B------:R-:W-:Y:S02]  /*38e0*/  IMAD.MOV R6, RZ, RZ, -R6 ;  /* 0x000000ffff067224 */ /* 0x000fe400078e0a06 */
[----:B------:R-:W-:Y:S02]  /*38f0*/  IMAD.MOV R8, RZ, RZ, -R8 ;  /* 0x000000ffff087224 */ /* 0x000fe400078e0a08 */
[----:B------:R-:W-:Y:S02]  /*3900*/  IMAD R175, R2, R6, R175 ;  /* 0x0000000602af7224 */ /* 0x000fe400078e02af */
[----:B------:R-:W-:Y:S02]  /*3910*/  @!P6 IMAD.IADD R165, R165, 0x1, -R2 ;  /* 0x00000001a5a5e824 */ /* 0x000fe400078e0a02 */
[----:B------:R-:W-:Y:S01]  /*3920*/  IMAD.HI.U32 R6, R4, R177, RZ ;  /* 0x000000b104067227 */ /* 0x000fe200078e00ff */
[----:B------:R-:W-:-:S03]  /*3930*/  ISETP.GT.U32.AND P6, PT, R2, R175, PT ;  /* 0x000000af0200720c */ /* 0x000fc60003fc4070 */
[----:B------:R-:W-:Y:S02]  /*3940*/  IMAD.MOV R6, RZ, RZ, -R6 ;  /* 0x000000ffff067224 */ /* 0x000fe400078e0a06 */
[C---:B------:R-:W-:Y:S02]  /*3950*/  IMAD R173, R2.reuse, R8, R173 ;  /* 0x0000000802ad7224 */ /* 0x040fe400078e02ad */
[C---:B------:R-:W-:Y:S02]  /*3960*/  IMAD R177, R2.reuse, R6, R177 ;  /* 0x0000000602b17224 */ /* 0x040fe400078e02b1 */
[----:B------:R-:W-:Y:S01]  /*3970*/  @!P2 IMAD.MOV R165, RZ, RZ, -R165 ;  /* 0x000000ffffa5a224 */ /* 0x000fe200078e0aa5 */
[----:B------:R-:W-:Y:S01]  /*3980*/  ISETP.GT.U32.AND P2, PT, R2, R173, PT ;  /* 0x000000ad0200720c */ /* 0x000fe20003f44070 */
[----:B------:R-:W-:Y:S01]  /*3990*/  @!P3 IMAD.MOV R161, RZ, RZ, -R161 ;  /* 0x000000ffffa1b224 */ /* 0x000fe200078e0aa1 */
        /* <DEDUP_REMOVED lines=8> */
[----:B------:R-:W-:-:S02]  /*3a20*/  IABS R181, R10 ;  /* 0x0000000a00b57213 */ /* 0x000fc40000000000 */
[C---:B------:R-:W-:Y:S01]  /*3a30*/  ISETP.GT.U32.AND P5, PT, R2.reuse, R171, PT ;  /* 0x000000ab0200720c */ /* 0x040fe20003fa4070 */
[----:B------:R-:W-:Y:S01]  /*3a40*/  @!P2 IMAD.IADD R173, R173, 0x1, -R2 ;  /* 0x00000001adada824 */ /* 0x000fe200078e0a02 */
[----:B------:R-:W-:Y:S01]  /*3a50*/  ISETP.GT.U32.AND P2, PT, R2, R175, PT ;  /* 0x000000af0200720c */ /* 0x000fe20003f44070 */
[----:B------:R-:W-:-:S04]  /*3a60*/  IMAD.HI.U32 R6, R4, R181, RZ ;  /* 0x000000b504067227 */ /* 0x000fc800078e00ff */
[----:B------:R-:W-:Y:S02]  /*3a70*/  @!P6 IMAD.IADD R177, R177, 0x1, -R2 ;  /* 0x00000001b1b1e824 */ /* 0x000fe400078e0a02 */
[----:B------:R-:W-:Y:S02]  /*3a80*/  IMAD.MOV R8, RZ, RZ, -R8 ;  /* 0x000000ffff087224 */ /* 0x000fe400078e0a08 */
[----:B------:R-:W-:Y:S01]  /*3a90*/  IMAD.MOV R6, RZ, RZ, -R6 ;  /* 0x000000ffff067224 */ /* 0x000fe200078e0a06 */
[C---:B------:R-:W-:Y:S01]  /*3aa0*/  ISETP.GT.U32.AND P6, PT, R2.reuse, R177, PT ;  /* 0x000000b10200720c */ /* 0x040fe20003fc4070 */
[----:B------:R-:W-:Y:S01]  /*3ab0*/  @!P4 IMAD.IADD R169, R169, 0x1, -R2 ;  /* 0x00000001a9a9c824 */ /* 0x000fe200078e0a02 */
[----:B------:R-:W-:Y:S01]  /*3ac0*/  ISETP.GE.AND P4, PT, R11, RZ, PT ;  /* 0x000000ff0b00720c */ /* 0x000fe20003f86270 */
[C---:B------:R-:W-:Y:S01]  /*3ad0*/  IMAD R179, R2.reuse, R8, R179 ;  /* 0x0000000802b37224 */ /* 0x040fe200078e02b3 */
[----:B------:R-:W-:Y:S01]  /*3ae0*/  LOP3.LUT R11, R3, 0x114, RZ, 0xfc, !PT ;  /* 0x00000114030b7812 */ /* 0x000fe200078efcff */
[----:B------:R-:W-:-:S02]  /*3af0*/  IMAD R181, R2, R6, R181 ;  /* 0x0000000602b57224 */ /* 0x000fc400078e02b5 */
[--C-:B------:R-:W-:Y:S01]  /*3b00*/  @!P5 IMAD.IADD R171, R171, 0x1, -R2.reuse ;  /* 0x00000001ababd824 */ /* 0x100fe200078e0a02 */
[----:B------:R-:W-:Y:S01]  /*3b10*/  ISETP.GE.AND P5, PT, R12, RZ, PT ;  /* 0x000000ff0c00720c */ /* 0x000fe20003fa6270 */
[--C-:B------:R-:W-:Y:S01]  /*3b20*/  @!P2 IMAD.IADD R175, R175, 0x1, -R2.reuse ;  /* 0x00000001afafa824 */ /* 0x100fe200078e0a02 */
[C---:B------:R-:W-:Y:S01]  /*3b30*/  ISETP.GT.U32.AND P2, PT, R2.reuse, R179, PT ;  /* 0x000000b30200720c */ /* 0x040fe20003f44070 */
[----:B------:R-:W-:Y:S01]  /*3b40*/  @!P1 IMAD.MOV R163, RZ, RZ, -R163 ;  /* 0x000000ffffa39224 */ /* 0x000fe200078e0aa3 */
[----:B------:R-:W-:Y:S01]  /*3b50*/  LOP3.LUT R12, R3, 0x118, RZ, 0xfc, !PT ;  /* 0x00000118030c7812 */ /* 0x000fe200078efcff */
        /* <DEDUP_REMOVED lines=8> */
[----:B------:R-:W-:Y:S01]  /*3be0*/  IABS R185, R12 ;  /* 0x0000000c00b97213 */ /* 0x000fe20000000000 */
[----:B------:R-:W-:Y:S02]  /*3bf0*/  IMAD.MOV R6, RZ, RZ, -R6 ;  /* 0x000000ffff067224 */ /* 0x000fe400078e0a06 */
[----:B------:R-:W-:Y:S01]  /*3c00*/  @!P2 IMAD.IADD R179, R179, 0x1, -R2 ;  /* 0x00000001b3b3a824 */ /* 0x000fe200078e0a02 */
[----:B------:R-:W-:Y:S01]  /*3c10*/  ISETP.GE.AND P2, PT, R10, RZ, PT ;  /* 0x000000ff0a00720c */ /* 0x000fe20003f46270 */
[----:B------:R-:W-:Y:S01]  /*3c20*/  IMAD.HI.U32 R8, R4, R185, RZ ;  /* 0x000000b904087227 */ /* 0x000fe200078e00ff */
[----:B------:R-:W-:Y:S02]  /*3c30*/  LOP3.LUT R10, R3, 0x120, RZ, 0xfc, !PT ;  /* 0x00000120030a7812 */ /* 0x000fe400078efcff */
[C---:B------:R-:W-:Y:S01]  /*3c40*/  ISETP.GT.U32.AND P3, PT, R2.reuse, R179, PT ;  /* 0x000000b30200720c */ /* 0x040fe20003f64070 */
[----:B------:R-:W-:Y:S01]  /*3c50*/  IMAD.MOV R8, RZ, RZ, -R8 ;  /* 0x000000ffff087224 */ /* 0x000fe200078e0a08 */
[----:B------:R-:W-:Y:S01]  /*3c60*/  IABS R189, R10 ;  /* 0x0000000a00bd7213 */ /* 0x000fe20000000000 */
[----:B------:R-:W-:-:S02]  /*3c70*/  IMAD R183, R2, R6, R183 ;  /* 0x0000000602b77224 */ /* 0x000fc400078e02b7 */
[--C-:B------:R-:W-:Y:S02]  /*3c80*/  @!P6 IMAD.IADD R181, R181, 0x1, -R2.reuse ;  /* 0x00000001b5b5e824 */ /* 0x100fe400078e0a02 */
[----:B------:R-:W-:Y:S01]  /*3c90*/  @!P0 IMAD.IADD R173, R173, 0x1, -R2 ;  /* 0x00000001adad8824 */ /* 0x000fe200078e0a02 */
[----:B------:R-:W-:Y:S01]  /*3ca0*/  ISETP.GE.AND P0, PT, R13, RZ, PT ;  /* 0x000000ff0d00720c */ /* 0x000fe20003f06270 */
[C---:B------:R-:W-:Y:S01]  /*3cb0*/  IMAD R185, R2.reuse, R8, R185 ;  /* 0x0000000802b97224 */ /* 0x040fe200078e02b9 */
[C---:B------:R-:W-:Y:S01]  /*3cc0*/  ISETP.GT.U32.AND P6, PT, R2.reuse, R181, PT ;  /* 0x000000b50200720c */ /* 0x040fe20003fc4070 */
[----:B------:R-:W-:Y:S01]  /*3cd0*/  @!P1 IMAD.MOV R175, RZ, RZ, -R175 ;  /* 0x000000ffffaf9224 */ /* 0x000fe200078e0aaf */
[----:B------:R-:W-:Y:S01]  /*3ce0*/  ISETP.GT.U32.AND P1, PT, R2, R183, PT ;  /* 0x000000b70200720c */ /* 0x000fe20003f24070 */
[----:B------:R-:W-:Y:S01]  /*3cf0*/  IMAD.HI.U32 R9, R4, R187, RZ ;  /* 0x000000bb04097227 */ /* 0x000fe200078e00ff */
[----:B------:R-:W-:-:S03]  /*3d00*/  LOP3.LUT R13, R3, 0x150, RZ, 0xfc, !PT ;  /* 0x00000150030d7812 */ /* 0x000fc600078efcff */
[----:B------:R-:W-:Y:S01]  /*3d10*/  @!P4 IMAD.MOV R173, RZ, RZ, -R173 ;  /* 0x000000ffffadc224 */ /* 0x000fe200078e0aad */
[----:B------:R-:W-:Y:S01]  /*3d20*/  ISETP.GT.U32.AND P4, PT, R2, R185, PT ;  /* 0x000000b90200720c */ /* 0x000fe20003f84070 */
[----:B------:R-:W-:Y:S01]  /*3d30*/  IMAD.MOV R9, RZ, RZ, -R9 ;  /* 0x000000ffff097224 */ /* 0x000fe200078e0a09 */
[----:B------:R-:W-:Y:S01]  /*3d40*/  IABS R213, R13 ;  /* 0x0000000d00d57213 */ /* 0x000fe20000000000 */
[----:B------:R-:W-:-:S04]  /*3d50*/  IMAD.HI.U32 R6, R4, R189, RZ ;  /* 0x000000bd04067227 */ /* 0x000fc800078e00ff */
[C---:B------:R-:W-:Y:S01]  /*3d60*/  IMAD R187, R2.reuse, R9, R187 ;  /* 0x0000000902bb7224 */ /* 0x040fe200078e02bb */
[----:B------:R-:W-:Y:S01]  /*3d70*/  LOP3.LUT R9, R3, 0x124, RZ, 0xfc, !PT ;  /* 0x0000012403097812 */ /* 0x000fe200078efcff */
[----:B------:R-:W-:Y:S02]  /*3d80*/  IMAD.MOV R8, RZ, RZ, -R6 ;  /* 0x000000ffff087224 */ /* 0x000fe400078e0a06 */
[--C-:B------:R-:W-:Y:S01]  /*3d90*/  @!P3 IMAD.IADD R179, R179, 0x1, -R2.reuse ;  /* 0x00000001b3b3b824 */ /* 0x100fe200078e0a02 */
[----:B------:R-:W-:Y:S01]  /*3da0*/  ISETP.GT.U32.AND P3, PT, R2, R187, PT ;  /* 0x000000bb0200720c */ /* 0x000fe20003f64070 */
[--C-:B------:R-:W-:Y:S01]  /*3db0*/  @!P6 IMAD.IADD R181, R181, 0x1, -R2.reuse ;  /* 0x00000001b5b5e824 */ /* 0x100fe200078e0a02 */
[----:B------:R-:W-:Y:S01]  /*3dc0*/  IABS R191, R9 ;  /* 0x0000000900bf7213 */ /* 0x000fe20000000000 */
[--C-:B------:R-:W-:Y:S01]  /*3dd0*/  @!P1 IMAD.IADD R183, R183, 0x1, -R2.reuse ;  /* 0x00000001b7b79824 */ /* 0x100fe200078e0a02 */
[----:B------:R-:W-:Y:S01]  /*3de0*/  ISETP.GE.AND P6, PT, R12, RZ, PT ;  /* 0x000000ff0c00720c */ /* 0x000fe20003fc6270 */
[C---:B------:R-:W-:Y:S01]  /*3df0*/  IMAD R189, R2.reuse, R8, R189 ;  /* 0x0000000802bd7224 */ /* 0x040fe200078e02bd */
[----:B------:R-:W-:Y:S01]  /*3e00*/  LOP3.LUT R12, R3, 0x12c, RZ, 0xfc, !PT ;  /* 0x0000012c030c7812 */ /* 0x000fe200078efcff */
[--C-:B------:R-:W-:Y:S01]  /*3e10*/  @!P4 IMAD.IADD R185, R185, 0x1, -R2.reuse ;  /* 0x00000001b9b9c824 */ /* 0x100fe200078e0a02 */
[C---:B------:R-:W-:Y:S01]  /*3e20*/  ISETP.GT.U32.AND P4, PT, R2.reuse, R183, PT ;  /* 0x000000b70200720c */ /* 0x040fe20003f84070 */
[----:B------:R-:W-:Y:S01]  /*3e30*/  @!P2 IMAD.MOV R181, RZ, RZ, -R181 ;  /* 0x000000ffffb5a224 */ /* 0x000fe200078e0ab5 */
[C---:B------:R-:W-:Y:S01]  /*3e40*/  ISETP.GT.U32.AND P2, PT, R2.reuse, R189, PT ;  /* 0x000000bd0200720c */ /* 0x040fe20003f44070 */
[----:B------:R-:W-:Y:S01]  /*3e50*/  @!P5 IMAD.MOV R177, RZ, RZ, -R177 ;  /* 0x000000ffffb1d224 */ /* 0x000fe200078e0ab1 */
[----:B------:R-:W-:Y:S01]  /*3e60*/  ISETP.GE.AND P5, PT, R11, RZ, PT ;  /* 0x000000ff0b00720c */ /* 0x000fe20003fa6270 */
[----:B------:R-:W-:Y:S01]  /*3e70*/  @!P3 IMAD.IADD R187, R187, 0x1, -R2 ;  /* 0x00000001bbbbb824 */ /* 0x000fe200078e0a02 */
[----:B------:R-:W-:Y:S01]  /*3e80*/  ISETP.GT.U32.AND P3, PT, R2, R185, PT ;  /* 0x000000b90200720c */ /* 0x000fe20003f64070 */
[----:B------:R-:W-:Y:S01]  /*3e90*/  IMAD.HI.U32 R6, R4, R191, RZ ;  /* 0x000000bf04067227 */ /* 0x000fe200078e00ff */
[----:B------:R-:W-:-:S02]  /*3ea0*/  IABS R197, R12 ;  /* 0x0000000c00c57213 */ /* 0x000fc40000000000 */
[----:B------:R-:W-:Y:S01]  /*3eb0*/  LOP3.LUT R11, R3, 0x128, RZ, 0xfc, !PT ;  /* 0x00000128030b7812 */ /* 0x000fe200078efcff */
[----:B------:R-:W-:Y:S01]  /*3ec0*/  @!P0 IMAD.MOV R179, RZ, RZ, -R179 ;  /* 0x000000ffffb38224 */ /* 0x000fe200078e0ab3 */
[----:B------:R-:W-:Y:S01]  /*3ed0*/  ISETP.GT.U32.AND P0, PT, R2, R187, PT ;  /* 0x000000bb0200720c */ /* 0x000fe20003f04070 */
[--C-:B------:R-:W-:Y:S01]  /*3ee0*/  @!P4 IMAD.IADD R183, R183, 0x1, -R2.reuse ;  /* 0x00000001b7b7c824 */ /* 0x100fe200078e0a02 */
[----:B------:R-:W-:Y:S01]  /*3ef0*/  IABS R195, R11 ;  /* 0x0000000b00c37213 */ /* 0x000fe20000000000 */
[----:B------:R-:W-:Y:S01]  /*3f00*/  @!P2 IMAD.IADD R189, R189, 0x1, -R2 ;  /* 0x00000001bdbda824 */ /* 0x000fe200078e0a02 */
[----:B------:R-:W-:Y:S01]  /*3f10*/  ISETP.GE.AND P1, PT, R14, RZ, PT ;  /* 0x000000ff0e00720c */ /* 0x000fe20003f26270 */
[----:B------:R-:W-:Y:S01]  /*3f20*/  IMAD.MOV R6, RZ, RZ, -R6 ;  /* 0x000000ffff067224 */ /* 0x000fe200078e0a06 */
[----:B------:R-:W-:Y:S01]  /*3f30*/  ISETP.GE.AND P4, PT, R10, RZ, PT ;  /* 0x000000ff0a00720c */ /* 0x000fe20003f86270 */
[----:B------:R-:W-:Y:S01]  /*3f40*/  @!P5 IMAD.MOV R183, RZ, RZ, -R183 ;  /* 0x000000ffffb7d224 */ /* 0x000fe200078e0ab7 */
[C---:B------:R-:W-:Y:S01]  /*3f50*/  ISETP.GT.U32.AND P5, PT, R2.reuse, R189, PT ;  /* 0x000000bd0200720c */ /* 0x040fe20003fa4070 */
[----:B------:R-:W-:Y:S01]  /*3f60*/  IMAD R191, R2, R6, R191 ;  /* 0x0000000602bf7224 */ /* 0x000fe200078e02bf */
[----:B------:R-:W-:Y:S01]  /*3f70*/  ISETP.GE.AND P2, PT, R11, RZ, PT ;  /* 0x000000ff0b00720c */ /* 0x000fe20003f46270 */
[----:B------:R-:W-:Y:S01]  /*3f80*/  IMAD.HI.U32 R8, R4, R197, RZ ;  /* 0x000000c504087227 */ /* 0x000fe200078e00ff */
[----:B------:R-:W-:-:S02]  /*3f90*/  LOP3.LUT R11, R3, 0x13c, RZ, 0xfc, !PT ;  /* 0x0000013c030b7812 */ /* 0x000fc400078efcff */
[----:B------:R-:W-:Y:S01]  /*3fa0*/  LOP3.LUT R10, R3, 0x138, RZ, 0xfc, !PT ;  /* 0x00000138030a7812 */ /* 0x000fe200078efcff */
[----:B------:R-:W-:Y:S01]  /*3fb0*/  @!P3 IMAD.IADD R185, R185, 0x1, -R2 ;  /* 0x00000001b9b9b824 */ /* 0x000fe200078e0a02 */
[----:B------:R-:W-:Y:S01]  /*3fc0*/  ISETP.GT.U32.AND P3, PT, R2, R191, PT ;  /* 0x000000bf0200720c */ /* 0x000fe20003f64070 */
[----:B------:R-:W-:Y:S01]  /*3fd0*/  IMAD.MOV R8, RZ, RZ, -R8 ;  /* 0x000000ffff087224 */ /* 0x000fe200078e0a08 */
[----:B------:R-:W-:Y:S01]  /*3fe0*/  IABS R203, R11 ;  /* 0x0000000b00cb7213 */ /* 0x000fe20000000000 */
[----:B------:R-:W-:Y:S01]  /*3ff0*/  @!P0 IMAD.IADD R187, R187, 0x1, -R2 ;  /* 0x00000001bbbb8824 */ /* 0x000fe200078e0a02 */
[----:B------:R-:W-:Y:S01]  /*4000*/  ISETP.GE.AND P0, PT, R9, RZ, PT ;  /* 0x000000ff0900720c */ /* 0x000fe20003f06270 */
[----:B------:R-:W-:Y:S01]  /*4010*/  IMAD.HI.U32 R6, R4, R195, RZ ;  /* 0x000000c304067227 */ /* 0x000fe200078e00ff */
[C---:B------:R-:W-:Y:S02]  /*4020*/  LOP3.LUT R9, R3.reuse, 0x130, RZ, 0xfc, !PT ;  /* 0x0000013003097812 */ /* 0x040fe400078efcff */
[----:B------:R-:W-:Y:S01]  /*4030*/  IABS R205, R10 ;  /* 0x0000000a00cd7213 */ /* 0x000fe20000000000 */
[C---:B------:R-:W-:Y:S01]  /*4040*/  IMAD R197, R2.reuse, R8, R197 ;  /* 0x0000000802c57224 */ /* 0x040fe200078e02c5 */
[----:B------:R-:W-:Y:S01]  /*4050*/  IABS R193, R9 ;  /* 0x0000000900c17213 */ /* 0x000fe20000000000 */
[----:B------:R-:W-:Y:S01]  /*4060*/  IMAD.MOV R6, RZ, RZ, -R6 ;  /* 0x000000ffff067224 */ /* 0x000fe200078e0a06 */
[----:B------:R-:W-:Y:S01]  /*4070*/  LOP3.LUT R14, R3, 0x158, RZ, 0xfc, !PT ;  /* 0x00000158030e7812 */ /* 0x000fe200078efcff */
[--C-:B------:R-:W-:Y:S01]  /*4080*/  @!P5 IMAD.IADD R189, R189, 0x1, -R2.reuse ;  /* 0x00000001bdbdd824 */ /* 0x100fe200078e0a02 */
[C---:B------:R-:W-:Y:S01]  /*4090*/  ISETP.GT.U32.AND P5, PT, R2.reuse, R197, PT ;  /* 0x000000c50200720c */ /* 0x040fe20003fa4070 */
[----:B------:R-:W-:Y:S01]  /*40a0*/  IMAD R195, R2, R6, R195 ;  /* 0x0000000602c37224 */ /* 0x000fe200078e02c3 */
[----:B------:R-:W-:Y:S01]  /*40b0*/  IABS R217, R14 ;  /* 0x0000000e00d97213 */ /* 0x000fe20000000000 */
[----:B------:R-:W-:-:S02]  /*40c0*/  @!P3 IMAD.IADD R191, R191, 0x1, -R2 ;  /* 0x00000001bfbfb824 */ /* 0x000fc400078e0a02 */
[----:B------:R-:W-:-:S03]  /*40d0*/  IMAD.HI.U32 R6, R4, R193, RZ ;  /* 0x000000c104067227 */ /* 0x000fc600078e00ff */
[C---:B------:R-:W-:Y:S01]  /*40e0*/  ISETP.GT.U32.AND P3, PT, R2.reuse, R191, PT ;  /* 0x000000bf0200720c */ /* 0x040fe20003f64070 */
[----:B------:R-:W-:Y:S01]  /*40f0*/  @!P6 IMAD.MOV R185, RZ, RZ, -R185 ;  /* 0x000000ffffb9e224 */ /* 0x000fe200078e0ab9 */
[C---:B------:R-:W-:Y:S01]  /*4100*/  ISETP.GT.U32.AND P6, PT, R2.reuse, R195, PT ;  /* 0x000000c30200720c */ /* 0x040fe20003fc4070 */
[----:B------:R-:W-:Y:S02]  /*4110*/  IMAD.MOV R6, RZ, RZ, -R6 ;  /* 0x000000ffff067224 */ /* 0x000fe400078e0a06 */
[--C-:B------:R-:W-:Y:S02]  /*4120*/  @!P5 IMAD.IADD R197, R197, 0x1, -R2.reuse ;  /* 0x00000001c5c5d824 */ /* 0x100fe400078e0a02 */
[C---:B------:R-:W-:Y:S01]  /*4130*/  IMAD R193, R2.reuse, R6, R193 ;  /* 0x0000000602c17224 */ /* 0x040fe200078e02c1 */
[----:B------:R-:W-:Y:S01]  /*4140*/  LOP3.LUT R6, R3, 0x134, RZ, 0xfc, !PT ;  /* 0x0000013403067812 */ /* 0x000fe200078efcff */
[----:B------:R-:W-:Y:S01]  /*4150*/  @!P1 IMAD.MOV R187, RZ, RZ, -R187 ;  /* 0x000000ffffbb9224 */ /* 0x000fe200078e0abb */
[----:B------:R-:W-:Y:S01]  /*4160*/  ISETP.GT.U32.AND P5, PT, R2, R197, PT ;  /* 0x000000c50200720c */ /* 0x000fe20003fa4070 */
[----:B------:R-:W-:Y:S01]  /*4170*/  @!P4 IMAD.MOV R189, RZ, RZ, -R189 ;  /* 0x000000ffffbdc224 */ /* 0x000fe200078e0abd */
[----:B------:R-:W-:Y:S01]  /*4180*/  IABS R199, R6 ;  /* 0x0000000600c77213 */ /* 0x000fe20000000000 */
[--C-:B------:R-:W-:Y:S01]  /*4190*/  @!P3 IMAD.IADD R191, R191, 0x1, -R2.reuse ;  /* 0x00000001bfbfb824 */ /* 0x100fe200078e0a02 */
[----:B------:R-:W-:Y:S01]  /*41a0*/  ISETP.GE.AND P1, PT, R12, RZ, PT ;  /* 0x000000ff0c00720c */ /* 0x000fe20003f26270 */
[----:B------:R-:W-:Y:S01]  /*41b0*/  @!P6 IMAD.IADD R195, R195, 0x1, -R2 ;  /* 0x00000001c3c3e824 */ /* 0x000fe200078e0a02 */
[----:B------:R-:W-:Y:S01]  /*41c0*/  ISETP.GE.AND P6, PT, R6, RZ, PT ;  /* 0x000000ff0600720c */ /* 0x000fe20003fc6270 */
[----:B------:R-:W-:Y:S01]  /*41d0*/  IMAD.HI.U32 R6, R4, R199, RZ ;  /* 0x000000c704067227 */ /* 0x000fe200078e00ff */
[----:B------:R-:W-:-:S02]  /*41e0*/  ISETP.GE.AND P3, PT, R9, RZ, PT ;  /* 0x000000ff0900720c */ /* 0x000fc40003f66270 */
[C---:B------:R-:W-:Y:S01]  /*41f0*/  ISETP.GT.U32.AND P4, PT, R2.reuse, R195, PT ;  /* 0x000000c30200720c */ /* 0x040fe20003f84070 */
[----:B------:R-:W-:Y:S01]  /*4200*/  @!P0 IMAD.MOV R191, RZ, RZ, -R191 ;  /* 0x000000ffffbf8224 */ /* 0x000fe200078e0abf */
[C---:B------:R-:W-:Y:S01]  /*4210*/  ISETP.GT.U32.AND P0, PT, R2.reuse, R193, PT ;  /* 0x000000c10200720c */ /* 0x040fe20003f04070 */
[----:B------:R-:W-:Y:S01]  /*4220*/  IMAD.MOV R6, RZ, RZ, -R6 ;  /* 0x000000ffff067224 */ /* 0x000fe200078e0a06 */
[----:B------:R-:W-:Y:S01]  /*4230*/  LOP3.LUT R12, R3, 0x14c, RZ, 0xfc, !PT ;  /* 0x0000014c030c7812 */ /* 0x000fe200078efcff */
[----:B------:R-:W-:Y:S01]  /*4240*/  @!P5 IMAD.IADD R197, R197, 0x1, -R2 ;  /* 0x00000001c5c5d824 */ /* 0x000fe200078e0a02 */
[----:B------:R-:W-:Y:S01]  /*4250*/  ISETP.GE.AND P5, PT, R11, RZ, PT ;  /* 0x000000ff0b00720c */ /* 0x000fe20003fa6270 */
[----:B------:R-:W-:Y:S01]  /*4260*/  IMAD R199, R2, R6, R199 ;  /* 0x0000000602c77224 */ /* 0x000fe200078e02c7 */
[C---:B------:R-:W-:Y:S01]  /*4270*/  LOP3.LUT R6, R3.reuse, 0x140, RZ, 0xfc, !PT ;  /* 0x0000014003067812 */ /* 0x040fe200078efcff */
[----:B------:R-:W-:Y:S01]  /*4280*/  @!P1 IMAD.MOV R197, RZ, RZ, -R197 ;  /* 0x000000ffffc59224 */ /* 0x000fe200078e0ac5 */
[----:B------:R-:W-:Y:S01]  /*4290*/  LOP3.LUT R11, R3, 0x148, RZ, 0xfc, !PT ;  /* 0x00000148030b7812 */ /* 0x000fe200078efcff */
[----:B------:R-:W-:Y:S01]  /*42a0*/  IMAD.HI.U32 R9, R4, R203, RZ ;  /* 0x000000cb04097227 */ /* 0x000fe200078e00ff */
[----:B------:R-:W-:-:S02]  /*42b0*/  ISETP.GT.U32.AND P1, PT, R2, R199, PT ;  /* 0x000000c70200720c */ /* 0x000fc40003f24070 */
[----:B------:R-:W-:Y:S01]  /*42c0*/  IABS R207, R6 ;  /* 0x0000000600cf7213 */ /* 0x000fe20000000000 */
[--C-:B------:R-:W-:Y:S01]  /*42d0*/  @!P0 IMAD.IADD R193, R193, 0x1, -R2.reuse ;  /* 0x00000001c1c18824 */ /* 0x100fe200078e0a02 */
[----:B------:R-:W-:Y:S01]  /*42e0*/  IABS R201, R11 ;  /* 0x0000000b00c97213 */ /* 0x000fe20000000000 */
[----:B------:R-:W-:Y:S01]  /*42f0*/  @!P4 IMAD.IADD R195, R195, 0x1, -R2 ;  /* 0x00000001c3c3c824 */ /* 0x000fe200078e0a02 */
[----:B------:R-:W-:Y:S01]  /*4300*/  ISETP.GE.AND P4, PT, R10, RZ, PT ;  /* 0x000000ff0a00720c */ /* 0x000fe20003f86270 */
[----:B------:R-:W-:Y:S01]  /*4310*/  IMAD.MOV R9, RZ, RZ, -R9 ;  /* 0x000000ffff097224 */ /* 0x000fe200078e0a09 */
[----:B------:R-:W-:Y:S01]  /*4320*/  ISETP.GT.U32.AND P0, PT, R2, R193, PT ;  /* 0x000000c10200720c */ /* 0x000fe20003f04070 */
[----:B------:R-:W-:Y:S01]  /*4330*/  @!P2 IMAD.MOV R195, RZ, RZ, -R195 ;  /* 0x000000ffffc3a224 */ /* 0x000fe200078e0ac3 */
[----:B------:R-:W-:Y:S01]  /*4340*/  ISETP.GE.AND P2, PT, R6, RZ, PT ;  /* 0x000000ff0600720c */ /* 0x000fe20003f46270 */
[----:B------:R-:W-:Y:S01]  /*4350*/  IMAD.HI.U32 R6, R4, R207, RZ ;  /* 0x000000cf04067227 */ /* 0x000fe200078e00ff */
[----:B------:R-:W-:-:S02]  /*4360*/  IABS R211, R12 ;  /* 0x0000000c00d37213 */ /* 0x000fc40000000000 */
[----:B------:R-:W-:Y:S01]  /*4370*/  LOP3.LUT R10, R3, 0x144, RZ, 0xfc, !PT ;  /* 0x00000144030a7812 */ /* 0x000fe200078efcff */
[--C-:B------:R-:W-:Y:S02]  /*4380*/  @!P1 IMAD.IADD R199, R199, 0x1, -R2.reuse ;  /* 0x00000001c7c79824 */ /* 0x100fe400078e0a02 */
[----:B------:R-:W-:Y:S01]  /*4390*/  IMAD.HI.U32 R8, R4, R205, RZ ;  /* 0x000000cd04087227 */ /* 0x000fe200078e00ff */
[----:B------:R-:W-:Y:S02]  /*43a0*/  IABS R209, R10 ;  /* 0x0000000a00d17213 */ /* 0x000fe40000000000 */
[C---:B------:R-:W-:Y:S01]  /*43b0*/  ISETP.GT.U32.AND P1, PT, R2.reuse, R199, PT ;  /* 0x000000c70200720c */ /* 0x040fe20003f24070 */
[----:B------:R-:W-:Y:S02]  /*43c0*/  IMAD R203, R2, R9, R203 ;  /* 0x0000000902cb7224 */ /* 0x000fe400078e02cb */
[----:B------:R-:W-:Y:S02]  /*43d0*/  @!P0 IMAD.IADD R193, R193, 0x1, -R2 ;  /* 0x00000001c1c18824 */ /* 0x000fe400078e0a02 */
[----:B------:R-:W-:-:S02]  /*43e0*/  IMAD.MOV R6, RZ, RZ, -R6 ;  /* 0x000000ffff067224 */ /* 0x000fc400078e0a06 */
[----:B------:R-:W-:Y:S02]  /*43f0*/  IMAD.MOV R8, RZ, RZ, -R8 ;  /* 0x000000ffff087224 */ /* 0x000fe400078e0a08 */
[----:B------:R-:W-:Y:S01]  /*4400*/  @!P3 IMAD.MOV R193, RZ, RZ, -R193 ;  /* 0x000000ffffc1b224 */ /* 0x000fe200078e0ac1 */
[C---:B------:R-:W-:Y:S01]  /*4410*/  ISETP.GT.U32.AND P3, PT, R2.reuse, R203, PT ;  /* 0x000000cb0200720c */ /* 0x040fe20003f64070 */
[C---:B------:R-:W-:Y:S02]  /*4420*/  IMAD R207, R2.reuse, R6, R207 ;  /* 0x0000000602cf7224 */ /* 0x040fe400078e02cf */
[C---:B------:R-:W-:Y:S02]  /*4430*/  IMAD R205, R2.reuse, R8, R205 ;  /* 0x0000000802cd7224 */ /* 0x040fe400078e02cd */
[----:B------:R-:W-:Y:S01]  /*4440*/  @!P1 IMAD.IADD R199, R199, 0x1, -R2 ;  /* 0x00000001c7c79824 */ /* 0x000fe200078e0a02 */
[----:B------:R-:W-:Y:S01]  /*4450*/  ISETP.GT.U32.AND P1, PT, R2, R207, PT ;  /* 0x000000cf0200720c */ /* 0x000fe20003f24070 */
[----:B------:R-:W-:Y:S01]  /*4460*/  IMAD.HI.U32 R9, R4, R201, RZ ;  /* 0x000000c904097227 */ /* 0x000fe200078e00ff */
[----:B------:R-:W-:-:S03]  /*4470*/  ISETP.GT.U32.AND P0, PT, R2, R205, PT ;  /* 0x000000cd0200720c */ /* 0x000fc60003f04070 */
[----:B------:R-:W-:Y:S02]  /*4480*/  IMAD.MOV R9, RZ, RZ, -R9 ;  /* 0x000000ffff097224 */ /* 0x000fe400078e0a09 */
[----:B------:R-:W-:Y:S02]  /*4490*/  @!P3 IMAD.IADD R203, R203, 0x1, -R2 ;  /* 0x00000001cbcbb824 */ /* 0x000fe400078e0a02 */
[----:B------:R-:W-:Y:S01]  /*44a0*/  IMAD R201, R2, R9, R201 ;  /* 0x0000000902c97224 */ /* 0x000fe200078e02c9 */
[----:B------:R-:W-:Y:S01]  /*44b0*/  LOP3.LUT R9, R3, 0x154, RZ, 0xfc, !PT ;  /* 0x0000015403097812 */ /* 0x000fe200078efcff */
[----:B------:R-:W-:-:S03]  /*44c0*/  IMAD.HI.U32 R6, R4, R211, RZ ;  /* 0x000000d304067227 */ /* 0x000fc600078e00ff */
[C---:B------:R-:W-:Y:S01]  /*44d0*/  ISETP.GT.U32.AND P3, PT, R2.reuse, R201, PT ;  /* 0x000000c90200720c */ /* 0x040fe20003f64070 */
[--C-:B------:R-:W-:Y:S01]  /*44e0*/  @!P1 IMAD.IADD R207, R207, 0x1, -R2.reuse ;  /* 0x00000001cfcf9824 */ /* 0x100fe200078e0a02 */
[----:B------:R-:W-:Y:S01]  /*44f0*/  ISETP.GT.U32.AND P1, PT, R2, R203, PT ;  /* 0x000000cb0200720c */ /* 0x000fe20003f24070 */
[----:B------:R-:W-:Y:S01]  /*4500*/  @!P0 IMAD.IADD R205, R205, 0x1, -R2 ;  /* 0x00000001cdcd8824 */ /* 0x000fe200078e0a02 */
[----:B------:R-:W-:Y:S01]  /*4510*/  IABS R215, R9 ;  /* 0x0000000900d77213 */ /* 0x000fe20000000000 */
[----:B------:R-:W-:Y:S02]  /*4520*/  IMAD.MOV R6, RZ, RZ, -R6 ;  /* 0x000000ffff067224 */ /* 0x000fe400078e0a06 */
[----:B------:R-:W-:Y:S01]  /*4530*/  IMAD.HI.U32 R8, R4, R209, RZ ;  /* 0x000000d104087227 */ /* 0x000fe200078e00ff */
[----:B------:R-:W-:-:S03]  /*4540*/  ISETP.GT.U32.AND P0, PT, R2, R205, PT ;  /* 0x000000cd0200720c */ /* 0x000fc60003f04070 */
[C---:B------:R-:W-:Y:S02]  /*4550*/  IMAD R211, R2.reuse, R6, R211 ;  /* 0x0000000602d37224 */ /* 0x040fe400078e02d3 */
[----:B------:R-:W-:Y:S02]  /*4560*/  IMAD.MOV R8, RZ, RZ, -R8 ;  /* 0x000000ffff087224 */ /* 0x000fe400078e0a08 */
[--C-:B------:R-:W-:Y:S01]  /*4570*/  @!P1 IMAD.IADD R203, R203, 0x1, -R2.reuse ;  /* 0x00000001cbcb9824 */ /* 0x100fe200078e0a02 */
[C---:B------:R-:W-:Y:S01]  /*4580*/  ISETP.GT.U32.AND P1, PT, R2.reuse, R211, PT ;  /* 0x000000d30200720c */ /* 0x040fe20003f24070 */
[C---:B------:R-:W-:Y:S02]  /*4590*/  IMAD R209, R2.reuse, R8, R209 ;  /* 0x0000000802d17224 */ /* 0x040fe400078e02d1 */
[--C-:B------:R-:W-:Y:S02]  /*45a0*/  @!P3 IMAD.IADD R201, R201, 0x1, -R2.reuse ;  /* 0x00000001c9c9b824 */ /* 0x100fe400078e0a02 */
[----:B------:R-:W-:Y:S01]  /*45b0*/  @!P0 IMAD.IADD R205, R205, 0x1, -R2 ;  /* 0x00000001cdcd8824 */ /* 0x000fe200078e0a02 */
[----:B------:R-:W-:Y:S01]  /*45c0*/  ISETP.GT.U32.AND P0, PT, R2, R209, PT ;  /* 0x000000d10200720c */ /* 0x000fe20003f04070 */
[----:B------:R-:W-:Y:S01]  /*45d0*/  IMAD.HI.U32 R8, R4, R213, RZ ;  /* 0x000000d504087227 */ /* 0x000fe200078e00ff */
[----:B------:R-:W-:-:S03]  /*45e0*/  ISETP.GT.U32.AND P3, PT, R2, R201, PT ;  /* 0x000000c90200720c */ /* 0x000fc60003f64070 */
[----:B------:R-:W-:-:S04]  /*45f0*/  IMAD.HI.U32 R6, R4, R215, RZ ;  /* 0x000000d704067227 */ /* 0x000fc800078e00ff */
[----:B------:R-:W-:Y:S02]  /*4600*/  IMAD.MOV R8, RZ, RZ, -R8 ;  /* 0x000000ffff087224 */ /* 0x000fe400078e0a08 */
[----:B------:R-:W-:Y:S02]  /*4610*/  IMAD.MOV R6, RZ, RZ, -R6 ;  /* 0x000000ffff067224 */ /* 0x000fe400078e0a06 */
[----:B------:R-:W-:Y:S01]  /*4620*/  @!P1 IMAD.IADD R211, R211, 0x1, -R2 ;  /* 0x00000001d3d39824 */ /* 0x000fe200078e0a02 */
[----:B------:R-:W-:Y:S01]  /*4630*/  ISETP.GE.AND P1, PT, R11, RZ, PT ;  /* 0x000000ff0b00720c */ /* 0x000fe20003f26270 */
[----:B------:R-:W-:Y:S01]  /*4640*/  IMAD R213, R2, R8, R213 ;  /* 0x0000000802d57224 */ /* 0x000fe200078e02d5 */
[----:B------:R-:W-:Y:S01]  /*4650*/  LOP3.LUT R11, R3, 0x174, RZ, 0xfc, !PT ;  /* 0x00000174030b7812 */ /* 0x000fe200078efcff */
[----:B------:R-:W-:-:S03]  /*4660*/  IMAD.HI.U32 R8, R4, R219, RZ ;  /* 0x000000db04087227 */ /* 0x000fc600078e00ff */
[----:B------:R-:W-:Y:S01]  /*4670*/  IABS R231, R11 ;  /* 0x0000000b00e77213 */ /* 0x000fe20000000000 */
[C---:B------:R-:W-:Y:S02]  /*4680*/  IMAD R215, R2.reuse, R6, R215 ;  /* 0x0000000602d77224 */ /* 0x040fe400078e02d7 */
[----:B------:R-:W-:Y:S01]  /*4690*/  @!P0 IMAD.IADD R209, R209, 0x1, -R2 ;  /* 0x00000001d1d18824 */ /* 0x000fe200078e0a02 */
[C---:B------:R-:W-:Y:S01]  /*46a0*/  ISETP.GT.U32.AND P0, PT, R2.reuse, R207, PT ;  /* 0x000000cf0200720c */ /* 0x040fe20003f04070 */
[----:B------:R-:W-:Y:S02]  /*46b0*/  IMAD.MOV R8, RZ, RZ, -R8 ;  /* 0x000000ffff087224 */ /* 0x000fe400078e0a08 */
[----:B------:R-:W-:Y:S01]  /*46c0*/  @!P3 IMAD.IADD R201, R201, 0x1, -R2 ;  /* 0x00000001c9c9b824 */ /* 0x000fe200078e0a02 */
[C---:B------:R-:W-:Y:S01]  /*46d0*/  ISETP.GT.U32.AND P3, PT, R2.reuse, R215, PT ;  /* 0x000000d70200720c */ /* 0x040fe20003f64070 */
[----:B------:R-:W-:Y:S01]  /*46e0*/  @!P6 IMAD.MOV R199, RZ, RZ, -R199 ;  /* 0x000000ffffc7e224 */ /* 0x000fe200078e0ac7 */
[C---:B------:R-:W-:Y:S01]  /*46f0*/  ISETP.GT.U32.AND P6, PT, R2.reuse, R209, PT ;  /* 0x000000d10200720c */ /* 0x040fe20003fc4070 */
[----:B------:R-:W-:Y:S01]  /*4700*/  IMAD R219, R2, R8, R219 ;  /* 0x0000000802db7224 */ /* 0x000fe200078e02db */
[----:B------:R-:W-:Y:S01]  /*4710*/  LOP3.LUT R8, R3, 0x168, RZ, 0xfc, !PT ;  /* 0x0000016803087812 */ /* 0x000fe200078efcff */
[----:B------:R-:W-:-:S02]  /*4720*/  @!P1 IMAD.MOV R201, RZ, RZ, -R201 ;  /* 0x000000ffffc99224 */ /* 0x000fc400078e0ac9 */
[----:B------:R-:W-:Y:S01]  /*4730*/  IMAD.HI.U32 R6, R4, R217, RZ ;  /* 0x000000d904067227 */ /* 0x000fe200078e00ff */
[C---:B------:R-:W-:Y:S02]  /*4740*/  ISETP.GT.U32.AND P1, PT, R2.reuse, R219, PT ;  /* 0x000000db0200720c */ /* 0x040fe40003f24070 */
[----:B------:R-:W-:Y:S01]  /*4750*/  IABS R225, R8 ;  /* 0x0000000800e17213 */ /* 0x000fe20000000000 */
[--C-:B------:R-:W-:Y:S01]  /*4760*/  @!P0 IMAD.IADD R207, R207, 0x1, -R2.reuse ;  /* 0x00000001cfcf8824 */ /* 0x100fe200078e0a02 */
[C---:B------:R-:W-:Y:S01]  /*4770*/  ISETP.GT.U32.AND P0, PT, R2.reuse, R213, PT ;  /* 0x000000d50200720c */ /* 0x040fe20003f04070 */
[--C-:B------:R-:W-:Y:S01]  /*4780*/  @!P3 IMAD.IADD R215, R215, 0x1, -R2.reuse ;  /* 0x00000001d7d7b824 */ /* 0x100fe200078e0a02 */
[----:B------:R-:W-:Y:S01]  /*4790*/  ISETP.GT.U32.AND P3, PT, R2, R211, PT ;  /* 0x000000d30200720c */ /* 0x000fe20003f64070 */
[----:B------:R-:W-:Y:S01]  /*47a0*/  @!P6 IMAD.IADD R209, R209, 0x1, -R2 ;  /* 0x00000001d1d1e824 */ /* 0x000fe200078e0a02 */
[----:B------:R-:W-:Y:S01]  /*47b0*/  ISETP.GE.AND P6, PT, R10, RZ, PT ;  /* 0x000000ff0a00720c */ /* 0x000fe20003fc6270 */
[----:B------:R-:W-:Y:S01]  /*47c0*/  IMAD.MOV R6, RZ, RZ, -R6 ;  /* 0x000000ffff067224 */ /* 0x000fe200078e0a06 */
[----:B------:R-:W-:Y:S01]  /*47d0*/  LOP3.LUT R10, R3, 0x160, RZ, 0xfc, !PT ;  /* 0x00000160030a7812 */ /* 0x000fe200078efcff */
[----:B------:R-:W-:-:S02]  /*47e0*/  @!P2 IMAD.MOV R207, RZ, RZ, -R207 ;  /* 0x000000ffffcfa224 */ /* 0x000fc400078e0acf */
[C---:B------:R-:W-:Y:S01]  /*47f0*/  IMAD R217, R2.reuse, R6, R217 ;  /* 0x0000000602d97224 */ /* 0x040fe200078e02d9 */
[----:B------:R-:W-:Y:S01]  /*4800*/  IABS R221, R10 ;  /* 0x0000000a00dd7213 */ /* 0x000fe20000000000 */
[--C-:B------:R-:W-:Y:S02]  /*4810*/  @!P1 IMAD.IADD R219, R219, 0x1, -R2.reuse ;  /* 0x00000001dbdb9824 */ /* 0x100fe400078e0a02 */
[----:B------:R-:W-:Y:S01]  /*4820*/  @!P5 IMAD.MOV R203, RZ, RZ, -R203 ;  /* 0x000000ffffcbd224 */ /* 0x000fe200078e0acb */
[----:B------:R-:W-:Y:S01]  /*4830*/  ISETP.GT.U32.AND P2, PT, R2, R217, PT ;  /* 0x000000d90200720c */ /* 0x000fe20003f44070 */
[----:B------:R-:W-:Y:S01]  /*4840*/  IMAD.HI.U32 R6, R4, R221, RZ ;  /* 0x000000dd04067227 */ /* 0x000fe200078e00ff */
[C---:B------:R-:W-:Y:S02]  /*4850*/  ISETP.GT.U32.AND P5, PT, R2.reuse, R215, PT ;  /* 0x000000d70200720c */ /* 0x040fe40003fa4070 */
[----:B------:R-:W-:Y:S01]  /*4860*/  ISETP.GT.U32.AND P1, PT, R2, R219, PT ;  /* 0x000000db0200720c */ /* 0x000fe20003f24070 */
        /* <DEDUP_REMOVED lines=8> */
[C---:B------:R-:W-:Y:S01]  /*48f0*/  IMAD R221, R2.reuse, R6, R221 ;  /* 0x0000000602dd7224 */ /* 0x040fe200078e02dd */
[----:B------:R-:W-:Y:S01]  /*4900*/  LOP3.LUT R6, R3, 0x164, RZ, 0xfc, !PT ;  /* 0x0000016403067812 */ /* 0x000fe200078efcff */
[----:B------:R-:W-:Y:S01]  /*4910*/  @!P6 IMAD.MOV R209, RZ, RZ, -R209 ;  /* 0x000000ffffd1e224 */ /* 0x000fe200078e0ad1 */
[----:B------:R-:W-:Y:S01]  /*4920*/  ISETP.GE.AND P6, PT, R13, RZ, PT ;  /* 0x000000ff0d00720c */ /* 0x000fe20003fc6270 */
[--C-:B------:R-:W-:Y:S01]  /*4930*/  @!P2 IMAD.IADD R217, R217, 0x1, -R2.reuse ;  /* 0x00000001d9d9a824 */ /* 0x100fe200078e0a02 */
[----:B------:R-:W-:Y:S01]  /*4940*/  IABS R223, R6 ;  /* 0x0000000600df7213 */ /* 0x000fe20000000000 */
[--C-:B------:R-:W-:Y:S01]  /*4950*/  @!P5 IMAD.IADD R215, R215, 0x1, -R2.reuse ;  /* 0x00000001d7d7d824 */ /* 0x100fe200078e0a02 */
[----:B------:R-:W-:Y:S01]  /*4960*/  ISETP.GE.AND P5, PT, R15, RZ, PT ;  /* 0x000000ff0f00720c */ /* 0x000fe20003fa6270 */
[----:B------:R-:W-:Y:S01]  /*4970*/  @!P1 IMAD.IADD R219, R219, 0x1, -R2 ;  /* 0x00000001dbdb9824 */ /* 0x000fe200078e0a02 */
[C---:B------:R-:W-:Y:S01]  /*4980*/  ISETP.GT.U32.AND P1, PT, R2.reuse, R221, PT ;  /* 0x000000dd0200720c */ /* 0x040fe20003f24070 */
[----:B------:R-:W-:Y:S01]  /*4990*/  @!P0 IMAD.MOV R211, RZ, RZ, -R211 ;  /* 0x000000ffffd38224 */ /* 0x000fe200078e0ad3 */
[----:B------:R-:W-:Y:S01]  /*49a0*/  ISETP.GT.U32.AND P0, PT, R2, R217, PT ;  /* 0x000000d90200720c */ /* 0x000fe20003f04070 */
[----:B------:R-:W-:Y:S01]  /*49b0*/  @!P3 IMAD.MOV R215, RZ, RZ, -R215 ;  /* 0x000000ffffd7b224 */ /* 0x000fe200078e0ad7 */
[----:B------:R-:W-:Y:S01]  /*49c0*/  ISETP.GE.AND P3, PT, R8, RZ, PT ;  /* 0x000000ff0800720c */ /* 0x000fe20003f66270 */
[----:B------:R-:W-:Y:S01]  /*49d0*/  IMAD.HI.U32 R8, R4, R225, RZ ;  /* 0x000000e104087227 */ /* 0x000fe200078e00ff */
[----:B------:R-:W-:-:S02]  /*49e0*/  IABS R227, R9 ;  /* 0x0000000900e37213 */ /* 0x000fc40000000000 */
[----:B------:R-:W-:Y:S01]  /*49f0*/  ISETP.GE.AND P2, PT, R10, RZ, PT ;  /* 0x000000ff0a00720c */ /* 0x000fe20003f46270 */
[----:B------:R-:W-:Y:S01]  /*4a00*/  @!P4 IMAD.IADD R213, R213, 0x1, -R2 ;  /* 0x00000001d5d5c824 */ /* 0x000fe200078e0a02 */
[----:B------:R-:W-:Y:S01]  /*4a10*/  LOP3.LUT R10, R3, 0x170, RZ, 0xfc, !PT ;  /* 0x00000170030a7812 */ /* 0x000fe200078efcff */
[----:B------:R-:W-:Y:S01]  /*4a20*/  IMAD.MOV R8, RZ, RZ, -R8 ;  /* 0x000000ffff087224 */ /* 0x000fe200078e0a08 */
[----:B------:R-:W-:Y:S01]  /*4a30*/  ISETP.GE.AND P4, PT, R14, RZ, PT ;  /* 0x000000ff0e00720c */ /* 0x000fe20003f86270 */
[----:B------:R-:W-:Y:S01]  /*4a40*/  @!P6 IMAD.MOV R213, RZ, RZ, -R213 ;  /* 0x000000ffffd5e224 */ /* 0x000fe200078e0ad5 */
[----:B------:R-:W-:Y:S01]  /*4a50*/  ISETP.GE.AND P6, PT, R6, RZ, PT ;  /* 0x000000ff0600720c */ /* 0x000fe20003fc6270 */
[----:B------:R-:W-:Y:S01]  /*4a60*/  IMAD R225, R2, R8, R225 ;  /* 0x0000000802e17224 */ /* 0x000fe200078e02e1 */
[----:B------:R-:W-:Y:S01]  /*4a70*/  IABS R229, R10 ;  /* 0x0000000a00e57213 */ /* 0x000fe20000000000 */
[----:B------:R-:W-:Y:S01]  /*4a80*/  @!P1 IMAD.IADD R221, R221, 0x1, -R2 ;  /* 0x00000001dddd9824 */ /* 0x000fe200078e0a02 */
[C---:B------:R-:W-:Y:S01]  /*4a90*/  LOP3.LUT R12, R3.reuse, 0x17c, RZ, 0xfc, !PT ;  /* 0x0000017c030c7812 */ /* 0x040fe200078efcff */
[----:B------:R-:W-:Y:S01]  /*4aa0*/  IMAD.HI.U32 R6, R4, R223, RZ ;  /* 0x000000df04067227 */ /* 0x000fe200078e00ff */
[----:B------:R-:W-:-:S02]  /*4ab0*/  LOP3.LUT R13, R3, 0x180, RZ, 0xfc, !PT ;  /* 0x00000180030d7812 */ /* 0x000fc400078efcff */
[C---:B------:R-:W-:Y:S01]  /*4ac0*/  ISETP.GT.U32.AND P1, PT, R2.reuse, R221, PT ;  /* 0x000000dd0200720c */ /* 0x040fe20003f24070 */
[----:B------:R-:W-:Y:S01]  /*4ad0*/  @!P0 IMAD.IADD R217, R217, 0x1, -R2 ;  /* 0x00000001d9d98824 */ /* 0x000fe200078e0a02 */
[----:B------:R-:W-:Y:S01]  /*4ae0*/  ISETP.GE.AND P0, PT, R9, RZ, PT ;  /* 0x000000ff0900720c */ /* 0x000fe20003f06270 */
[----:B------:R-:W-:Y:S01]  /*4af0*/  @!P5 IMAD.MOV R219, RZ, RZ, -R219 ;  /* 0x000000ffffdbd224 */ /* 0x000fe200078e0adb */
[----:B------:R-:W-:Y:S01]  /*4b00*/  ISETP.GT.U32.AND P5, PT, R2, R225, PT ;  /* 0x000000e10200720c */ /* 0x000fe20003fa4070 */
[----:B------:R-:W-:Y:S01]  /*4b10*/  IMAD.MOV R9, RZ, RZ, -R6 ;  /* 0x000000ffff097224 */ /* 0x000fe200078e0a06 */
[----:B------:R-:W-:Y:S01]  /*4b20*/  IABS R235, R12 ;  /* 0x0000000c00eb7213 */ /* 0x000fe20000000000 */
[----:B------:R-:W-:Y:S01]  /*4b30*/  IMAD.HI.U32 R6, R4, R227, RZ ;  /* 0x000000e304067227 */ /* 0x000fe200078e00ff */
[----:B------:R-:W-:Y:S02]  /*4b40*/  IABS R237, R13 ;  /* 0x0000000d00ed7213 */ /* 0x000fe40000000000 */
[C---:B------:R-:W-:Y:S01]  /*4b50*/  LOP3.LUT R14, R3.reuse, 0x184, RZ, 0xfc, !PT ;  /* 0x00000184030e7812 */ /* 0x040fe200078efcff */
[----:B------:R-:W-:Y:S01]  /*4b60*/  IMAD R223, R2, R9, R223 ;  /* 0x0000000902df7224 */ /* 0x000fe200078e02df */
[----:B------:R-:W-:Y:S01]  /*4b70*/  LOP3.LUT R15, R3, 0x1a8, RZ, 0xfc, !PT ;  /* 0x000001a8030f7812 */ /* 0x000fe200078efcff */
[----:B------:R-:W-:Y:S01]  /*4b80*/  IMAD.MOV R9, RZ, RZ, -R6 ;  /* 0x000000ffff097224 */ /* 0x000fe200078e0a06 */
[----:B------:R-:W-:Y:S01]  /*4b90*/  IABS R239, R14 ;  /* 0x0000000e00ef7213 */ /* 0x000fe20000000000 */
[----:B------:R-:W-:-:S04]  /*4ba0*/  IMAD.HI.U32 R6, R4, R229, RZ ;  /* 0x000000e504067227 */ /* 0x000fc800078e00ff */
[C---:B------:R-:W-:Y:S01]  /*4bb0*/  IMAD R227, R2.reuse, R9, R227 ;  /* 0x0000000902e37224 */ /* 0x040fe200078e02e3 */
[----:B------:R-:W-:Y:S01]  /*4bc0*/  LOP3.LUT R9, R3, 0x178, RZ, 0xfc, !PT ;  /* 0x0000017803097812 */ /* 0x000fe200078efcff */
[--C-:B------:R-:W-:Y:S02]  /*4bd0*/  @!P1 IMAD.IADD R221, R221, 0x1, -R2.reuse ;  /* 0x00000001dddd9824 */ /* 0x100fe400078e0a02 */
[----:B------:R-:W-:Y:S01]  /*4be0*/  @!P5 IMAD.IADD R225, R225, 0x1, -R2 ;  /* 0x00000001e1e1d824 */ /* 0x000fe200078e0a02 */
[----:B------:R-:W-:Y:S01]  /*4bf0*/  IABS R233, R9 ;  /* 0x0000000900e97213 */ /* 0x000fe20000000000 */
[----:B------:R-:W-:Y:S01]  /*4c00*/  IMAD.MOV R6, RZ, RZ, -R6 ;  /* 0x000000ffff067224 */ /* 0x000fe200078e0a06 */
[C---:B------:R-:W-:Y:S01]  /*4c10*/  ISETP.GT.U32.AND P1, PT, R2.reuse, R227, PT ;  /* 0x000000e30200720c */ /* 0x040fe20003f24070 */
[----:B------:R-:W-:Y:S01]  /*4c20*/  @!P2 IMAD.MOV R221, RZ, RZ, -R221 ;  /* 0x000000ffffdda224 */ /* 0x000fe200078e0add */
[C---:B------:R-:W-:Y:S01]  /*4c30*/  ISETP.GT.U32.AND P2, PT, R2.reuse, R225, PT ;  /* 0x000000e10200720c */ /* 0x040fe20003f44070 */
[----:B------:R-:W-:-:S02]  /*4c40*/  IMAD R229, R2, R6, R229 ;  /* 0x0000000602e57224 */ /* 0x000fc400078e02e5 */
[----:B------:R-:W-:-:S04]  /*4c50*/  IMAD.HI.U32 R6, R4, R233, RZ ;  /* 0x000000e904067227 */ /* 0x000fc800078e00ff */
[----:B------:R-:W-:Y:S01]  /*4c60*/  @!P4 IMAD.MOV R217, RZ, RZ, -R217 ;  /* 0x000000ffffd9c224 */ /* 0x000fe200078e0ad9 */
[----:B------:R-:W-:Y:S01]  /*4c70*/  ISETP.GT.U32.AND P4, PT, R2, R223, PT ;  /* 0x000000df0200720c */ /* 0x000fe20003f84070 */
[----:B------:R-:W-:Y:S02]  /*4c80*/  IMAD.MOV R6, RZ, RZ, -R6 ;  /* 0x000000ffff067224 */ /* 0x000fe400078e0a06 */
[----:B------:R-:W-:-:S04]  /*4c90*/  IMAD.HI.U32 R8, R4, R231, RZ ;  /* 0x000000e704087227 */ /* 0x000fc800078e00ff */
[----:B------:R-:W-:Y:S02]  /*4ca0*/  IMAD R233, R2, R6, R233 ;  /* 0x0000000602e97224 */ /* 0x000fe400078e02e9 */
[----:B------:R-:W-:Y:S02]  /*4cb0*/  @!P2 IMAD.IADD R225, R225, 0x1, -R2 ;  /* 0x00000001e1e1a824 */ /* 0x000fe400078e0a02 */
[----:B------:R-:W-:Y:S01]  /*4cc0*/  IMAD.HI.U32 R6, R4, R235, RZ ;  /* 0x000000eb04067227 */ /* 0x000fe200078e00ff */
[----:B------:R-:W-:-:S03]  /*4cd0*/  ISETP.GT.U32.AND P2, PT, R2, R233, PT ;  /* 0x000000e90200720c */ /* 0x000fc60003f44070 */
[----:B------:R-:W-:Y:S01]  /*4ce0*/  @!P4 IMAD.IADD R223, R223, 0x1, -R2 ;  /* 0x00000001dfdfc824 */ /* 0x000fe200078e0a02 */
[C---:B------:R-:W-:Y:S01]  /*4cf0*/  ISETP.GT.U32.AND P4, PT, R2.reuse, R229, PT ;  /* 0x000000e50200720c */ /* 0x040fe20003f84070 */
[----:B------:R-:W-:Y:S02]  /*4d00*/  IMAD.MOV R6, RZ, RZ, -R6 ;  /* 0x000000ffff067224 */ /* 0x000fe400078e0a06 */
[----:B------:R-:W-:Y:S01]  /*4d10*/  @!P3 IMAD.MOV R225, RZ, RZ, -R225 ;  /* 0x000000ffffe1b224 */ /* 0x000fe200078e0ae1 */
[C---:B------:R-:W-:Y:S01]  /*4d20*/  ISETP.GT.U32.AND P5, PT, R2.reuse, R223, PT ;  /* 0x000000df0200720c */ /* 0x040fe20003fa4070 */
[----:B------:R-:W-:Y:S02]  /*4d30*/  IMAD R235, R2, R6, R235 ;  /* 0x0000000602eb7224 */ /* 0x000fe400078e02eb */
[----:B------:R-:W-:-:S04]  /*4d40*/  IMAD.HI.U32 R6, R4, R237, RZ ;  /* 0x000000ed04067227 */ /* 0x000fc800078e00ff */
[----:B------:R-:W-:Y:S01]  /*4d50*/  @!P2 IMAD.IADD R233, R233, 0x1, -R2 ;  /* 0x00000001e9e9a824 */ /* 0x000fe200078e0a02 */
[----:B------:R-:W-:Y:S01]  /*4d60*/  ISETP.GE.AND P2, PT, R9, RZ, PT ;  /* 0x000000ff0900720c */ /* 0x000fe20003f46270 */
[----:B------:R-:W-:Y:S01]  /*4d70*/  IMAD.MOV R6, RZ, RZ, -R6 ;  /* 0x000000ffff067224 */ /* 0x000fe200078e0a06 */
[----:B------:R-:W-:Y:S01]  /*4d80*/  LOP3.LUT R9, R3, 0x194, RZ, 0xfc, !PT ;  /* 0x0000019403097812 */ /* 0x000fe200078efcff */
[----:B------:R-:W-:Y:S01]  /*4d90*/  @!P4 IMAD.IADD R229, R229, 0x1, -R2 ;  /* 0x00000001e5e5c824 */ /* 0x000fe200078e0a02 */
[C---:B------:R-:W-:Y:S01]  /*4da0*/  ISETP.GT.U32.AND P3, PT, R2.reuse, R233, PT ;  /* 0x000000e90200720c */ /* 0x040fe20003f64070 */
[----:B------:R-:W-:Y:S01]  /*4db0*/  IMAD.MOV R8, RZ, RZ, -R8 ;  /* 0x000000ffff087224 */ /* 0x000fe200078e0a08 */
[----:B------:R-:W-:Y:S01]  /*4dc0*/  IABS R247, R9 ;  /* 0x0000000900f77213 */ /* 0x000fe20000000000 */
[C---:B------:R-:W-:Y:S01]  /*4dd0*/  IMAD R237, R2.reuse, R6, R237 ;  /* 0x0000000602ed7224 */ /* 0x040fe200078e02ed */
[----:B------:R-:W-:Y:S01]  /*4de0*/  ISETP.GT.U32.AND P4, PT, R2, R229, PT ;  /* 0x000000e50200720c */ /* 0x000fe20003f84070 */
[----:B------:R-:W-:-:S04]  /*4df0*/  IMAD.HI.U32 R6, R4, R239, RZ ;  /* 0x000000ef04067227 */ /* 0x000fc800078e00ff */
[C---:B------:R-:W-:Y:S02]  /*4e00*/  IMAD R231, R2.reuse, R8, R231 ;  /* 0x0000000802e77224 */ /* 0x040fe400078e02e7 */
[----:B------:R-:W-:Y:S02]  /*4e10*/  @!P1 IMAD.IADD R227, R227, 0x1, -R2 ;  /* 0x00000001e3e39824 */ /* 0x000fe400078e0a02 */
[----:B------:R-:W-:Y:S02]  /*4e20*/  IMAD.MOV R8, RZ, RZ, -R6 ;  /* 0x000000ffff087224 */ /* 0x000fe400078e0a06 */
[--C-:B------:R-:W-:Y:S01]  /*4e30*/  @!P3 IMAD.IADD R233, R233, 0x1, -R2.reuse ;  /* 0x00000001e9e9b824 */ /* 0x100fe200078e0a02 */
[C---:B------:R-:W-:Y:S01]  /*4e40*/  ISETP.GT.U32.AND P1, PT, R2.reuse, R227, PT ;  /* 0x000000e30200720c */ /* 0x040fe20003f24070 */
[C---:B------:R-:W-:Y:S01]  /*4e50*/  IMAD R239, R2.reuse, R8, R239 ;  /* 0x0000000802ef7224 */ /* 0x040fe200078e02ef */
[----:B------:R-:W-:Y:S01]  /*4e60*/  LOP3.LUT R8, R3, 0x190, RZ, 0xfc, !PT ;  /* 0x0000019003087812 */ /* 0x000fe200078efcff */
[--C-:B------:R-:W-:Y:S01]  /*4e70*/  @!P5 IMAD.IADD R223, R223, 0x1, -R2.reuse ;  /* 0x00000001dfdfd824 */ /* 0x100fe200078e0a02 */
[C---:B------:R-:W-:Y:S01]  /*4e80*/  ISETP.GT.U32.AND P5, PT, R2.reuse, R231, PT ;  /* 0x000000e70200720c */ /* 0x040fe20003fa4070 */
[----:B------:R-:W-:Y:S01]  /*4e90*/  @!P4 IMAD.IADD R229, R229, 0x1, -R2 ;  /* 0x00000001e5e5c824 */ /* 0x000fe200078e0a02 */
[C---:B------:R-:W-:Y:S01]  /*4ea0*/  ISETP.GT.U32.AND P3, PT, R2.reuse, R239, PT ;  /* 0x000000ef0200720c */ /* 0x040fe20003f64070 */
[----:B------:R-:W-:Y:S01]  /*4eb0*/  @!P2 IMAD.MOV R233, RZ, RZ, -R233 ;  /* 0x000000ffffe9a224 */ /* 0x000fe200078e0ae9 */
[----:B------:R-:W-:Y:S01]  /*4ec0*/  ISETP.GT.U32.AND P4, PT, R2, R235, PT ;  /* 0x000000eb0200720c */ /* 0x000fe20003f84070 */
[----:B------:R-:W-:Y:S01]  /*4ed0*/  @!P6 IMAD.MOV R223, RZ, RZ, -R223 ;  /* 0x000000ffffdfe224 */ /* 0x000fe200078e0adf */
[----:B------:R-:W-:-:S03]  /*4ee0*/  IABS R245, R8 ;  /* 0x0000000800f57213 */ /* 0x000fc60000000000 */
[--C-:B------:R-:W-:Y:S01]  /*4ef0*/  @!P1 IMAD.IADD R227, R227, 0x1, -R2.reuse ;  /* 0x00000001e3e39824 */ /* 0x100fe200078e0a02 */
[----:B------:R-:W-:Y:S02]  /*4f00*/  ISETP.GE.AND P1, PT, R10, RZ, PT ;  /* 0x000000ff0a00720c */ /* 0x000fe40003f26270 */
[----:B------:R-:W-:Y:S01]  /*4f10*/  LOP3.LUT R10, R3, 0x188, RZ, 0xfc, !PT ;  /* 0x00000188030a7812 */ /* 0x000fe200078efcff */
[----:B------:R-:W-:Y:S01]  /*4f20*/  @!P0 IMAD.MOV R227, RZ, RZ, -R227 ;  /* 0x000000ffffe38224 */ /* 0x000fe200078e0ae3 */
[C---:B------:R-:W-:Y:S01]  /*4f30*/  ISETP.GT.U32.AND P0, PT, R2.reuse, R237, PT ;  /* 0x000000ed0200720c */ /* 0x040fe20003f04070 */
[--C-:B------:R-:W-:Y:S01]  /*4f40*/  @!P3 IMAD.IADD R239, R239, 0x1, -R2.reuse ;  /* 0x00000001efefb824 */ /* 0x100fe200078e0a02 */
[----:B------:R-:W-:Y:S01]  /*4f50*/  IABS R241, R10 ;  /* 0x0000000a00f17213 */ /* 0x000fe20000000000 */
[--C-:B------:R-:W-:Y:S01]  /*4f60*/  @!P5 IMAD.IADD R231, R231, 0x1, -R2.reuse ;  /* 0x00000001e7e7d824 */ /* 0x100fe200078e0a02 */
[----:B------:R-:W-:Y:S01]  /*4f70*/  ISETP.GE.AND P5, PT, R11, RZ, PT ;  /* 0x000000ff0b00720c */ /* 0x000fe20003fa6270 */
[----:B------:R-:W-:Y:S01]  /*4f80*/  @!P4 IMAD.IADD R235, R235, 0x1, -R2 ;  /* 0x00000001ebebc824 */ /* 0x000fe200078e0a02 */
[----:B------:R-:W-:Y:S01]  /*4f90*/  ISETP.GT.U32.AND P2, PT, R2, R239, PT ;  /* 0x000000ef0200720c */ /* 0x000fe20003f44070 */
[----:B------:R-:W-:Y:S01]  /*4fa0*/  IMAD.HI.U32 R6, R4, R241, RZ ;  /* 0x000000f104067227 */ /* 0x000fe200078e00ff */
[----:B------:R-:W-:-:S02]  /*4fb0*/  ISETP.GT.U32.AND P4, PT, R2, R231, PT ;  /* 0x000000e70200720c */ /* 0x000fc40003f84070 */
[----:B------:R-:W-:Y:S01]  /*4fc0*/  ISETP.GT.U32.AND P6, PT, R2, R235, PT ;  /* 0x000000eb0200720c */ /* 0x000fe20003fc4070 */
[----:B------:R-:W-:Y:S02]  /*4fd0*/  IMAD.MOV R6, RZ, RZ, -R6 ;  /* 0x000000ffff067224 */ /* 0x000fe400078e0a06 */
[----:B------:R-:W-:Y:S01]  /*4fe0*/  @!P1 IMAD.MOV R229, RZ, RZ, -R229 ;  /* 0x000000ffffe59224 */ /* 0x000fe200078e0ae5 */
[----:B------:R-:W-:Y:S01]  /*4ff0*/  ISETP.GE.AND P1, PT, R12, RZ, PT ;  /* 0x000000ff0c00720c */ /* 0x000fe20003f26270 */
[--C-:B------:R-:W-:Y:S01]  /*5000*/  @!P0 IMAD.IADD R237, R237, 0x1, -R2.reuse ;  /* 0x00000001eded8824 */ /* 0x100fe200078e0a02 */
[C---:B------:R-:W-:Y:S01]  /*5010*/  LOP3.LUT R12, R3.reuse, 0x19c, RZ, 0xfc, !PT ;  /* 0x0000019c030c7812 */ /* 0x040fe200078efcff */
[C---:B------:R-:W-:Y:S01]  /*5020*/  IMAD R241, R2.reuse, R6, R241 ;  /* 0x0000000602f17224 */ /* 0x040fe200078e02f1 */
[----:B------:R-:W-:Y:S01]  /*5030*/  LOP3.LUT R6, R3, 0x18c, RZ, 0xfc, !PT ;  /* 0x0000018c03067812 */ /* 0x000fe200078efcff */
[--C-:B------:R-:W-:Y:S01]  /*5040*/  @!P2 IMAD.IADD R239, R239, 0x1, -R2.reuse ;  /* 0x00000001efefa824 */ /* 0x100fe200078e0a02 */
[C---:B------:R-:W-:Y:S01]  /*5050*/  ISETP.GT.U32.AND P0, PT, R2.reuse, R237, PT ;  /* 0x000000ed0200720c */ /* 0x040fe20003f04070 */
[--C-:B------:R-:W-:Y:S01]  /*5060*/  @!P4 IMAD.IADD R231, R231, 0x1, -R2.reuse ;  /* 0x00000001e7e7c824 */ /* 0x100fe200078e0a02 */
[----:B------:R-:W-:Y:S01]  /*5070*/  IABS R243, R6 ;  /* 0x0000000600f37213 */ /* 0x000fe20000000000 */
[----:B------:R-:W-:Y:S01]  /*5080*/  @!P6 IMAD.IADD R235, R235, 0x1, -R2 ;  /* 0x00000001ebebe824 */ /* 0x000fe200078e0a02 */
[----:B------:R-:W-:Y:S01]  /*5090*/  ISETP.GT.U32.AND P2, PT, R2, R241, PT ;  /* 0x000000f10200720c */ /* 0x000fe20003f44070 */
[----:B------:R-:W-:Y:S01]  /*50a0*/  @!P5 IMAD.MOV R231, RZ, RZ, -R231 ;  /* 0x000000ffffe7d224 */ /* 0x000fe200078e0ae7 */
[----:B------:R-:W-:Y:S01]  /*50b0*/  ISETP.GE.AND P4, PT, R13, RZ, PT ;  /* 0x000000ff0d00720c */ /* 0x000fe20003f86270 */
[----:B------:R-:W-:Y:S01]  /*50c0*/  @!P1 IMAD.MOV R235, RZ, RZ, -R235 ;  /* 0x000000ffffeb9224 */ /* 0x000fe200078e0aeb */
[----:B------:R-:W-:Y:S01]  /*50d0*/  ISETP.GE.AND P3, PT, R6, RZ, PT ;  /* 0x000000ff0600720c */ /* 0x000fe20003f66270 */
[----:B------:R-:W-:Y:S01]  /*50e0*/  IMAD.HI.U32 R6, R4, R243, RZ ;  /* 0x000000f304067227 */ /* 0x000fe200078e00ff */
[----:B------:R-:W-:-:S02]  /*50f0*/  ISETP.GE.AND P6, PT, R14, RZ, PT ;  /* 0x000000ff0e00720c */ /* 0x000fc40003fc6270 */
[----:B------:R-:W-:Y:S01]  /*5100*/  ISETP.GE.AND P1, PT, R8, RZ, PT ;  /* 0x000000ff0800720c */ /* 0x000fe20003f26270 */
[----:B------:R-:W-:Y:S01]  /*5110*/  IMAD.HI.U32 R8, R4, R245, RZ ;  /* 0x000000f504087227 */ /* 0x000fe200078e00ff */
[----:B------:R-:W-:Y:S02]  /*5120*/  ISETP.GE.AND P5, PT, R10, RZ, PT ;  /* 0x000000ff0a00720c */ /* 0x000fe40003fa6270 */
[C---:B------:R-:W-:Y:S01]  /*5130*/  LOP3.LUT R10, R3.reuse, 0x198, RZ, 0xfc, !PT ;  /* 0x00000198030a7812 */ /* 0x040fe200078efcff */
[----:B------:R-:W-:Y:S01]  /*5140*/  IMAD.MOV R6, RZ, RZ, -R6 ;  /* 0x000000ffff067224 */ /* 0x000fe200078e0a06 */
[----:B------:R-:W-:Y:S01]  /*5150*/  LOP3.LUT R13, R3, 0x1a0, RZ, 0xfc, !PT ;  /* 0x000001a0030d7812 */ /* 0x000fe200078efcff */
[----:B------:R-:W-:Y:S01]  /*5160*/  @!P0 IMAD.IADD R237, R237, 0x1, -R2 ;  /* 0x00000001eded8824 */ /* 0x000fe200078e0a02 */
[----:B------:R-:W-:Y:S01]  /*5170*/  IABS R249, R10 ;  /* 0x0000000a00f97213 */ /* 0x000fe20000000000 */
[----:B------:R-:W-:Y:S01]  /*5180*/  IMAD.MOV R8, RZ, RZ, -R8 ;  /* 0x000000ffff087224 */ /* 0x000fe200078e0a08 */
[----:B------:R-:W-:Y:S01]  /*5190*/  ISETP.GE.AND P0, PT, R9, RZ, PT ;  /* 0x000000ff0900720c */ /* 0x000fe20003f06270 */
[C---:B------:R-:W-:Y:S01]  /*51a0*/  IMAD R243, R2.reuse, R6, R243 ;  /* 0x0000000602f37224 */ /* 0x040fe200078e02f3 */
[----:B------:R-:W-:Y:S01]  /*51b0*/  IABS R251, R12 ;  /* 0x0000000c00fb7213 */ /* 0x000fe20000000000 */
[----:B------:R-:W-:Y:S01]  /*51c0*/  @!P2 IMAD.IADD R241, R241, 0x1, -R2 ;  /* 0x00000001f1f1a824 */ /* 0x000fe200078e0a02 */
[----:B------:R-:W-:Y:S01]  /*51d0*/  LOP3.LUT R14, R3, 0x1a4, RZ, 0xfc, !PT ;  /* 0x000001a4030e7812 */ /* 0x000fe200078efcff */
[C---:B------:R-:W-:Y:S01]  /*51e0*/  IMAD R245, R2.reuse, R8, R245 ;  /* 0x0000000802f57224 */ /* 0x040fe200078e02f5 */
[C---:B------:R-:W-:Y:S01]  /*51f0*/  ISETP.GT.U32.AND P2, PT, R2.reuse, R243, PT ;  /* 0x000000f30200720c */ /* 0x040fe20003f44070 */
[----:B------:R-:W-:Y:S01]  /*5200*/  @!P4 IMAD.MOV R237, RZ, RZ, -R237 ;  /* 0x000000ffffedc224 */ /* 0x000fe200078e0aed */
[C---:B------:R-:W-:Y:S01]  /*5210*/  ISETP.GT.U32.AND P4, PT, R2.reuse, R241, PT ;  /* 0x000000f10200720c */ /* 0x040fe20003f84070 */
[----:B------:R-:W-:Y:S01]  /*5220*/  @!P6 IMAD.MOV R239, RZ, RZ, -R239 ;  /* 0x000000ffffefe224 */ /* 0x000fe200078e0aef */
[----:B------:R-:W-:Y:S01]  /*5230*/  ISETP.GT.U32.AND P6, PT, R2, R245, PT ;  /* 0x000000f50200720c */ /* 0x000fe20003fc4070 */
[----:B------:R-:W-:Y:S01]  /*5240*/  IMAD.HI.U32 R6, R4, R249, RZ ;  /* 0x000000f904067227 */ /* 0x000fe200078e00ff */
[----:B------:R-:W-:-:S03]  /*5250*/  IABS R11, R14 ;  /* 0x0000000e000b7213 */ /* 0x000fc60000000000 */
[----:B------:R-:W-:-:S04]  /*5260*/  IMAD.HI.U32 R9, R4, R247, RZ ;  /* 0x000000f704097227 */ /* 0x000fc800078e00ff */
[----:B------:R-:W-:Y:S02]  /*5270*/  IMAD.MOV R6, RZ, RZ, -R6 ;  /* 0x000000ffff067224 */ /* 0x000fe400078e0a06 */
[----:B------:R-:W-:Y:S02]  /*5280*/  IMAD.MOV R9, RZ, RZ, -R9 ;  /* 0x000000ffff097224 */ /* 0x000fe400078e0a09 */
[C---:B------:R-:W-:Y:S02]  /*5290*/  IMAD R249, R2.reuse, R6, R249 ;  /* 0x0000000602f97224 */ /* 0x040fe400078e02f9 */
[--C-:B------:R-:W-:Y:S02]  /*52a0*/  @!P4 IMAD.IADD R241, R241, 0x1, -R2.reuse ;  /* 0x00000001f1f1c824 */ /* 0x100fe400078e0a02 */
[--C-:B------:R-:W-:Y:S02]  /*52b0*/  @!P2 IMAD.IADD R243, R243, 0x1, -R2.reuse ;  /* 0x00000001f3f3a824 */ /* 0x100fe400078e0a02 */
[C---:B------:R-:W-:Y:S01]  /*52c0*/  IMAD R247, R2.reuse, R9, R247 ;  /* 0x0000000902f77224 */ /* 0x040fe200078e02f7 */
[----:B------:R-:W-:Y:S01]  /*52d0*/  IABS R9, R13 ;  /* 0x0000000d00097213 */ /* 0x000fe20000000000 */
[----:B------:R-:W-:Y:S01]  /*52e0*/  @!P6 IMAD.IADD R245, R245, 0x1, -R2 ;  /* 0x00000001f5f5e824 */ /* 0x000fe200078e0a02 */
[C---:B------:R-:W-:Y:S01]  /*52f0*/  ISETP.GT.U32.AND P2, PT, R2.reuse, R243, PT ;  /* 0x000000f30200720c */ /* 0x040fe20003f44070 */
[----:B------:R-:W-:Y:S01]  /*5300*/  @!P5 IMAD.MOV R241, RZ, RZ, -R241 ;  /* 0x000000fffff1d224 */ /* 0x000fe200078e0af1 */
[----:B------:R-:W-:Y:S01]  /*5310*/  ISETP.GT.U32.AND P5, PT, R2, R249, PT ;  /* 0x000000f90200720c */ /* 0x000fe20003fa4070 */
[----:B------:R-:W-:Y:S01]  /*5320*/  IMAD.HI.U32 R8, R4, R251, RZ ;  /* 0x000000fb04087227 */ /* 0x000fe200078e00ff */
[----:B------:R-:W-:-:S02]  /*5330*/  ISETP.GT.U32.AND P6, PT, R2, R245, PT ;  /* 0x000000f50200720c */ /* 0x000fc40003fc4070 */
[----:B------:R-:W-:Y:S01]  /*5340*/  ISETP.GT.U32.AND P4, PT, R2, R247, PT ;  /* 0x000000f70200720c */ /* 0x000fe20003f84070 */
[----:B------:R-:W-:-:S04]  /*5350*/  IMAD.HI.U32 R6, R4, R9, RZ ;  /* 0x0000000904067227 */ /* 0x000fc800078e00ff */
[----:B------:R-:W-:Y:S02]  /*5360*/  IMAD.MOV R8, RZ, RZ, -R8 ;  /* 0x000000ffff087224 */ /* 0x000fe400078e0a08 */
[----:B------:R-:W-:Y:S02]  /*5370*/  IMAD.MOV R6, RZ, RZ, -R6 ;  /* 0x000000ffff067224 */ /* 0x000fe400078e0a06 */
[C---:B------:R-:W-:Y:S01]  /*5380*/  IMAD R251, R2.reuse, R8, R251 ;  /* 0x0000000802fb7224 */ /* 0x040fe200078e02fb */
[----:B------:R-:W-:Y:S01]  /*5390*/  IABS R8, R15 ;  /* 0x0000000f00087213 */ /* 0x000fe20000000000 */
[C---:B------:R-:W-:Y:S02]  /*53a0*/  IMAD R30, R2.reuse, R6, R9 ;  /* 0x00000006021e7224 */ /* 0x040fe400078e0209 */
[--C-:B------:R-:W-:Y:S01]  /*53b0*/  @!P2 IMAD.IADD R243, R243, 0x1, -R2.reuse ;  /* 0x00000001f3f3a824 */ /* 0x100fe200078e0a02 */
[----:B------:R-:W-:Y:S01]  /*53c0*/  ISETP.GT.U32.AND P2, PT, R2, R251, PT ;  /* 0x000000fb0200720c */ /* 0x000fe20003f44070 */
[--C-:B------:R-:W-:Y:S01]  /*53d0*/  @!P5 IMAD.IADD R249, R249, 0x1, -R2.reuse ;  /* 0x00000001f9f9d824 */ /* 0x100fe200078e0a02 */
[----:B------:R-:W-:Y:S01]  /*53e0*/  ISETP.GE.AND P5, PT, R10, RZ, PT ;  /* 0x000000ff0a00720c */ /* 0x000fe20003fa6270 */
[----:B------:R-:W-:Y:S01]  /*53f0*/  @!P6 IMAD.IADD R245, R245, 0x1, -R2 ;  /* 0x00000001f5f5e824 */ /* 0x000fe200078e0a02 */
[C---:B------:R-:W-:Y:S01]  /*5400*/  ISETP.GT.U32.AND P6, PT, R2.reuse, R30, PT ;  /* 0x0000001e0200720c */ /* 0x040fe20003fc4070 */
[----:B------:R-:W-:Y:S01]  /*5410*/  @!P3 IMAD.MOV R243, RZ, RZ, -R243 ;  /* 0x000000fffff3b224 */ /* 0x000fe200078e0af3 */
[----:B------:R-:W-:Y:S01]  /*5420*/  ISETP.GT.U32.AND P3, PT, R2, R249, PT ;  /* 0x000000f90200720c */ /* 0x000fe20003f64070 */
[----:B------:R-:W-:-:S02]  /*5430*/  IMAD.MOV.U32 R9, RZ, RZ, R8 ;  /* 0x000000ffff097224 */ /* 0x000fc400078e0008 */
[----:B------:R-:W-:-:S04]  /*5440*/  IMAD.HI.U32 R6, R4, R11, RZ ;  /* 0x0000000b04067227 */ /* 0x000fc800078e00ff */
[----:B------:R-:W-:Y:S02]  /*5450*/  @!P4 IMAD.IADD R247, R247, 0x1, -R2 ;  /* 0x00000001f7f7c824 */ /* 0x000fe400078e0a02 */
[----:B------:R-:W-:-:S03]  /*5460*/  IMAD.HI.U32 R8, R4, R9, RZ ;  /* 0x0000000904087227 */ /* 0x000fc600078e00ff */
[C---:B------:R-:W-:Y:S01]  /*5470*/  ISETP.GT.U32.AND P4, PT, R2.reuse, R247, PT ;  /* 0x000000f70200720c */ /* 0x040fe20003f84070 */
[----:B------:R-:W-:Y:S02]  /*5480*/  IMAD.MOV R6, RZ, RZ, -R6 ;  /* 0x000000ffff067224 */ /* 0x000fe400078e0a06 */
[----:B------:R-:W-:Y:S02]  /*5490*/  IMAD.MOV R8, RZ, RZ, -R8 ;  /* 0x000000ffff087224 */ /* 0x000fe400078e0a08 */
[C---:B------:R-:W-:Y:S01]  /*54a0*/  IMAD R10, R2.reuse, R6, R11 ;  /* 0x00000006020a7224 */ /* 0x040fe200078e020b */
[----:B------:R-:W-:Y:S01]  /*54b0*/  LOP3.LUT R6, R3, 0x1ac, RZ, 0xfc, !PT ;  /* 0x000001ac03067812 */ /* 0x000fe200078efcff */
[--C-:B------:R-:W-:Y:S01]  /*54c0*/  @!P2 IMAD.IADD R251, R251, 0x1, -R2.reuse ;  /* 0x00000001fbfba824 */ /* 0x100fe200078e0a02 */
[----:B------:R-:W-:Y:S01]  /*54d0*/  LOP3.LUT R11, R3, 0x1b0, RZ, 0xfc, !PT ;  /* 0x000001b0030b7812 */ /* 0x000fe200078efcff */
[----:B------:R-:W-:Y:S01]  /*54e0*/  IMAD R28, R2, R8, R9 ;  /* 0x00000008021c7224 */ /* 0x000fe200078e0209 */
[----:B------:R-:W-:Y:S01]  /*54f0*/  IABS R9, R6 ;  /* 0x0000000600097213 */ /* 0x000fe20000000000 */
[--C-:B------:R-:W-:Y:S01]  /*5500*/  @!P6 IMAD.IADD R30, R30, 0x1, -R2.reuse ;  /* 0x000000011e1ee824 */ /* 0x100fe200078e0a02 */
[C---:B------:R-:W-:Y:S01]  /*5510*/  ISETP.GT.U32.AND P6, PT, R2.reuse, R251, PT ;  /* 0x000000fb0200720c */ /* 0x040fe20003fc4070 */
[--C-:B------:R-:W-:Y:S01]  /*5520*/  @!P3 IMAD.IADD R249, R249, 0x1, -R2.reuse ;  /* 0x00000001f9f9b824 */ /* 0x100fe200078e0a02 */
[C---:B------:R-:W-:Y:S01]  /*5530*/  ISETP.GT.U32.AND P3, PT, R2.reuse, R10, PT ;  /* 0x0000000a0200720c */ /* 0x040fe20003f64070 */
[----:B------:R-:W-:Y:S01]  /*5540*/  @!P1 IMAD.MOV R245, RZ, RZ, -R245 ;  /* 0x000000fffff59224 */ /* 0x000fe200078e0af5 */
[C---:B------:R-:W-:Y:S01]  /*5550*/  ISETP.GT.U32.AND P1, PT, R2.reuse, R30, PT ;  /* 0x0000001e0200720c */ /* 0x040fe20003f24070 */
[----:B------:R-:W-:Y:S01]  /*5560*/  @!P5 IMAD.MOV R249, RZ, RZ, -R249 ;  /* 0x000000fffff9d224 */ /* 0x000fe200078e0af9 */
[----:B------:R-:W-:Y:S01]  /*5570*/  ISETP.GT.U32.AND P5, PT, R2, R28, PT ;  /* 0x0000001c0200720c */ /* 0x000fe20003fa4070 */
[----:B------:R-:W-:Y:S01]  /*5580*/  @!P4 IMAD.IADD R247, R247, 0x1, -R2 ;  /* 0x00000001f7f7c824 */ /* 0x000fe200078e0a02 */
[----:B------:R-:W-:-:S02]  /*5590*/  ISETP.GE.AND P4, PT, R12, RZ, PT ;  /* 0x000000ff0c00720c */ /* 0x000fc40003f86270 */
[----:B------:R-:W-:Y:S01]  /*55a0*/  IABS R25, R11 ;  /* 0x0000000b00197213 */ /* 0x000fe20000000000 */
[----:B------:R-:W-:Y:S01]  /*55b0*/  @!P0 IMAD.MOV R247, RZ, RZ, -R247 ;  /* 0x000000fffff78224 */ /* 0x000fe200078e0af7 */
[----:B------:R-:W-:Y:S01]  /*55c0*/  ISETP.GE.AND P2, PT, R13, RZ, PT ;  /* 0x000000ff0d00720c */ /* 0x000fe20003f46270 */
[--C-:B------:R-:W-:Y:S01]  /*55d0*/  @!P6 IMAD.IADD R251, R251, 0x1, -R2.reuse ;  /* 0x00000001fbfbe824 */ /* 0x100fe200078e0a02 */
[----:B------:R-:W-:Y:S01]  /*55e0*/  ISETP.GE.AND P6, PT, R15, RZ, PT ;  /* 0x000000ff0f00720c */ /* 0x000fe20003fc6270 */
[--C-:B------:R-:W-:Y:S01]  /*55f0*/  @!P3 IMAD.IADD R10, R10, 0x1, -R2.reuse ;  /* 0x000000010a0ab824 */ /* 0x100fe200078e0a02 */
[----:B------:R-:W-:Y:S01]  /*5600*/  ISETP.GE.AND P3, PT, R11, RZ, PT ;  /* 0x000000ff0b00720c */ /* 0x000fe20003f66270 */
[--C-:B------:R-:W-:Y:S01]  /*5610*/  @!P1 IMAD.IADD R30, R30, 0x1, -R2.reuse ;  /* 0x000000011e1e9824 */ /* 0x100fe200078e0a02 */
[----:B------:R-:W-:Y:S01]  /*5620*/  ISETP.GE.AND P1, PT, R6, RZ, PT ;  /* 0x000000ff0600720c */ /* 0x000fe20003f26270 */
[----:B------:R-:W-:Y:S01]  /*5630*/  @!P5 IMAD.IADD R28, R28, 0x1, -R2 ;  /* 0x000000011c1cd824 */ /* 0x000fe200078e0a02 */
[----:B------:R-:W-:Y:S01]  /*5640*/  ISETP.GT.U32.AND P5, PT, R2, R10, PT ;  /* 0x0000000a0200720c */ /* 0x000fe20003fa4070 */
[----:B------:R-:W-:Y:S01]  /*5650*/  IMAD.HI.U32 R6, R4, R9, RZ ;  /* 0x0000000904067227 */ /* 0x000fe200078e00ff */
[----:B------:R-:W-:-:S02]  /*5660*/  LOP3.LUT R11, R3, 0x1bc, RZ, 0xfc, !PT ;  /* 0x000001bc030b7812 */ /* 0x000fc400078efcff */
[----:B------:R-:W-:Y:S01]  /*5670*/  ISETP.GE.AND P0, PT, R14, RZ, PT ;  /* 0x000000ff0e00720c */ /* 0x000fe20003f06270 */
[----:B------:R-:W-:Y:S01]  /*5680*/  @!P4 IMAD.MOV R251, RZ, RZ, -R251 ;  /* 0x000000fffffbc224 */ /* 0x000fe200078e0afb */
[----:B------:R-:W-:Y:S01]  /*5690*/  ISETP.GT.U32.AND P4, PT, R2, R28, PT ;  /* 0x0000001c0200720c */ /* 0x000fe20003f84070 */
[----:B------:R-:W-:Y:S01]  /*56a0*/  IMAD.MOV R6, RZ, RZ, -R6 ;  /* 0x000000ffff067224 */ /* 0x000fe200078e0a06 */
[----:B------:R-:W-:Y:S01]  /*56b0*/  IABS R23, R11 ;  /* 0x0000000b00177213 */ /* 0x000fe20000000000 */
[----:B------:R-:W-:Y:S01]  /*56c0*/  IMAD.HI.U32 R8, R4, R25, RZ ;  /* 0x0000001904087227 */ /* 0x000fe200078e00ff */
[C---:B------:R-:W-:Y:S02]  /*56d0*/  LOP3.LUT R13, R3.reuse, 0x1c0, RZ, 0xfc, !PT ;  /* 0x000001c0030d7812 */ /* 0x040fe400078efcff */
[----:B------:R-:W-:Y:S01]  /*56e0*/  IABS R15, R34 ;  /* 0x00000022000f7213 */ /* 0x000fe20000000000 */
[----:B------:R-:W-:Y:S01]  /*56f0*/  IMAD R12, R2, R6, R9 ;  /* 0x00000006020c7224 */ /* 0x000fe200078e0209 */
[C---:B------:R-:W-:Y:S01]  /*5700*/  LOP3.LUT R6, R3.reuse, 0x1b4, RZ, 0xfc, !PT ;  /* 0x000001b403067812 */ /* 0x040fe200078efcff */
[----:B------:R-:W-:Y:S01]  /*5710*/  IMAD.MOV R8, RZ, RZ, -R8 ;  /* 0x000000ffff087224 */ /* 0x000fe200078e0a08 */
[----:B------:R-:W-:Y:S01]  /*5720*/  IABS R149, R13 ;  /* 0x0000000d00957213 */ /* 0x000fe20000000000 */
[--C-:B------:R-:W-:Y:S01]  /*5730*/  @!P5 IMAD.IADD R10, R10, 0x1, -R2.reuse ;  /* 0x000000010a0ad824 */ /* 0x100fe200078e0a02 */
[C---:B------:R-:W-:Y:S01]  /*5740*/  ISETP.GT.U32.AND P5, PT, R2.reuse, R12, PT ;  /* 0x0000000c0200720c */ /* 0x040fe20003fa4070 */
[----:B------:R-:W-:Y:S01]  /*5750*/  IMAD R25, R2, R8, R25 ;  /* 0x0000000802197224 */ /* 0x000fe200078e0219 */
[----:B------:R-:W-:Y:S01]  /*5760*/  IABS R9, R6 ;  /* 0x0000000600097213 */ /* 0x000fe20000000000 */
[----:B------:R-:W-:Y:S01]  /*5770*/  @!P4 IMAD.IADD R28, R28, 0x1, -R2 ;  /* 0x000000011c1cc824 */ /* 0x000fe200078e0a02 */
[----:B------:R-:W-:Y:S01]  /*5780*/  LOP3.LUT R8, R3, 0x1b8, RZ, 0xfc, !PT ;  /* 0x000001b803087812 */ /* 0x000fe200078efcff */
[----:B------:R-:W-:Y:S01]  /*5790*/  @!P2 IMAD.MOV R30, RZ, RZ, -R30 ;  /* 0x000000ffff1ea224 */ /* 0x000fe200078e0a1e */
[----:B------:R-:W-:Y:S01]  /*57a0*/  ISETP.GE.AND P2, PT, R6, RZ, PT ;  /* 0x000000ff0600720c */ /* 0x000fe20003f46270 */
[----:B------:R-:W-:Y:S01]  /*57b0*/  @!P6 IMAD.MOV R28, RZ, RZ, -R28 ;  /* 0x000000ffff1ce224 */ /* 0x000fe200078e0a1c */
[----:B------:R-:W-:Y:S01]  /*57c0*/  ISETP.GT.U32.AND P6, PT, R2, R25, PT ;  /* 0x000000190200720c */ /* 0x000fe20003fc4070 */
[----:B------:R-:W-:Y:S01]  /*57d0*/  IMAD.HI.U32 R6, R4, R9, RZ ;  /* 0x0000000904067227 */ /* 0x000fe200078e00ff */
[----:B------:R-:W-:-:S02]  /*57e0*/  IABS R151, R8 ;  /* 0x0000000800977213 */ /* 0x000fc40000000000 */
[----:B------:R-:W-:Y:S01]  /*57f0*/  ISETP.GE.AND P4, PT, R8, RZ, PT ;  /* 0x000000ff0800720c */ /* 0x000fe20003f86270 */
[----:B------:R-:W-:Y:S02]  /*5800*/  @!P5 IMAD.IADD R12, R12, 0x1, -R2 ;  /* 0x000000010c0cd824 */ /* 0x000fe400078e0a02 */
[----:B------:R-:W-:Y:S02]  /*5810*/  IMAD.MOV R6, RZ, RZ, -R6 ;  /* 0x000000ffff067224 */ /* 0x000fe400078e0a06 */
[----:B------:R-:W-:Y:S01]  /*5820*/  IMAD.HI.U32 R8, R4, R151, RZ ;  /* 0x0000009704087227 */ /* 0x000fe200078e00ff */
[----:B------:R-:W-:-:S03]  /*5830*/  ISETP.GT.U32.AND P5, PT, R2, R12, PT ;  /* 0x0000000c0200720c */ /* 0x000fc60003fa4070 */
[----:B------:R-:W-:Y:S02]  /*5840*/  @!P6 IMAD.IADD R25, R25, 0x1, -R2 ;  /* 0x000000011919e824 */ /* 0x000fe400078e0a02 */
[C---:B------:R-:W-:Y:S02]  /*5850*/  IMAD R14, R2.reuse, R6, R9 ;  /* 0x00000006020e7224 */ /* 0x040fe400078e0209 */
[----:B------:R-:W-:Y:S01]  /*5860*/  IMAD.MOV R8, RZ, RZ, -R8 ;  /* 0x000000ffff087224 */ /* 0x000fe200078e0a08 */
[----:B------:R-:W-:Y:S01]  /*5870*/  ISETP.GT.U32.AND P6, PT, R2, R25, PT ;  /* 0x000000190200720c */ /* 0x000fe20003fc4070 */
[----:B------:R-:W-:-:S04]  /*5880*/  IMAD.HI.U32 R6, R4, R23, RZ ;  /* 0x0000001704067227 */ /* 0x000fc800078e00ff */
[----:B------:R-:W-:Y:S02]  /*5890*/  IMAD R151, R2, R8, R151 ;  /* 0x0000000802977224 */ /* 0x000fe400078e0297 */
[----:B------:R-:W-:Y:S01]  /*58a0*/  @!P5 IMAD.IADD R12, R12, 0x1, -R2 ;  /* 0x000000010c0cd824 */ /* 0x000fe200078e0a02 */
[C---:B------:R-:W-:Y:S01]  /*58b0*/  ISETP.GT.U32.AND P5, PT, R2.reuse, R14, PT ;  /* 0x0000000e0200720c */ /* 0x040fe20003fa4070 */
[----:B------:R-:W-:Y:S02]  /*58c0*/  IMAD.MOV R9, RZ, RZ, -R6 ;  /* 0x000000ffff097224 */ /* 0x000fe400078e0a06 */
[----:B------:R-:W-:Y:S01]  /*58d0*/  @!P1 IMAD.MOV R12, RZ, RZ, -R12 ;  /* 0x000000ffff0c9224 */ /* 0x000fe200078e0a0c */
[C---:B------:R-:W-:Y:S01]  /*58e0*/  ISETP.GT.U32.AND P1, PT, R2.reuse, R151, PT ;  /* 0x000000970200720c */ /* 0x040fe20003f24070 */
[----:B------:R-:W-:Y:S02]  /*58f0*/  IMAD R23, R2, R9, R23 ;  /* 0x0000000902177224 */ /* 0x000fe400078e0217 */
[----:B------:R-:W-:-:S02]  /*5900*/  @!P6 IMAD.IADD R25, R25, 0x1, -R2 ;  /* 0x000000011919e824 */ /* 0x000fc400078e0a02 */
[----:B------:R-:W-:Y:S01]  /*5910*/  @!P0 IMAD.MOV R10, RZ, RZ, -R10 ;  /* 0x000000ffff0a8224 */ /* 0x000fe200078e0a0a */
[----:B------:R-:W-:Y:S01]  /*5920*/  ISETP.GT.U32.AND P6, PT, R2, R23, PT ;  /* 0x000000170200720c */ /* 0x000fe20003fc4070 */
[----:B------:R-:W-:Y:S01]  /*5930*/  IMAD.HI.U32 R6, R4, R21, RZ ;  /* 0x0000001504067227 */ /* 0x000fe200078e00ff */
[----:B------:R-:W-:Y:S02]  /*5940*/  ISETP.GE.AND P0, PT, R11, RZ, PT ;  /* 0x000000ff0b00720c */ /* 0x000fe40003f06270 */
[----:B------:R-:W-:Y:S01]  /*5950*/  LOP3.LUT R11, R3, 0x1c8, RZ, 0xfc, !PT ;  /* 0x000001c8030b7812 */ /* 0x000fe200078efcff */
[----:B------:R-:W-:Y:S02]  /*5960*/  IMAD.MOV R6, RZ, RZ, -R6 ;  /* 0x000000ffff067224 */ /* 0x000fe400078e0a06 */
[----:B------:R-:W-:Y:S01]  /*5970*/  @!P1 IMAD.IADD R151, R151, 0x1, -R2 ;  /* 0x0000000197979824 */ /* 0x000fe200078e0a02 */
[----:B------:R-:W-:Y:S01]  /*5980*/  IABS R147, R11 ;  /* 0x0000000b00937213 */ /* 0x000fe20000000000 */
[----:B------:R-:W-:-:S02]  /*5990*/  IMAD R21, R2, R6, R21 ;  /* 0x0000000602157224 */ /* 0x000fc400078e0215 */
[--C-:B------:R-:W-:Y:S01]  /*59a0*/  @!P5 IMAD.IADD R14, R14, 0x1, -R2.reuse ;  /* 0x000000010e0ed824 */ /* 0x100fe200078e0a02 */
[----:B------:R-:W-:Y:S01]  /*59b0*/  ISETP.GT.U32.AND P1, PT, R2, R151, PT ;  /* 0x000000970200720c */ /* 0x000fe20003f24070 */
[----:B------:R-:W-:Y:S02]  /*59c0*/  @!P6 IMAD.IADD R23, R23, 0x1, -R2 ;  /* 0x000000011717e824 */ /* 0x000fe400078e0a02 */
[----:B------:R-:W-:Y:S01]  /*59d0*/  IMAD.HI.U32 R6, R4, R147, RZ ;  /* 0x0000009304067227 */ /* 0x000fe200078e00ff */
[C---:B------:R-:W-:Y:S02]  /*59e0*/  ISETP.GT.U32.AND P5, PT, R2.reuse, R14, PT ;  /* 0x0000000e0200720c */ /* 0x040fe40003fa4070 */
[----:B------:R-:W-:Y:S01]  /*59f0*/  ISETP.GT.U32.AND P6, PT, R2, R23, PT ;  /* 0x000000170200720c */ /* 0x000fe20003fc4070 */
[----:B------:R-:W-:Y:S02]  /*5a00*/  IMAD.MOV R6, RZ, RZ, -R6 ;  /* 0x000000ffff067224 */ /* 0x000fe400078e0a06 */
[----:B------:R-:W-:-:S04]  /*5a10*/  IMAD.HI.U32 R8, R4, R149, RZ ;  /* 0x0000009504087227 */ /* 0x000fc800078e00ff */
[C---:B------:R-:W-:Y:S02]  /*5a20*/  IMAD R147, R2.reuse, R6, R147 ;  /* 0x0000000602937224 */ /* 0x040fe400078e0293 */
[----:B------:R-:W-:Y:S01]  /*5a30*/  @!P1 IMAD.IADD R151, R151, 0x1, -R2 ;  /* 0x0000000197979824 */ /* 0x000fe200078e0a02 */
[C---:B------:R-:W-:Y:S01]  /*5a40*/  ISETP.GT.U32.AND P1, PT, R2.reuse, R21, PT ;  /* 0x000000150200720c */ /* 0x040fe20003f24070 */
[----:B------:R-:W-:Y:S02]  /*5a50*/  IMAD.MOV R8, RZ, RZ, -R8 ;  /* 0x000000ffff087224 */ /* 0x000fe400078e0a08 */
[----:B------:R-:W-:Y:S01]  /*5a60*/  @!P6 IMAD.IADD R23, R23, 0x1, -R2 ;  /* 0x000000011717e824 */ /* 0x000fe200078e0a02 */
[C---:B------:R-:W-:Y:S01]  /*5a70*/  ISETP.GT.U32.AND P6, PT, R2.reuse, R147, PT ;  /* 0x000000930200720c */ /* 0x040fe20003fc4070 */
[----:B------:R-:W-:Y:S02]  /*5a80*/  IMAD R149, R2, R8, R149 ;  /* 0x0000000802957224 */ /* 0x000fe400078e0295 */
[----:B------:R-:W-:-:S04]  /*5a90*/  IMAD.HI.U32 R8, R4, R145, RZ ;  /* 0x0000009104087227 */ /* 0x000fc800078e00ff */
[----:B------:R-:W-:Y:S02]  /*5aa0*/  IMAD.MOV R8, RZ, RZ, -R8 ;  /* 0x000000ffff087224 */ /* 0x000fe400078e0a08 */
[----:B------:R-:W-:Y:S02]  /*5ab0*/  @!P1 IMAD.IADD R21, R21, 0x1, -R2 ;  /* 0x0000000115159824 */ /* 0x000fe400078e0a02 */
[----:B------:R-:W-:-:S04]  /*5ac0*/  IMAD.HI.U32 R6, R4, R19, RZ ;  /* 0x0000001304067227 */ /* 0x000fc800078e00ff */
[--C-:B------:R-:W-:Y:S01]  /*5ad0*/  @!P6 IMAD.IADD R147, R147, 0x1, -R2.reuse ;  /* 0x000000019393e824 */ /* 0x100fe200078e0a02 */
[----:B------:R-:W-:Y:S01]  /*5ae0*/  ISETP.GT.U32.AND P6, PT, R2, R21, PT ;  /* 0x000000150200720c */ /* 0x000fe20003fc4070 */
[----:B------:R-:W-:Y:S01]  /*5af0*/  @!P5 IMAD.IADD R14, R14, 0x1, -R2 ;  /* 0x000000010e0ed824 */ /* 0x000fe200078e0a02 */
[C---:B------:R-:W-:Y:S01]  /*5b00*/  ISETP.GT.U32.AND P5, PT, R2.reuse, R149, PT ;  /* 0x000000950200720c */ /* 0x040fe20003fa4070 */
[----:B------:R-:W-:Y:S02]  /*5b10*/  IMAD R145, R2, R8, R145 ;  /* 0x0000000802917224 */ /* 0x000fe400078e0291 */
[----:B------:R-:W-:-:S04]  /*5b20*/  IMAD.HI.U32 R9, R4, R17, RZ ;  /* 0x0000001104097227 */ /* 0x000fc800078e00ff */
[----:B------:R-:W-:Y:S02]  /*5b30*/  IMAD.MOV R6, RZ, RZ, -R6 ;  /* 0x000000ffff067224 */ /* 0x000fe400078e0a06 */
[----:B------:R-:W-:Y:S02]  /*5b40*/  IMAD.MOV R9, RZ, RZ, -R9 ;  /* 0x000000ffff097224 */ /* 0x000fe400078e0a09 */
[----:B------:R-:W-:Y:S01]  /*5b50*/  @!P6 IMAD.IADD R21, R21, 0x1, -R2 ;  /* 0x000000011515e824 */ /* 0x000fe200078e0a02 */
[C---:B------:R-:W-:Y:S01]  /*5b60*/  ISETP.GT.U32.AND P6, PT, R2.reuse, R145, PT ;  /* 0x000000910200720c */ /* 0x040fe20003fc4070 */
[----:B------:R-:W-:Y:S02]  /*5b70*/  IMAD R19, R2, R6, R19 ;  /* 0x0000000602137224 */ /* 0x000fe400078e0213 */
[----:B------:R-:W-:-:S04]  /*5b80*/  IMAD.HI.U32 R6, R4, R143, RZ ;  /* 0x0000008f04067227 */ /* 0x000fc800078e00ff */
[C---:B------:R-:W-:Y:S02]  /*5b90*/  IMAD R17, R2.reuse, R9, R17 ;  /* 0x0000000902117224 */ /* 0x040fe400078e0211 */
[----:B------:R-:W-:Y:S02]  /*5ba0*/  IMAD.MOV R9, RZ, RZ, -R6 ;  /* 0x000000ffff097224 */ /* 0x000fe400078e0a06 */
[--C-:B------:R-:W-:Y:S01]  /*5bb0*/  @!P5 IMAD.IADD R149, R149, 0x1, -R2.reuse ;  /* 0x000000019595d824 */ /* 0x100fe200078e0a02 */
[----:B------:R-:W-:Y:S01]  /*5bc0*/  ISETP.GE.AND P5, PT, R13, RZ, PT ;  /* 0x000000ff0d00720c */ /* 0x000fe20003fa6270 */
[C---:B------:R-:W-:Y:S01]  /*5bd0*/  IMAD R143, R2.reuse, R9, R143 ;  /* 0x00000009028f7224 */ /* 0x040fe200078e028f */
[----:B------:R-:W-:Y:S01]  /*5be0*/  IABS R13, R38 ;  /* 0x00000026000d7213 */ /* 0x000fe20000000000 */
[----:B------:R-:W-:Y:S01]  /*5bf0*/  @!P6 IMAD.IADD R145, R145, 0x1, -R2 ;  /* 0x000000019191e824 */ /* 0x000fe200078e0a02 */
[----:B------:R-:W-:Y:S01]  /*5c00*/  ISETP.GT.U32.AND P1, PT, R2, R149, PT ;  /* 0x000000950200720c */ /* 0x000fe20003f24070 */
[----:B------:R-:W-:Y:S01]  /*5c10*/  IMAD.HI.U32 R6, R4, R15, RZ ;  /* 0x0000000f04067227 */ /* 0x000fe200078e00ff */
[----:B------:R-:W-:-:S03]  /*5c20*/  ISETP.GT.U32.AND P6, PT, R2, R143, PT ;  /* 0x0000008f0200720c */ /* 0x000fc60003fc4070 */
[----:B------:R-:W-:Y:S02]  /*5c30*/  IMAD.MOV R6, RZ, RZ, -R6 ;  /* 0x000000ffff067224 */ /* 0x000fe400078e0a06 */
[----:B------:R-:W-:Y:S01]  /*5c40*/  @!P3 IMAD.MOV R25, RZ, RZ, -R25 ;  /* 0x000000ffff19b224 */ /* 0x000fe200078e0a19 */
[C---:B------:R-:W-:Y:S01]  /*5c50*/  ISETP.GT.U32.AND P3, PT, R2.reuse, R147, PT ;  /* 0x000000930200720c */ /* 0x040fe20003f64070 */
[----:B------:R-:W-:Y:S02]  /*5c60*/  IMAD R15, R2, R6, R15 ;  /* 0x00000006020f7224 */ /* 0x000fe400078e020f */
[----:B------:R-:W-:-:S04]  /*5c70*/  IMAD.HI.U32 R8, R4, R141, RZ ;  /* 0x0000008d04087227 */ /* 0x000fc800078e00ff */
[--C-:B------:R-:W-:Y:S01]  /*5c80*/  @!P1 IMAD.IADD R149, R149, 0x1, -R2.reuse ;  /* 0x0000000195959824 */ /* 0x100fe200078e0a02 */
[C---:B------:R-:W-:Y:S01]  /*5c90*/  ISETP.GT.U32.AND P1, PT, R2.reuse, R19, PT ;  /* 0x000000130200720c */ /* 0x040fe20003f24070 */
[----:B------:R-:W-:Y:S01]  /*5ca0*/  @!P6 IMAD.IADD R143, R143, 0x1, -R2 ;  /* 0x000000018f8fe824 */ /* 0x000fe200078e0a02 */
[C---:B------:R-:W-:Y:S01]  /*5cb0*/  ISETP.GT.U32.AND P6, PT, R2.reuse, R15, PT ;  /* 0x0000000f0200720c */ /* 0x040fe20003fc4070 */
[----:B------:R-:W-:Y:S02]  /*5cc0*/  IMAD.MOV R8, RZ, RZ, -R8 ;  /* 0x000000ffff087224 */ /* 0x000fe400078e0a08 */
[----:B------:R-:W-:Y:S01]  /*5cd0*/  @!P3 IMAD.IADD R147, R147, 0x1, -R2 ;  /* 0x000000019393b824 */ /* 0x000fe200078e0a02 */
[C---:B------:R-:W-:Y:S01]  /*5ce0*/  ISETP.GT.U32.AND P3, PT, R2.reuse, R17, PT ;  /* 0x000000110200720c */ /* 0x040fe20003f64070 */
[----:B------:R-:W-:Y:S02]  /*5cf0*/  IMAD R141, R2, R8, R141 ;  /* 0x00000008028d7224 */ /* 0x000fe400078e028d */
[----:B------:R-:W-:-:S04]  /*5d00*/  IMAD.HI.U32 R9, R4, R13, RZ ;  /* 0x0000000d04097227 */ /* 0x000fc800078e00ff */
[--C-:B------:R-:W-:Y:S01]  /*5d10*/  @!P1 IMAD.IADD R19, R19, 0x1, -R2.reuse ;  /* 0x0000000113139824 */ /* 0x100fe200078e0a02 */
[----:B------:R-:W-:Y:S01]  /*5d20*/  ISETP.GE.AND P1, PT, R16, RZ, PT ;  /* 0x000000ff1000720c */ /* 0x000fe20003f26270 */
[--C-:B------:R-:W-:Y:S01]  /*5d30*/  @!P6 IMAD.IADD R15, R15, 0x1, -R2.reuse ;  /* 0x000000010f0fe824 */ /* 0x100fe200078e0a02 */
[----:B------:R-:W-:Y:S01]  /*5d40*/  ISETP.GT.U32.AND P6, PT, R2, R141, PT ;  /* 0x0000008d0200720c */ /* 0x000fe20003fc4070 */
[----:B------:R-:W-:Y:S01]  /*5d50*/  IMAD.MOV R9, RZ, RZ, -R9 ;  /* 0x000000ffff097224 */ /* 0x000fe200078e0a09 */
[----:B------:R-:W-:Y:S01]  /*5d60*/  IABS R16, R46 ;  /* 0x0000002e00107213 */ /* 0x000fe20000000000 */
[----:B------:R-:W-:Y:S01]  /*5d70*/  @!P3 IMAD.IADD R17, R17, 0x1, -R2 ;  /* 0x000000011111b824 */ /* 0x000fe200078e0a02 */
[----:B------:R-:W-:Y:S01]  /*5d80*/  ISETP.GE.AND P3, PT, R11, RZ, PT ;  /* 0x000000ff0b00720c */ /* 0x000fe20003f66270 */
[----:B------:R-:W-:Y:S01]  /*5d90*/  IMAD.HI.U32 R3, R4, R139, RZ ;  /* 0x0000008b04037227 */ /* 0x000fe200078e00ff */
[----:B------:R-:W-:-:S03]  /*5da0*/  IABS R11, R42 ;  /* 0x0000002a000b7213 */ /* 0x000fc60000000000 */
[C---:B------:R-:W-:Y:S02]  /*5db0*/  IMAD R13, R2.reuse, R9, R13 ;  /* 0x00000009020d7224 */ /* 0x040fe400078e020d */
[----:B------:R-:W-:Y:S01]  /*5dc0*/  @!P1 IMAD.MOV R21, RZ, RZ, -R21 ;  /* 0x000000ffff159224 */ /* 0x000fe200078e0a15 */
[C---:B------:R-:W-:Y:S01]  /*5dd0*/  ISETP.GT.U32.AND P1, PT, R2.reuse, R15, PT ;  /* 0x0000000f0200720c */ /* 0x040fe20003f24070 */
[----:B------:R-:W-:Y:S02]  /*5de0*/  @!P6 IMAD.IADD R141, R141, 0x1, -R2 ;  /* 0x000000018d8de824 */ /* 0x000fe400078e0a02 */
[----:B------:R-:W-:Y:S01]  /*5df0*/  @!P2 IMAD.MOV R14, RZ, RZ, -R14 ;  /* 0x000000ffff0ea224 */ /* 0x000fe200078e0a0e */
[C---:B------:R-:W-:Y:S01]  /*5e00*/  ISETP.GT.U32.AND P2, PT, R2.reuse, R19, PT ;  /* 0x000000130200720c */ /* 0x040fe20003f44070 */
[----:B------:R-:W-:Y:S01]  /*5e10*/  @!P4 IMAD.MOV R151, RZ, RZ, -R151 ;  /* 0x000000ffff97c224 */ /* 0x000fe200078e0a97 */
[----:B------:R-:W-:Y:S01]  /*5e20*/  ISETP.GT.U32.AND P4, PT, R2, R145, PT ;  /* 0x000000910200720c */ /* 0x000fe20003f84070 */
[----:B------:R-:W-:Y:S01]  /*5e30*/  IMAD.HI.U32 R6, R4, R11, RZ ;  /* 0x0000000b04067227 */ /* 0x000fe200078e00ff */
[----:B------:R-:W-:-:S03]  /*5e40*/  ISETP.GT.U32.AND P6, PT, R2, R141, PT ;  /* 0x0000008d0200720c */ /* 0x000fc60003fc4070 */
[----:B------:R-:W-:-:S04]  /*5e50*/  IMAD.HI.U32 R8, R4, R137, RZ ;  /* 0x0000008904087227 */ /* 0x000fc800078e00ff */
[----:B------:R-:W-:-:S04]  /*5e60*/  IMAD.HI.U32 R9, R4, R16, RZ ;  /* 0x0000001004097227 */ /* 0x000fc800078e00ff */
[----:B------:R-:W-:Y:S02]  /*5e70*/  IMAD.MOV R3, RZ, RZ, -R3 ;  /* 0x000000ffff037224 */ /* 0x000fe400078e0a03 */
[----:B------:R-:W-:Y:S01]  /*5e80*/  @!P0 IMAD.MOV R23, RZ, RZ, -R23 ;  /* 0x000000ffff178224 */ /* 0x000fe200078e0a17 */
[----:B------:R-:W-:Y:S01]  /*5e90*/  ISETP.GT.U32.AND P0, PT, R2, R17, PT ;  /* 0x000000110200720c */ /* 0x000fe20003f04070 */
[----:B------:R-:W-:-:S04]  /*5ea0*/  IMAD.HI.U32 R4, R4, R18, RZ ;  /* 0x0000001204047227 */ /* 0x000fc800078e00ff */
[C---:B------:R-:W-:Y:S02]  /*5eb0*/  IMAD R139, R2.reuse, R3, R139 ;  /* 0x00000003028b7224 */ /* 0x040fe400078e028b */
[----:B------:R-:W-:Y:S02]  /*5ec0*/  IMAD.MOV R6, RZ, RZ, -R6 ;  /* 0x000000ffff067224 */ /* 0x000fe400078e0a06 */
[----:B------:R-:W-:Y:S02]  /*5ed0*/  IMAD.MOV R3, RZ, RZ, -R4 ;  /* 0x000000ffff037224 */ /* 0x000fe400078e0a04 */
[----:B------:R-:W-:Y:S01]  /*5ee0*/  @!P3 IMAD.MOV R147, RZ, RZ, -R147 ;  /* 0x000000ffff93b224 */ /* 0x000fe200078e0a93 */
[C---:B------:R-:W-:Y:S01]  /*5ef0*/  ISETP.GT.U32.AND P3, PT, R2.reuse, R13, PT ;  /* 0x0000000d0200720c */ /* 0x040fe20003f64070 */
[----:B------:R-:W-:Y:S02]  /*5f00*/  IMAD.MOV R8, RZ, RZ, -R8 ;  /* 0x000000ffff087224 */ /* 0x000fe400078e0a08 */
[----:B------:R-:W-:Y:S01]  /*5f10*/  @!P5 IMAD.MOV R149, RZ, RZ, -R149 ;  /* 0x000000ffff95d224 */ /* 0x000fe200078e0a95 */
[C---:B------:R-:W-:Y:S01]  /*5f20*/  ISETP.GT.U32.AND P5, PT, R2.reuse, R143, PT ;  /* 0x0000008f0200720c */ /* 0x040fe20003fa4070 */
[----:B------:R-:W-:-:S02]  /*5f30*/  IMAD R11, R2, R6, R11 ;  /* 0x00000006020b7224 */ /* 0x000fc400078e020b */
[----:B------:R-:W-:Y:S02]  /*5f40*/  IMAD R3, R2, R3, R18 ;  /* 0x0000000302037224 */ /* 0x000fe400078e0212 */
[--C-:B------:R-:W-:Y:S01]  /*5f50*/  @!P1 IMAD.IADD R15, R15, 0x1, -R2.reuse ;  /* 0x000000010f0f9824 */ /* 0x100fe200078e0a02 */
[----:B------:R-:W-:Y:S01]  /*5f60*/  ISETP.GE.AND P1, PT, R22, RZ, PT ;  /* 0x000000ff1600720c */ /* 0x000fe20003f26270 */
[C---:B------:R-:W-:Y:S01]  /*5f70*/  IMAD R137, R2.reuse, R8, R137 ;  /* 0x0000000802897224 */ /* 0x040fe200078e0289 */
[----:B------:R-:W-:Y:S01]  /*5f80*/  LOP3.LUT R8, RZ, R7, RZ, 0x33, !PT ;  /* 0x00000007ff087212 */ /* 0x000fe200078e33ff */
[--C-:B------:R-:W-:Y:S01]  /*5f90*/  @!P2 IMAD.IADD R19, R19, 0x1, -R2.reuse ;  /* 0x000000011313a824 */ /* 0x100fe200078e0a02 */
[C---:B------:R-:W-:Y:S01]  /*5fa0*/  ISETP.GT.U32.AND P2, PT, R2.reuse, R139, PT ;  /* 0x0000008b0200720c */ /* 0x040fe20003f44070 */
[--C-:B------:R-:W-:Y:S01]  /*5fb0*/  @!P4 IMAD.IADD R145, R145, 0x1, -R2.reuse ;  /* 0x000000019191c824 */ /* 0x100fe200078e0a02 */
[C---:B------:R-:W-:Y:S01]  /*5fc0*/  ISETP.GT.U32.AND P4, PT, R2.reuse, R11, PT ;  /* 0x0000000b0200720c */ /* 0x040fe20003f84070 */
[----:B------:R-:W-:Y:S01]  /*5fd0*/  @!P6 IMAD.IADD R141, R141, 0x1, -R2 ;  /* 0x000000018d8de824 */ /* 0x000fe200078e0a02 */
[----:B------:R-:W-:Y:S01]  /*5fe0*/  ISETP.GT.U32.AND P6, PT, R2, R3, PT ;  /* 0x000000030200720c */ /* 0x000fe20003fc4070 */
[----:B------:R-:W-:-:S02]  /*5ff0*/  IMAD.MOV R9, RZ, RZ, -R9 ;  /* 0x000000ffff097224 */ /* 0x000fc400078e0a09 */
[----:B------:R-:W-:Y:S01]  /*6000*/  @!P0 IMAD.IADD R17, R17, 0x1, -R2 ;  /* 0x0000000111118824 */ /* 0x000fe200078e0a02 */
[C---:B------:R-:W-:Y:S01]  /*6010*/  ISETP.GT.U32.AND P0, PT, R2.reuse, R137, PT ;  /* 0x000000890200720c */ /* 0x040fe20003f04070 */
[----:B------:R-:W-:Y:S02]  /*6020*/  IMAD R9, R2, R9, R16 ;  /* 0x0000000902097224 */ /* 0x000fe400078e0210 */
[--C-:B------:R-:W-:Y:S01]  /*6030*/  @!P3 IMAD.IADD R13, R13, 0x1, -R2.reuse ;  /* 0x000000010d0db824 */ /* 0x100fe200078e0a02 */
[----:B------:R-:W-:Y:S01]  /*6040*/  ISETP.GE.AND P3, PT, R24, RZ, PT ;  /* 0x000000ff1800720c */ /* 0x000fe20003f66270 */
[--C-:B------:R-:W-:Y:S01]  /*6050*/  @!P5 IMAD.IADD R143, R143, 0x1, -R2.reuse ;  /* 0x000000018f8fd824 */ /* 0x100fe200078e0a02 */
[C---:B------:R-:W-:Y:S01]  /*6060*/  ISETP.GT.U32.AND P5, PT, R2.reuse, R9, PT ;  /* 0x000000090200720c */ /* 0x040fe20003fa4070 */
[----:B------:R-:W-:Y:S01]  /*6070*/  @!P1 IMAD.MOV R19, RZ, RZ, -R19 ;  /* 0x000000ffff139224 */ /* 0x000fe200078e0a13 */
[----:B------:R-:W-:Y:S01]  /*6080*/  ISETP.GT.U32.AND P1, PT, R2, R13, PT ;  /* 0x0000000d0200720c */ /* 0x000fe20003f24070 */
[--C-:B------:R-:W-:Y:S01]  /*6090*/  @!P2 IMAD.IADD R139, R139, 0x1, -R2.reuse ;  /* 0x000000018b8ba824 */ /* 0x100fe200078e0a02 */
[----:B------:R-:W-:Y:S01]  /*60a0*/  ISETP.GE.AND P2, PT, R26, RZ, PT ;  /* 0x000000ff1a00720c */ /* 0x000fe20003f46270 */
[--C-:B------:R-:W-:Y:S01]  /*60b0*/  @!P4 IMAD.IADD R11, R11, 0x1, -R2.reuse ;  /* 0x000000010b0bc824 */ /* 0x100fe200078e0a02 */
[----:B------:R-:W-:Y:S01]  /*60c0*/  ISETP.GE.AND P4, PT, R32, RZ, PT ;  /* 0x000000ff2000720c */ /* 0x000fe20003f86270 */
[--C-:B------:R-:W-:Y:S01]  /*60d0*/  @!P6 IMAD.IADD R3, R3, 0x1, -R2.reuse ;  /* 0x000000010303e824 */ /* 0x100fe200078e0a02 */
[----:B------:R-:W-:Y:S01]  /*60e0*/  ISETP.GE.AND P6, PT, R38, RZ, PT ;  /* 0x000000ff2600720c */ /* 0x000fe20003fc6270 */
[--C-:B------:R-:W-:Y:S01]  /*60f0*/  @!P0 IMAD.IADD R137, R137, 0x1, -R2.reuse ;  /* 0x0000000189898824 */ /* 0x100fe200078e0a02 */
[----:B------:R-:W-:Y:S01]  /*6100*/  ISETP.GE.AND P0, PT, R34, RZ, PT ;  /* 0x000000ff2200720c */ /* 0x000fe20003f06270 */
[----:B------:R-:W-:Y:S01]  /*6110*/  @!P3 IMAD.MOV R145, RZ, RZ, -R145 ;  /* 0x000000ffff91b224 */ /* 0x000fe200078e0a91 */
[----:B------:R-:W-:Y:S01]  /*6120*/  ISETP.GT.U32.AND P3, PT, R2, R139, PT ;  /* 0x0000008b0200720c */ /* 0x000fe20003f64070 */
[--C-:B------:R-:W-:Y:S01]  /*6130*/  @!P5 IMAD.IADD R9, R9, 0x1, -R2.reuse ;  /* 0x000000010909d824 */ /* 0x100fe200078e0a02 */
[----:B------:R-:W-:Y:S01]  /*6140*/  ISETP.GE.AND P5, PT, R36, RZ, PT ;  /* 0x000000ff2400720c */ /* 0x000fe20003fa6270 */
[--C-:B------:R-:W-:Y:S01]  /*6150*/  @!P1 IMAD.IADD R13, R13, 0x1, -R2.reuse ;  /* 0x000000010d0d9824 */ /* 0x100fe200078e0a02 */
[----:B------:R-:W-:Y:S01]  /*6160*/  ISETP.GE.AND P1, PT, R40, RZ, PT ;  /* 0x000000ff2800720c */ /* 0x000fe20003f26270 */
[----:B------:R-:W-:Y:S01]  /*6170*/  @!P2 IMAD.MOV R17, RZ, RZ, -R17 ;  /* 0x000000ffff11a224 */ /* 0x000fe200078e0a11 */
[C---:B------:R-:W-:Y:S01]  /*6180*/  ISETP.GT.U32.AND P2, PT, R2.reuse, R11, PT ;  /* 0x0000000b0200720c */ /* 0x040fe20003f44070 */
[----:B------:R-:W-:Y:S01]  /*6190*/  @!P4 IMAD.MOV R143, RZ, RZ, -R143 ;  /* 0x000000ffff8fc224 */ /* 0x000fe200078e0a8f */
[C---:B------:R-:W-:Y:S01]  /*61a0*/  ISETP.GT.U32.AND P4, PT, R2.reuse, R137, PT ;  /* 0x000000890200720c */ /* 0x040fe20003f84070 */
[----:B------:R-:W-:Y:S01]  /*61b0*/  @!P6 IMAD.MOV R13, RZ, RZ, -R13 ;  /* 0x000000ffff0de224 */ /* 0x000fe200078e0a0d */
[----:B------:R-:W-:Y:S01]  /*61c0*/  ISETP.NE.AND P6, PT, R7, RZ, PT ;  /* 0x000000ff0700720c */ /* 0x000fe20003fc5270 */
[----:B------:R-:W-:Y:S01]  /*61d0*/  @!P0 IMAD.MOV R15, RZ, RZ, -R15 ;  /* 0x000000ffff0f8224 */ /* 0x000fe200078e0a0f */
[----:B------:R-:W-:Y:S01]  /*61e0*/  ISETP.GT.U32.AND P0, PT, R2, R9, PT ;  /* 0x000000090200720c */ /* 0x000fe20003f04070 */
[----:B------:R-:W1:Y:S01]  /*61f0*/  LDC R7, c[0x0][0x3a0] ;  /* 0x0000e800ff077b82 */ /* 0x000e620000000800 */
[--C-:B------:R-:W-:Y:S01]  /*6200*/  @!P3 IMAD.IADD R139, R139, 0x1, -R2.reuse ;  /* 0x000000018b8bb824 */ /* 0x100fe200078e0a02 */
[----:B------:R-:W-:Y:S01]  /*6210*/  ISETP.GE.AND P3, PT, R42, RZ, PT ;  /* 0x000000ff2a00720c */ /* 0x000fe20003f66270 */
[----:B------:R-:W-:Y:S01]  /*6220*/  @!P5 IMAD.MOV R141, RZ, RZ, -R141 ;  /* 0x000000ffff8dd224 */ /* 0x000fe200078e0a8d */
[----:B------:R-:W-:Y:S01]  /*6230*/  ISETP.GT.U32.AND P5, PT, R2, R3, PT ;  /* 0x000000030200720c */ /* 0x000fe20003fa4070 */
[----:B------:R-:W-:Y:S01]  /*6240*/  @!P1 IMAD.MOV R139, RZ, RZ, -R139 ;  /* 0x000000ffff8b9224 */ /* 0x000fe200078e0a8b */
[----:B------:R-:W-:Y:S01]  /*6250*/  SEL R94, R8, R27, !P6 ;  /* 0x0000001b085e7207 */ /* 0x000fe20007000000 */
[--C-:B------:R-:W-:Y:S01]  /*6260*/  @!P2 IMAD.IADD R11, R11, 0x1, -R2.reuse ;  /* 0x000000010b0ba824 */ /* 0x100fe200078e0a02 */
[----:B------:R-:W-:Y:S01]  /*6270*/  ISETP.GE.AND P2, PT, R44, RZ, PT ;  /* 0x000000ff2c00720c */ /* 0x000fe20003f46270 */
[--C-:B------:R-:W-:Y:S01]  /*6280*/  @!P4 IMAD.IADD R137, R137, 0x1, -R2.reuse ;  /* 0x000000018989c824 */ /* 0x100fe200078e0a02 */
[----:B------:R-:W-:Y:S01]  /*6290*/  ISETP.GE.AND P4, PT, R46, RZ, PT ;  /* 0x000000ff2e00720c */ /* 0x000fe20003f86270 */
[----:B------:R-:W-:Y:S01]  /*62a0*/  IMAD R6, R232, UR17, RZ ;  /* 0x00000011e8067c24 */ /* 0x000fe2000f8e02ff */
[----:B------:R-:W-:Y:S01]  /*62b0*/  SEL R96, R8, R29, !P6 ;  /* 0x0000001d08607207 */ /* 0x000fe20007000000 */
[--C-:B------:R-:W-:Y:S01]  /*62c0*/  @!P0 IMAD.IADD R9, R9, 0x1, -R2.reuse ;  /* 0x0000000109098824 */ /* 0x100fe200078e0a02 */
[----:B------:R-:W-:Y:S01]  /*62d0*/  ISETP.GE.AND P0, PT, R20, RZ, PT ;  /* 0x000000ff1400720c */ /* 0x000fe20003f06270 */
[----:B------:R-:W-:Y:S01]  /*62e0*/  @!P3 IMAD.MOV R11, RZ, RZ, -R11 ;  /* 0x000000ffff0bb224 */ /* 0x000fe200078e0a0b */
[----:B------:R-:W-:Y:S01]  /*62f0*/  SEL R26, R8, R25, !P6 ;  /* 0x00000019081a7207 */ /* 0x000fe20007000000 */
[----:B------:R-:W-:Y:S01]  /*6300*/  @!P5 IMAD.IADD R3, R3, 0x1, -R2 ;  /* 0x000000010303d824 */ /* 0x000fe200078e0a02 */
[----:B------:R-:W-:Y:S01]  /*6310*/  SHF.R.U32.HI R2, RZ, 0x6, R0 ;  /* 0x00000006ff027819 */ /* 0x000fe20000011600 */
[----:B------:R-:W-:Y:S01]  /*6320*/  IMAD R94, R94, UR5, RZ ;  /* 0x000000055e5e7c24 */ /* 0x000fe2000f8e02ff */
[----:B------:R-:W-:Y:S01]  /*6330*/  SEL R98, R8, R31, !P6 ;  /* 0x0000001f08627207 */ /* 0x000fe20007000000 */
[----:B------:R-:W-:Y:S01]  /*6340*/  @!P2 IMAD.MOV R137, RZ, RZ, -R137 ;  /* 0x000000ffff89a224 */ /* 0x000fe200078e0a89 */
[----:B------:R-:W-:Y:S01]  /*6350*/  SGXT.U32 R2, R2, 0x1 ;  /* 0x000000010202781a */ /* 0x000fe20000000000 */
[----:B------:R-:W-:Y:S01]  /*6360*/  @!P4 IMAD.MOV R9, RZ, RZ, -R9 ;  /* 0x000000ffff09c224 */ /* 0x000fe200078e0a09 */
[C---:B------:R-:W-:Y:S01]  /*6370*/  SEL R100, R8.reuse, R33, !P6 ;  /* 0x0000002108647207 */ /* 0x040fe20007000000 */
[----:B-1----:R-:W-:Y:S01]  /*6380*/  VIADD R230, R7, 0x1f ;  /* 0x0000001f07e67836 */ /* 0x002fe20000000000 */
[----:B------:R-:W-:Y:S01]  /*6390*/  SEL R102, R8, R35, !P6 ;  /* 0x0000002308667207 */ /* 0x000fe20007000000 */
[----:B------:R-:W-:Y:S01]  /*63a0*/  @!P0 IMAD.MOV R3, RZ, RZ, -R3 ;  /* 0x000000ffff038224 */ /* 0x000fe200078e0a03 */
[----:B------:R-:W-:Y:S01]  /*63b0*/  LEA R240, P0, R5, UR8, 0x2 ;  /* 0x0000000805f07c11 */ /* 0x000fe2000f8010ff */
[----:B------:R-:W-:Y:S01]  /*63c0*/  IMAD R96, R96, UR5, RZ ;  /* 0x0000000560607c24 */ /* 0x000fe2000f8e02ff */
[----:B------:R-:W-:Y:S01]  /*63d0*/  ISETP.GT.AND P4, PT, R230, 0x1f, PT ;  /* 0x0000001fe600780c */ /* 0x000fe20003f84270 */
[----:B------:R-:W-:Y:S01]  /*63e0*/  IMAD R98, R98, UR5, RZ ;  /* 0x0000000562627c24 */ /* 0x000fe2000f8e02ff */
[C---:B------:R-:W-:Y:S01]  /*63f0*/  SEL R104, R8.reuse, R37, !P6 ;  /* 0x0000002508687207 */ /* 0x040fe20007000000 */
[----:B------:R1:W-:Y:S01]  /*6400*/  STL [R1+0x488], R240 ;  /* 0x000488f001007387 */ /* 0x0003e20000100800 */
[----:B------:R-:W-:Y:S01]  /*6410*/  SEL R106, R8, R39, !P6 ;  /* 0x00000027086a7207 */ /* 0x000fe20007000000 */
        /* <DEDUP_REMOVED lines=47> */
[----:B------:R-:W-:Y:S01]  /*6710*/  LOP3.LUT R218, R2, 0x2, RZ, 0xfc, !PT ;  /* 0x0000000202da7812 */ /* 0x000fe200078efcff */
[----:B------:R-:W-:Y:S01]  /*6720*/  IMAD R200, R29, UR5, RZ ;  /* 0x000000051dc87c24 */ /* 0x000fe2000f8e02ff */
[C---:B------:R-:W-:Y:S01]  /*6730*/  SEL R95, R8.reuse, R95, !P6 ;  /* 0x0000005f085f7207 */ /* 0x040fe20007000000 */
[----:B------:R-:W-:Y:S01]  /*6740*/  IMAD R204, R27, UR5, RZ ;  /* 0x000000051bcc7c24 */ /* 0x000fe2000f8e02ff */
[----:B------:R-:W-:Y:S01]  /*6750*/  SEL R97, R8, R97, !P6 ;  /* 0x0000006108617207 */ /* 0x000fe20007000000 */
[----:B------:R-:W-:Y:S01]  /*6760*/  IMAD R206, R26, UR5, RZ ;  /* 0x000000051ace7c24 */ /* 0x000fe2000f8e02ff */
[C---:B------:R-:W-:Y:S01]  /*6770*/  SEL R99, R8.reuse, R99, !P6 ;  /* 0x0000006308637207 */ /* 0x040fe20007000000 */
        /* <DEDUP_REMOVED lines=51> */
[----:B------:R-:W-:-:S02]  /*6ab0*/  SEL R80, R8, R153, !P6 ;  /* 0x0000009908507207 */ /* 0x000fc40007000000 */
[C---:B------:R-:W-:Y:S02]  /*6ac0*/  SEL R79, R8.reuse, R155, !P6 ;  /* 0x0000009b084f7207 */ /* 0x040fe40007000000 */
[C---:B------:R-:W-:Y:S02]  /*6ad0*/  SEL R78, R8.reuse, R157, !P6 ;  /* 0x0000009d084e7207 */ /* 0x040fe40007000000 */
[C---:B------:R-:W-:Y:S02]  /*6ae0*/  SEL R77, R8.reuse, R159, !P6 ;  /* 0x0000009f084d7207 */ /* 0x040fe40007000000 */
[C---:B------:R-:W-:Y:S02]  /*6af0*/  SEL R76, R8.reuse, R161, !P6 ;  /* 0x000000a1084c7207 */ /* 0x040fe40007000000 */
[C---:B------:R-:W-:Y:S02]  /*6b00*/  SEL R75, R8.reuse, R167, !P6 ;  /* 0x000000a7084b7207 */ /* 0x040fe40007000000 */
[----:B------:R-:W-:Y:S01]  /*6b10*/  SEL R74, R8, R163, !P6 ;  /* 0x000000a3084a7207 */ /* 0x000fe20007000000 */
[----:B------:R-:W-:Y:S01]  /*6b20*/  IMAD R167, R76, UR5, RZ ;  /* 0x000000054ca77c24 */ /* 0x000fe2000f8e02ff */
[C---:B------:R-:W-:Y:S01]  /*6b30*/  SEL R73, R8.reuse, R165, !P6 ;  /* 0x000000a508497207 */ /* 0x040fe20007000000 */
[----:B------:R-:W-:Y:S01]  /*6b40*/  IMAD R165, R75, UR5, RZ ;  /* 0x000000054ba57c24 */ /* 0x000fe2000f8e02ff */
[C---:B------:R-:W-:Y:S01]  /*6b50*/  SEL R72, R8.reuse, R169, !P6 ;  /* 0x000000a908487207 */ /* 0x040fe20007000000 */
[----:B------:R-:W-:Y:S01]  /*6b60*/  IMAD R169, R77, UR5, RZ ;  /* 0x000000054da97c24 */ /* 0x000fe2000f8e02ff */
[----:B------:R-:W-:Y:S01]  /*6b70*/  SEL R71, R8, R171, !P6 ;  /* 0x000000ab08477207 */ /* 0x000fe20007000000 */
[----:B------:R-:W-:Y:S01]  /*6b80*/  IMAD R171, R78, UR5, RZ ;  /* 0x000000054eab7c24 */ /* 0x000fe2000f8e02ff */
        /* <DEDUP_REMOVED lines=95> */
[----:B------:R-:W-:Y:S01]  /*7180*/  IMAD.MOV.U32 R221, RZ, RZ, R217 ;  /* 0x000000ffffdd7224 */ /* 0x000fe200078e00d9 */
[C---:B------:R-:W-:Y:S01]  /*7190*/  SEL R15, R8.reuse, R15, !P6 ;  /* 0x0000000f080f7207 */ /* 0x040fe20007000000 */
[----:B-1----:R-:W-:Y:S01]  /*71a0*/  IMAD R240, R17, UR5, RZ ;  /* 0x0000000511f07c24 */ /* 0x002fe2000f8e02ff */
[----:B------:R-:W-:-:S02]  /*71b0*/  SEL R14, R8, R141, !P6 ;  /* 0x0000008d080e7207 */ /* 0x000fc40007000000 */
[C---:B------:R-:W-:Y:S01]  /*71c0*/  SEL R13, R8.reuse, R13, !P6 ;  /* 0x0000000d080d7207 */ /* 0x040fe20007000000 */
[----:B------:R-:W-:Y:S01]  /*71d0*/  IMAD R228, R15, UR5, RZ ;  /* 0x000000050fe47c24 */ /* 0x000fe2000f8e02ff */
[----:B------:R-:W-:Y:S01]  /*71e0*/  SEL R12, R8, R139, !P6 ;  /* 0x0000008b080c7207 */ /* 0x000fe20007000000 */
[----:B------:R-:W-:Y:S01]  /*71f0*/  IMAD R226, R14, UR5, RZ ;  /* 0x000000050ee27c24 */ /* 0x000fe2000f8e02ff */
[C---:B------:R-:W-:Y:S01]  /*7200*/  SEL R11, R8.reuse, R11, !P6 ;  /* 0x0000000b080b7207 */ /* 0x040fe20007000000 */
[----:B------:R-:W-:Y:S01]  /*7210*/  IMAD R225, R13, UR5, RZ ;  /* 0x000000050de17c24 */ /* 0x000fe2000f8e02ff */
[C---:B------:R-:W-:Y:S01]  /*7220*/  SEL R10, R8.reuse, R137, !P6 ;  /* 0x00000089080a7207 */ /* 0x040fe20007000000 */
[----:B------:R-:W-:Y:S01]  /*7230*/  VIADD R137, R7, 0xffffffe0 ;  /* 0xffffffe007897836 */ /* 0x000fe20000000000 */
[----:B------:R-:W-:Y:S01]  /*7240*/  SEL R9, R8, R9, !P6 ;  /* 0x0000000908097207 */ /* 0x000fe20007000000 */
[----:B------:R-:W-:Y:S01]  /*7250*/  IMAD R224, R12, UR5, RZ ;  /* 0x000000050ce07c24 */ /* 0x000fe2000f8e02ff */
[----:B------:R-:W-:Y:S01]  /*7260*/  SEL R8, R8, R3, !P6 ;  /* 0x0000000308087207 */ /* 0x000fe20007000000 */
[----:B------:R-:W-:Y:S01]  /*7270*/  IMAD R219, R11, UR5, RZ ;  /* 0x000000050bdb7c24 */ /* 0x000fe2000f8e02ff */
[----:B------:R-:W-:Y:S01]  /*7280*/  LEA.HI.X.SX32 R3, R5, UR9, 0x2, P0 ;  /* 0x0000000905037c11 */ /* 0x000fe200080f16ff */
[----:B------:R-:W-:Y:S01]  /*7290*/  IMAD R215, R10, UR5, RZ ;  /* 0x000000050ad77c24 */ /* 0x000fe2000f8e02ff */
[C---:B------:R-:W-:Y:S01]  /*72a0*/  LOP3.LUT R241, R2.reuse, 0x8, RZ, 0xfc, !PT ;  /* 0x0000000802f17812 */ /* 0x040fe200078efcff */
[----:B------:R-:W-:Y:S01]  /*72b0*/  IMAD R213, R9, UR5, RZ ;  /* 0x0000000509d57c24 */ /* 0x000fe2000f8e02ff */
[----:B------:R-:W-:-:S02]  /*72c0*/  ISETP.GE.AND P2, PT, R2, R7, PT ;  /* 0x000000070200720c */ /* 0x000fc40003f46270 */
[----:B------:R-:W-:Y:S02]  /*72d0*/  SEL R210, RZ, 0x4, !P4 ;  /* 0x00000004ffd27807 */ /* 0x000fe40006000000 */
[----:B------:R-:W-:Y:S02]  /*72e0*/  LOP3.LUT R237, R2, 0xc, RZ, 0xfc, !PT ;  /* 0x0000000c02ed7812 */ /* 0x000fe400078efcff */
[----:B------:R-:W-:Y:S02]  /*72f0*/  ISETP.GE.AND P0, PT, R218, R7, PT ;  /* 0x00000007da00720c */ /* 0x000fe40003f06270 */
[C---:B------:R-:W-:Y:S02]  /*7300*/  LOP3.LUT R214, R2.reuse, 0x4, RZ, 0xfc, !PT ;  /* 0x0000000402d67812 */ /* 0x040fe400078efcff */
[C---:B------:R-:W-:Y:S02]  /*7310*/  LOP3.LUT R235, R2.reuse, 0xe, RZ, 0xfc, !PT ;  /* 0x0000000e02eb7812 */ /* 0x040fe400078efcff */
[----:B------:R-:W-:-:S02]  /*7320*/  LOP3.LUT R245, R2, 0x6, RZ, 0xfc, !PT ;  /* 0x0000000602f57812 */ /* 0x000fc400078efcff */
[----:B------:R-:W-:Y:S02]  /*7330*/  LEA R4, P5, R6, UR10, 0x2 ;  /* 0x0000000a06047c11 */ /* 0x000fe4000f8a10ff */
[-C--:B------:R-:W-:Y:S02]  /*7340*/  ISETP.GE.AND P4, PT, R241, R7.reuse, PT ;  /* 0x00000007f100720c */ /* 0x080fe40003f86270 */
[C---:B------:R-:W-:Y:S02]  /*7350*/  SEL R0, R210.reuse, RZ, !P2 ;  /* 0x000000ffd2007207 */ /* 0x040fe40005000000 */
[-C--:B------:R-:W-:Y:S02]  /*7360*/  ISETP.GE.AND P2, PT, R237, R7.reuse, PT ;  /* 0x00000007ed00720c */ /* 0x080fe40003f46270 */
[----:B------:R-:W-:Y:S01]  /*7370*/  SEL R147, R210, RZ, !P0 ;  /* 0x000000ffd2937207 */ /* 0x000fe20004000000 */
[----:B------:R-:W-:Y:S01]  /*7380*/  STL [R1+0xbc], R0 ;  /* 0x0000bc0001007387 */ /* 0x000fe20000100800 */
[----:B------:R-:W-:-:S02]  /*7390*/  ISETP.GE.AND P1, PT, R214, R7, PT ;  /* 0x00000007d600720c */ /* 0x000fc40003f26270 */
[-C--:B------:R-:W-:Y:S02]  /*73a0*/  ISETP.GE.AND P0, PT, R235, R7.reuse, PT ;  /* 0x00000007eb00720c */ /* 0x080fe40003f06270 */
[----:B------:R-:W-:Y:S02]  /*73b0*/  LOP3.LUT R233, R2, 0x10, RZ, 0xfc, !PT ;  /* 0x0000001002e97812 */ /* 0x000fe400078efcff */
[----:B------:R-:W-:Y:S02]  /*73c0*/  ISETP.GE.AND P6, PT, R245, R7, PT ;  /* 0x00000007f500720c */ /* 0x000fe40003fc6270 */
[----:B------:R-:W-:Y:S02]  /*73d0*/  LEA.HI.X.SX32 R211, R6, UR11, 0x2, P5 ;  /* 0x0000000b06d37c11 */ /* 0x000fe4000a8f16ff */
[----:B------:R-:W-:Y:S02]  /*73e0*/  LOP3.LUT R231, R2, 0x12, RZ, 0xfc, !PT ;  /* 0x0000001202e77812 */ /* 0x000fe400078efcff */
[----:B------:R-:W-:-:S02]  /*73f0*/  SEL R212, R210, RZ, !P4 ;  /* 0x000000ffd2d47207 */ /* 0x000fc40006000000 */
[C---:B--2---:R-:W-:Y:S02]  /*7400*/  SEL R6, R210.reuse, RZ, !P2 ;  /* 0x000000ffd2067207 */ /* 0x044fe40005000000 */
[C---:B------:R-:W-:Y:S01]  /*7410*/  SEL R148, R210.reuse, RZ, !P1 ;  /* 0x000000ffd2947207 */ /* 0x040fe20004800000 */
[----:B------:R-:W-:Y:S01]  /*7420*/  STL [R1+0xb8], R212 ;  /* 0x0000b8d401007387 */ /* 0x000fe20000100800 */
[----:B---3--:R-:W-:Y:S02]  /*7430*/  SEL R5, R210, RZ, !P0 ;  /* 0x000000ffd2057207 */ /* 0x008fe40004000000 */
[----:B------:R-:W-:Y:S01]  /*7440*/  LOP3.LUT R239, R2, 0xa, RZ, 0xfc, !PT ;  /* 0x0000000a02ef7812 */ /* 0x000fe200078efcff */
[----:B------:R1:W-:Y:S01]  /*7450*/  STL [R1+0xd8], R6 ;  /* 0x0000d80601007387 */ /* 0x0003e20000100800 */
[-C--:B------:R-:W-:Y:S02]  /*7460*/  ISETP.GE.AND P1, PT, R233, R7.reuse, PT ;  /* 0x00000007e900720c */ /* 0x080fe40003f26270 */
[----:B------:R-:W-:Y:S01]  /*7470*/  SEL R150, R210, RZ, !P6 ;  /* 0x000000ffd2967207 */ /* 0x000fe20007000000 */
[----:B------:R2:W-:Y:S01]  /*7480*/  STL [R1+0xd4], R5 ;  /* 0x0000d40501007387 */ /* 0x0005e20000100800 */
[----:B------:R-:W-:-:S02]  /*7490*/  ISETP.GE.AND P6, PT, R231, R7, PT ;  /* 0x00000007e700720c */ /* 0x000fc40003fc6270 */
[----:B------:R-:W-:Y:S02]  /*74a0*/  LOP3.LUT R229, R2, 0x14, RZ, 0xfc, !PT ;  /* 0x0000001402e57812 */ /* 0x000fe400078efcff */
[-C--:B------:R-:W-:Y:S02]  /*74b0*/  ISETP.GE.AND P5, PT, R239, R7.reuse, PT ;  /* 0x00000007ef00720c */ /* 0x080fe40003fa6270 */
[----:B-1----:R-:W-:Y:S02]  /*74c0*/  SEL R6, R210, RZ, !P1 ;  /* 0x000000ffd2067207 */ /* 0x002fe40004800000 */
[----:B------:R-:W-:Y:S02]  /*74d0*/  LOP3.LUT R227, R2, 0x16, RZ, 0xfc, !PT ;  /* 0x0000001602e37812 */ /* 0x000fe400078efcff */
[----:B--2---:R-:W-:Y:S01]  /*74e0*/  SEL R5, R210, RZ, !P6 ;  /* 0x000000ffd2057207 */ /* 0x004fe20007000000 */
[----:B------:R1:W-:Y:S01]  /*74f0*/  STL [R1+0xe0], R6 ;  /* 0x0000e00601007387 */ /* 0x0003e20000100800 */
[----:B------:R-:W-:-:S02]  /*7500*/  ISETP.GE.AND P4, PT, R229, R7, PT ;  /* 0x00000007e500720c */ /* 0x000fc40003f86270 */
[----:B------:R-:W-:Y:S01]  /*7510*/  SEL R244, R210, RZ, !P5 ;  /* 0x000000ffd2f47207 */ /* 0x000fe20006800000 */
[----:B------:R2:W-:Y:S01]  /*7520*/  STL [R1+0xdc], R5 ;  /* 0x0000dc0501007387 */ /* 0x0005e20000100800 */
[----:B------:R-:W-:Y:S02]  /*7530*/  ISETP.GE.AND P5, PT, R227, R7, PT ;  /* 0x00000007e300720c */ /* 0x000fe40003fa6270 */
[C---:B------:R-:W-:Y:S02]  /*7540*/  LOP3.LUT R252, R2.reuse, 0x18, RZ, 0xfc, !PT ;  /* 0x0000001802fc7812 */ /* 0x040fe400078efcff */
[----:B------:R-:W-:Y:S01]  /*7550*/  LOP3.LUT R238, R2, 0x1a, RZ, 0xfc, !PT ;  /* 0x0000001a02ee7812 */ /* 0x000fe200078efcff */
[----:B-1----:R-:W-:Y:S01]  /*7560*/  IMAD R6, R18, UR5, RZ ;  /* 0x0000000512067c24 */ /* 0x002fe2000f8e02ff */
[C---:B------:R-:W-:Y:S02]  /*7570*/  LOP3.LUT R236, R2.reuse, 0x1c, RZ, 0xfc, !PT ;  /* 0x0000001c02ec7812 */ /* 0x040fe400078efcff */
[----:B------:R-:W-:-:S02]  /*7580*/  LOP3.LUT R234, R2, 0x1e, RZ, 0xfc, !PT ;  /* 0x0000001e02ea7812 */ /* 0x000fc400078efcff */
[----:B--2---:R-:W-:Y:S02]  /*7590*/  SEL R5, R210, RZ, !P4 ;  /* 0x000000ffd2057207 */ /* 0x004fe40006000000 */
[----:B------:R-:W-:Y:S02]  /*75a0*/  ISETP.GE.AND P4, PT, R2, R137, PT ;  /* 0x000000890200720c */ /* 0x000fe40003f86270 */
[----:B------:R-:W-:Y:S01]  /*75b0*/  SEL R2, R210, RZ, !P5 ;  /* 0x000000ffd2027207 */ /* 0x000fe20006800000 */
[----:B------:R1:W-:Y:S01]  /*75c0*/  STL [R1+0xe8], R5 ;  /* 0x0000e80501007387 */ /* 0x0003e20000100800 */
[-C--:B------:R-:W-:Y:S02]  /*75d0*/  ISETP.GE.AND P2, PT, R252, R7.reuse, PT ;  /* 0x00000007fc00720c */ /* 0x080fe40003f46270 */
[-C--:B------:R-:W-:Y:S01]  /*75e0*/  ISETP.GE.AND P0, PT, R238, R7.reuse, PT ;  /* 0x00000007ee00720c */ /* 0x080fe20003f06270 */
[----:B------:R2:W-:Y:S01]  /*75f0*/  STL [R1+0xe4], R2 ;  /* 0x0000e40201007387 */ /* 0x0005e20000100800 */
[----:B------:R-:W-:-:S02]  /*7600*/  ISETP.GE.AND P1, PT, R236, R7, PT ;  /* 0x00000007ec00720c */ /* 0x000fc40003f26270 */
[-C--:B------:R-:W-:Y:S02]  /*7610*/  ISETP.GE.AND P6, PT, R234, R7.reuse, PT ;  /* 0x00000007ea00720c */ /* 0x080fe40003fc6270 */
[----:B------:R-:W-:Y:S02]  /*7620*/  ISETP.GE.AND P3, PT, R232, R7, PT ;  /* 0x00000007e800720c */ /* 0x000fe40003f66270 */
[----:B-1----:R-:W-:Y:S02]  /*7630*/  SEL R5, R210, RZ, !P2 ;  /* 0x000000ffd2057207 */ /* 0x002fe40005000000 */
[----:B------:R-:W-:Y:S02]  /*7640*/  ISETP.GE.AND P2, PT, R218, R137, PT ;  /* 0x00000089da00720c */ /* 0x000fe40003f46270 */
[----:B--2---:R-:W-:Y:S01]  /*7650*/  SEL R2, R210, RZ, !P0 ;  /* 0x000000ffd2027207 */ /* 0x004fe20004000000 */
[----:B------:R1:W-:Y:S01]  /*7660*/  STL [R1+0xf0], R5 ;  /* 0x0000f00501007387 */ /* 0x0003e20000100800 */
[----:B------:R-:W-:-:S02]  /*7670*/  SEL R7, RZ, 0x4, P4 ;  /* 0x00000004ff077807 */ /* 0x000fc40002000000 */
[-C--:B------:R-:W-:Y:S01]  /*7680*/  ISETP.GE.AND P4, PT, R237, R137.reuse, PT ;  /* 0x00000089ed00720c */ /* 0x080fe20003f86270 */
[----:B------:R2:W-:Y:S01]  /*7690*/  STL [R1+0xec], R2 ;  /* 0x0000ec0201007387 */ /* 0x0005e20000100800 */
[----:B------:R-:W-:Y:S02]  /*76a0*/  SEL R136, RZ, 0x4, P2 ;  /* 0x00000004ff887807 */ /* 0x000fe40001000000 */
[-C--:B------:R-:W-:Y:S02]  /*76b0*/  ISETP.GE.AND P2, PT, R235, R137.reuse, PT ;  /* 0x00000089eb00720c */ /* 0x080fe40003f46270 */
[-C--:B------:R-:W-:Y:S02]  /*76c0*/  ISETP.GE.AND P0, PT, R214, R137.reuse, PT ;  /* 0x00000089d600720c */ /* 0x080fe40003f06270 */
[----:B-1----:R-:W-:Y:S02]  /*76d0*/  SEL R5, R210, RZ, !P1 ;  /* 0x000000ffd2057207 */ /* 0x002fe40004800000 */
[----:B------:R-:W-:-:S02]  /*76e0*/  ISETP.GE.AND P1, PT, R245, R137, PT ;  /* 0x00000089f500720c */ /* 0x000fc40003f26270 */
[C---:B--2---:R-:W-:Y:S01]  /*76f0*/  SEL R2, R210.reuse, RZ, !P6 ;  /* 0x000000ffd2027207 */ /* 0x044fe20007000000 */
[----:B------:R1:W-:Y:S01]  /*7700*/  STL [R1+0xf8], R5 ;  /* 0x0000f80501007387 */ /* 0x0003e20000100800 */
[----:B------:R-:W-:Y:S02]  /*7710*/  SEL R210, R210, RZ, !P3 ;  /* 0x000000ffd2d27207 */ /* 0x000fe40005800000 */
[-C--:B------:R-:W-:Y:S01]  /*7720*/  ISETP.GE.AND P3, PT, R239, R137.reuse, PT ;  /* 0x00000089ef00720c */ /* 0x080fe20003f66270 */
[----:B------:R2:W-:Y:S01]  /*7730*/  STL [R1+0xf4], R2 ;  /* 0x0000f40201007387 */ /* 0x0005e20000100800 */
[----:B------:R-:W-:Y:S02]  /*7740*/  SEL R142, RZ, 0x4, P4 ;  /* 0x00000004ff8e7807 */ /* 0x000fe40002000000 */
[----:B------:R-:W-:Y:S02]  /*7750*/  SEL R141, RZ, 0x4, P3 ;  /* 0x00000004ff8d7807 */ /* 0x000fe40001800000 */
[----:B------:R-:W-:-:S02]  /*7760*/  ISETP.GE.AND P3, PT, R227, R137, PT ;  /* 0x00000089e300720c */ /* 0x000fc40003f66270 */
[-C--:B------:R-:W-:Y:S02]  /*7770*/  ISETP.GE.AND P6, PT, R241, R137.reuse, PT ;  /* 0x00000089f100720c */ /* 0x080fe40003fc6270 */
[-C--:B------:R-:W-:Y:S02]  /*7780*/  ISETP.GE.AND P4, PT, R252, R137.reuse, PT ;  /* 0x00000089fc00720c */ /* 0x080fe40003f86270 */
[----:B------:R-:W-:Y:S02]  /*7790*/  SEL R143, RZ, 0x4, P2 ;  /* 0x00000004ff8f7807 */ /* 0x000fe40001000000 */
[----:B------:R-:W-:Y:S02]  /*77a0*/  SEL R138, RZ, 0x4, P0 ;  /* 0x00000004ff8a7807 */ /* 0x000fe40000000000 */
[----:B------:R-:W-:Y:S02]  /*77b0*/  SEL R139, RZ, 0x4, P1 ;  /* 0x00000004ff8b7807 */ /* 0x000fe40000800000 */
[----:B------:R-:W-:-:S02]  /*77c0*/  ISETP.GE.AND P2, PT, R238, R137, PT ;  /* 0x00000089ee00720c */ /* 0x000fc40003f46270 */
[----:B------:R-:W-:Y:S02]  /*77d0*/  SEL R146, RZ, 0x4, P3 ;  /* 0x00000004ff927807 */ /* 0x000fe40001800000 */
[-C--:B------:R-:W-:Y:S02]  /*77e0*/  ISETP.GE.AND P0, PT, R233, R137.reuse, PT ;  /* 0x00000089e900720c */ /* 0x080fe40003f06270 */
[----:B------:R-:W-:Y:S02]  /*77f0*/  ISETP.GE.AND P1, PT, R231, R137, PT ;  /* 0x00000089e700720c */ /* 0x000fe40003f26270 */
[----:B------:R-:W-:Y:S02]  /*7800*/  ISETP.NE.U32.AND P3, PT, R147, RZ, PT ;  /* 0x000000ff9300720c */ /* 0x000fe40003f65070 */
[----:B------:R-:W-:Y:S02]  /*7810*/  SEL R140, RZ, 0x4, P6 ;  /* 0x00000004ff8c7807 */ /* 0x000fe40003000000 */
[----:B------:R-:W-:-:S02]  /*7820*/  SEL R147, RZ, 0x4, P4 ;  /* 0x00000004ff937807 */ /* 0x000fc40002000000 */
[----:B------:R-:W-:Y:S02]  /*7830*/  ISETP.GE.AND P6, PT, R229, R137, PT ;  /* 0x00000089e500720c */ /* 0x000fe40003fc6270 */
[----:B------:R-:W-:Y:S02]  /*7840*/  ISETP.NE.U32.AND P4, PT, R148, RZ, PT ;  /* 0x000000ff9400720c */ /* 0x000fe40003f85070 */
[----:B------:R-:W-:Y:S02]  /*7850*/  SEL R148, RZ, 0x4, P2 ;  /* 0x00000004ff947807 */ /* 0x000fe40001000000 */
[----:B------:R-:W-:Y:S02]  /*7860*/  SEL R144, RZ, 0x4, P0 ;  /* 0x00000004ff907807 */ /* 0x000fe40000000000 */
[----:B------:R-:W-:Y:S02]  /*7870*/  SEL R145, RZ, 0x4, P1 ;  /* 0x00000004ff917807 */ /* 0x000fe40000800000 */
[----:B------:R-:W-:-:S02]  /*7880*/  ISETP.GT.AND P2, PT, R230, 0x3f, PT ;  /* 0x0000003fe600780c */ /* 0x000fc40003f44270 */
[-C--:B------:R-:W-:Y:S02]  /*7890*/  ISETP.GE.AND P5, PT, R232, R137.reuse, PT ;  /* 0x00000089e800720c */ /* 0x080fe40003fa6270 */
[-C--:B------:R-:W-:Y:S02]  /*78a0*/  ISETP.GE.AND P0, PT, R236, R137.reuse, PT ;  /* 0x00000089ec00720c */ /* 0x080fe40003f06270 */
[----:B------:R-:W-:Y:S02]  /*78b0*/  ISETP.GE.AND P1, PT, R234, R137, PT ;  /* 0x00000089ea00720c */ /* 0x000fe40003f26270 */
[----:B------:R-:W-:Y:S02]  /*78c0*/  SEL R137, RZ, 0x4, P6 ;  /* 0x00000004ff897807 */ /* 0x000fe40003000000 */
[----:B------:R-:W-:Y:S02]  /*78d0*/  ISETP.NE.U32.AND P6, PT, R0, RZ, PT ;  /* 0x000000ff0000720c */ /* 0x000fe40003fc5070 */
[----:B------:R-:W-:-:S02]  /*78e0*/  SEL R0, R7, RZ, P2 ;  /* 0x000000ff07007207 */ /* 0x000fc40001000000 */
[----:B-1----:R-:W-:Y:S01]  /*78f0*/  SEL R5, R136, RZ, P2 ;  /* 0x000000ff88057207 */ /* 0x002fe20001000000 */
[----:B------:R-:W-:Y:S01]  /*7900*/  IMAD R136, R61, UR5, RZ ;  /* 0x000000053d887c24 */ /* 0x000fe2000f8e02ff */
[----:B--2---:R-:W-:Y:S01]  /*7910*/  SEL R2, R138, RZ, P2 ;  /* 0x000000ff8a027207 */ /* 0x004fe20001000000 */
[----:B------:R1:W-:Y:S01]  /*7920*/  STL [R1+0x100], R0 ;  /* 0x0001000001007387 */ /* 0x0003e20000100800 */
[----:B------:R-:W-:Y:S01]  /*7930*/  SEL R149, RZ, 0x4, P5 ;  /* 0x00000004ff957807 */ /* 0x000fe20002800000 */
[----:B------:R-:W-:Y:S01]  /*7940*/  IMAD R138, R60, UR5, RZ ;  /* 0x000000053c8a7c24 */ /* 0x000fe2000f8e02ff */
[----:B------:R-:W-:Y:S01]  /*7950*/  ISETP.NE.U32.AND P6, PT, R150, RZ, PT ;  /* 0x000000ff9600720c */ /* 0x000fe20003fc5070 */
[----:B------:R2:W-:Y:S01]  /*7960*/  STL [R1+0xfc], R5 ;  /* 0x0000fc0501007387 */ /* 0x0005e20000100800 */
[----:B------:R-:W-:Y:S02]  /*7970*/  SEL R7, R149, RZ, P2 ;  /* 0x000000ff95077207 */ /* 0x000fe40001000000 */
[----:B------:R-:W-:Y:S01]  /*7980*/  SEL R149, RZ, 0x4, P0 ;  /* 0x00000004ff957807 */ /* 0x000fe20000000000 */
[----:B------:R3:W-:Y:S01]  /*7990*/  STL [R1+0x104], R2 ;  /* 0x0001040201007387 */ /* 0x0007e20000100800 */
[----:B------:R-:W-:-:S02]  /*79a0*/  SEL R150, RZ, 0x4, P1 ;  /* 0x00000004ff967807 */ /* 0x000fc40000800000 */
[----:B-1----:R-:W-:Y:S01]  /*79b0*/  SEL R0, R139, RZ, P2 ;  /* 0x000000ff8b007207 */ /* 0x002fe20001000000 */
[----:B------:R-:W-:Y:S01]  /*79c0*/  IMAD R139, R63, UR5, RZ ;  /* 0x000000053f8b7c24 */ /* 0x000fe2000f8e02ff */
[----:B------:R-:W-:Y:S02]  /*79d0*/  LEA R246, P0, R94, R4, 0x2 ;  /* 0x000000045ef67211 */ /* 0x000fe400078010ff */
[----:B--2---:R-:W-:Y:S01]  /*79e0*/  SEL R5, R140, RZ, P2 ;  /* 0x000000ff8c057207 */ /* 0x004fe20001000000 */
[----:B------:R1:W-:Y:S01]  /*79f0*/  STL [R1+0x108], R0 ;  /* 0x0001080001007387 */ /* 0x0003e20000100800 */
[----:B------:R-:W-:Y:S01]  /*7a00*/  IMAD R140, R59, UR5, RZ ;  /* 0x000000053b8c7c24 */ /* 0x000fe2000f8e02ff */
[----:B---3--:R-:W-:Y:S01]  /*7a10*/  SEL R2, R141, RZ, P2 ;  /* 0x000000ff8d027207 */ /* 0x008fe20001000000 */
[----:B------:R-:W-:Y:S01]  /*7a20*/  IMAD R141, R64, UR5, RZ ;  /* 0x00000005408d7c24 */ /* 0x000fe2000f8e02ff */
[----:B------:R2:W-:Y:S01]  /*7a30*/  STL [R1+0x10c], R5 ;  /* 0x00010c0501007387 */ /* 0x0005e20000100800 */
[----:B------:R-:W-:-:S02]  /*7a40*/  LEA.HI.X.SX32 R247, R94, R211, 0x2, P0 ;  /* 0x000000d35ef77211 */ /* 0x000fc400000f16ff */
[----:B------:R-:W-:Y:S01]  /*7a50*/  LEA R10, P0, R98, R4, 0x2 ;  /* 0x00000004620a7211 */ /* 0x000fe200078010ff */
[----:B------:R3:W-:Y:S01]  /*7a60*/  STL [R1+0x110], R2 ;  /* 0x0001100201007387 */ /* 0x0007e20000100800 */
[----:B-1----:R-:W-:Y:S01]  /*7a70*/  SEL R0, R142, RZ, P2 ;  /* 0x000000ff8e007207 */ /* 0x002fe20001000000 */
[----:B------:R-:W-:Y:S01]  /*7a80*/  IMAD R142, R58, UR5, RZ ;  /* 0x000000053a8e7c24 */ /* 0x000fe2000f8e02ff */
[----:B------:R-:W-:Y:S02]  /*7a90*/  LEA.HI.X.SX32 R11, R98, R211, 0x2, P0 ;  /* 0x000000d3620b7211 */ /* 0x000fe400000f16ff */
[----:B--2---:R-:W-:Y:S01]  /*7aa0*/  SEL R5, R143, RZ, P2 ;  /* 0x000000ff8f057207 */ /* 0x004fe20001000000 */
[----:B------:R1:W-:Y:S01]  /*7ab0*/  STL [R1+0x114], R0 ;  /* 0x0001140001007387 */ /* 0x0003e20000100800 */
[----:B------:R-:W-:Y:S01]  /*7ac0*/  IMAD R143, R65, UR5, RZ ;  /* 0x00000005418f7c24 */ /* 0x000fe2000f8e02ff */
[----:B---3--:R-:W-:Y:S02]  /*7ad0*/  SEL R2, R144, RZ, P2 ;  /* 0x000000ff90027207 */ /* 0x008fe40001000000 */
[----:B------:R2:W-:Y:S01]  /*7ae0*/  STL [R1+0x118], R5 ;  /* 0x0001180501007387 */ /* 0x0005e20000100800 */
[----:B------:R-:W-:-:S03]  /*7af0*/  IMAD R144, R57, UR5, RZ ;  /* 0x0000000539907c24 */ /* 0x000fc6000f8e02ff */
[----:B------:R3:W-:Y:S01]  /*7b00*/  STL [R1+0x11c], R2 ;  /* 0x00011c0201007387 */ /* 0x0007e20000100800 */
[----:B-1----:R-:W-:Y:S01]  /*7b10*/  SEL R0, R145, RZ, P2 ;  /* 0x000000ff91007207 */ /* 0x002fe20001000000 */
[----:B------:R-:W-:Y:S01]  /*7b20*/  IMAD R145, R66, UR5, RZ ;  /* 0x0000000542917c24 */ /* 0x000fe2000f8e02ff */
[----:B--2---:R-:W-:-:S03]  /*7b30*/  SEL R5, R137, RZ, P2 ;  /* 0x000000ff89057207 */ /* 0x004fc60001000000 */
        /* <DEDUP_REMOVED lines=15> */
[----:B-1----:R-:W-:Y:S02]  /*7c30*/  SEL R0, R150, RZ, P2 ;  /* 0x000000ff96007207 */ /* 0x002fe40001000000 */
[-C--:B------:R-:W-:Y:S01]  /*7c40*/  LEA R242, P2, R95, R4.reuse, 0x2 ;  /* 0x000000045ff27211 */ /* 0x080fe200078410ff */
[----:B--2---:R-:W-:Y:S02]  /*7c50*/  IMAD R5, R19, UR5, RZ ;  /* 0x0000000513057c24 */ /* 0x004fe4000f8e02ff */
[----:B------:R1:W-:Y:S01]  /*7c60*/  STL [R1+0x170], R0 ;  /* 0x0001700001007387 */ /* 0x0003e20000100800 */
[----:B------:R-:W-:Y:S01]  /*7c70*/  LEA.HI.X.SX32 R243, R95, R211, 0x2, P2 ;  /* 0x000000d35ff37211 */ /* 0x000fe200010f16ff */
[----:B---3--:R-:W-:Y:S02]  /*7c80*/  IMAD R2, R16, UR5, RZ ;  /* 0x0000000510027c24 */ /* 0x008fe4000f8e02ff */
[----:B------:R-:W-:Y:S01]  /*7c90*/  STL [R1+0x1e4], R94 ;  /* 0x0001e45e01007387 */ /* 0x000fe20000100800 */
[----:B------:R-:W-:-:S03]  /*7ca0*/  LEA R12, P2, R97, R4, 0x2 ;  /* 0x00000004610c7211 */ /* 0x000fc600078410ff */
[----:B------:R-:W-:Y:S01]  /*7cb0*/  STL [R1+0x1e8], R95 ;  /* 0x0001e85f01007387 */ /* 0x000fe20000100800 */
[-C--:B------:R-:W-:Y:S01]  /*7cc0*/  LEA.HI.X.SX32 R13, R97, R211.reuse, 0x2, P2 ;  /* 0x000000d3610d7211 */ /* 0x080fe200010f16ff */
[----:B-1----:R-:W-:Y:S01]  /*7cd0*/  IMAD R0, R8, UR5, RZ ;  /* 0x0000000508007c24 */ /* 0x002fe2000f8e02ff */
[CC--:B------:R-:W-:Y:S01]  /*7ce0*/  LEA R8, P1, R96.reuse, R4.reuse, 0x2 ;  /* 0x0000000460087211 */ /* 0x0c0fe200078210ff */
[----:B------:R-:W-:Y:S01]  /*7cf0*/  STL [R1+0x3e0], R96 ;  /* 0x0003e06001007387 */ /* 0x000fe20000100800 */
[----:B------:R-:W1:Y:S02]  /*7d00*/  LDCU UR5, c[0x0][0x3a0] ;  /* 0x00007400ff0577ac */ /* 0x000e640008000800 */
[----:B------:R-:W-:Y:S01]  /*7d10*/  LEA.HI.X.SX32 R9, R96, R211, 0x2, P1 ;  /* 0x000000d360097211 */ /* 0x000fe200008f16ff */
[----:B------:R-:W-:Y:S04]  /*7d20*/  STL [R1+0x3dc], R97 ;  /* 0x0003dc6101007387 */ /* 0x000fe80000100800 */
        /* <DEDUP_REMOVED lines=123> */
[----:B------:R-:W-:Y:S04]  /*84e0*/  STL.64 [R1+0x38], R246 ;  /* 0x000038f601007387 */ /* 0x000fe80000100a00 */
[----:B------:R-:W-:Y:S04]  /*84f0*/  STL [R1+0x1ec], R0 ;  /* 0x0001ec0001007387 */ /* 0x000fe80000100800 */
[----:B------:R-:W-:Y:S04]  /*8500*/  STL.64 [R1+0xb0], R242 ;  /* 0x0000b0f201007387 */ /* 0x000fe80000100a00 */
[----:B------:R2:W-:Y:S04]  /*8510*/  STL.64 [R1+0x30], R8 ;  /* 0x0000300801007387 */ /* 0x0005e80000100a00 */
[----:B------:R3:W-:Y:S04]  /*8520*/  STL.64 [R1+0x28], R12 ;  /* 0x0000280c01007387 */ /* 0x0007e80000100a00 */
[----:B------:R4:W-:Y:S01]  /*8530*/  STL.64 [R1+0x20], R10 ;  /* 0x0000200a01007387 */ /* 0x0009e20000100a00 */
[----:B--2---:R-:W-:-:S04]  /*8540*/  LEA R8, P1, R99, R4, 0x2 ;  /* 0x0000000463087211 */ /* 0x004fc800078210ff */
[-C--:B------:R-:W-:Y:S02]  /*8550*/  LEA.HI.X.SX32 R9, R99, R211.reuse, 0x2, P1 ;  /* 0x000000d363097211 */ /* 0x080fe400008f16ff */
[CC--:B---3--:R-:W-:Y:S02]  /*8560*/  LEA R12, P2, R100.reuse, R4.reuse, 0x2 ;  /* 0x00000004640c7211 */ /* 0x0c8fe400078410ff */
[-C--:B----4-:R-:W-:Y:S01]  /*8570*/  LEA R10, P0, R101, R4.reuse, 0x2 ;  /* 0x00000004650a7211 */ /* 0x090fe200078010ff */
[----:B------:R2:W-:Y:S01]  /*8580*/  STL.64 [R1+0x18], R8 ;  /* 0x0000180801007387 */ /* 0x0005e20000100a00 */
[-C--:B------:R-:W-:Y:S02]  /*8590*/  LEA.HI.X.SX32 R13, R100, R211.reuse, 0x2, P2 ;  /* 0x000000d3640d7211 */ /* 0x080fe400010f16ff */
[-C--:B------:R-:W-:Y:S02]  /*85a0*/  LEA R250, P2, R103, R4.reuse, 0x2 ;  /* 0x0000000467fa7211 */ /* 0x080fe400078410ff */
[----:B------:R-:W-:Y:S01]  /*85b0*/  LEA.HI.X.SX32 R11, R101, R211, 0x2, P0 ;  /* 0x000000d3650b7211 */ /* 0x000fe200000f16ff */
[----:B------:R-:W-:Y:S01]  /*85c0*/  STL.64 [R1+0x10], R12 ;  /* 0x0000100c01007387 */ /* 0x000fe20000100a00 */
[----:B------:R-:W-:-:S02]  /*85d0*/  LEA R248, P0, R104, R4, 0x2 ;  /* 0x0000000468f87211 */ /* 0x000fc400078010ff */
[-C--:B------:R-:W-:Y:S01]  /*85e0*/  LEA.HI.X.SX32 R251, R103, R211.reuse, 0x2, P2 ;  /* 0x000000d367fb7211 */ /* 0x080fe200010f16ff */
[----:B------:R3:W-:Y:S01]  /*85f0*/  STL.64 [R1+0x8], R10 ;  /* 0x0000080a01007387 */ /* 0x0007e20000100a00 */
[-C--:B------:R-:W-:Y:S02]  /*8600*/  LEA R242, P2, R106, R4.reuse, 0x2 ;  /* 0x000000046af27211 */ /* 0x080fe400078410ff */
[-C--:B--2---:R-:W-:Y:S02]  /*8610*/  LEA R8, P1, R102, R4.reuse, 0x2 ;  /* 0x0000000466087211 */ /* 0x084fe400078210ff */
[-C--:B------:R-:W-:Y:S02]  /*8620*/  LEA.HI.X.SX32 R249, R104, R211.reuse, 0x2, P0 ;  /* 0x000000d368f97211 */ /* 0x080fe400000f16ff */
[----:B------:R-:W-:Y:S02]  /*8630*/  LEA.HI.X.SX32 R9, R102, R211, 0x2, P1 ;  /* 0x000000d366097211 */ /* 0x000fe400008f16ff */
[----:B------:R-:W-:-:S02]  /*8640*/  LEA R246, P1, R105, R4, 0x2 ;  /* 0x0000000469f67211 */ /* 0x000fc400078210ff */
[-C--:B------:R-:W-:Y:S01]  /*8650*/  LEA.HI.X.SX32 R243, R106, R211.reuse, 0x2, P2 ;  /* 0x000000d36af37211 */ /* 0x080fe200010f16ff */
[----:B------:R2:W-:Y:S01]  /*8660*/  STL.64 [R1], R8 ;  /* 0x0000000801007387 */ /* 0x0005e20000100a00 */
[-C--:B------:R-:W-:Y:S02]  /*8670*/  LEA.HI.X.SX32 R247, R105, R211.reuse, 0x2, P1 ;  /* 0x000000d369f77211 */ /* 0x080fe400008f16ff */
[CC--:B---3--:R-:W-:Y:S02]  /*8680*/  LEA R10, P1, R108.reuse, R4.reuse, 0x2 ;  /* 0x000000046c0a7211 */ /* 0x0c8fe400078210ff */
[-C--:B------:R-:W-:Y:S02]  /*8690*/  LEA R12, P2, R109, R4.reuse, 0x2 ;  /* 0x000000046d0c7211 */ /* 0x080fe400078410ff */
[----:B------:R-:W-:Y:S02]  /*86a0*/  LEA.HI.X.SX32 R11, R108, R211, 0x2, P1 ;  /* 0x000000d36c0b7211 */ /* 0x000fe400008f16ff */
[----:B------:R-:W-:-:S02]  /*86b0*/  LEA R16, P1, R111, R4, 0x2 ;  /* 0x000000046f107211 */ /* 0x000fc400078210ff */
[-C--:B------:R-:W-:Y:S02]  /*86c0*/  LEA.HI.X.SX32 R13, R109, R211.reuse, 0x2, P2 ;  /* 0x000000d36d0d7211 */ /* 0x080fe400010f16ff */
[CC--:B--2---:R-:W-:Y:S02]  /*86d0*/  LEA R8, P0, R107.reuse, R4.reuse, 0x2 ;  /* 0x000000046b087211 */ /* 0x0c4fe400078010ff */
[-C--:B------:R-:W-:Y:S02]  /*86e0*/  LEA R18, P2, R112, R4.reuse, 0x2 ;  /* 0x0000000470127211 */ /* 0x080fe400078410ff */
[-C--:B------:R-:W-:Y:S02]  /*86f0*/  LEA.HI.X.SX32 R9, R107, R211.reuse, 0x2, P0 ;  /* 0x000000d36b097211 */ /* 0x080fe400000f16ff */
[----:B------:R-:W-:Y:S02]  /*8700*/  LEA R14, P0, R110, R4, 0x2 ;  /* 0x000000046e0e7211 */ /* 0x000fe400078010ff */
[----:B------:R-:W-:-:S02]  /*8710*/  LEA.HI.X.SX32 R17, R111, R211, 0x2, P1 ;  /* 0x000000d36f117211 */ /* 0x000fc400008f16ff */
[-C--:B------:R-:W-:Y:S02]  /*8720*/  LEA.HI.X.SX32 R15, R110, R211.reuse, 0x2, P0 ;  /* 0x000000d36e0f7211 */ /* 0x080fe400000f16ff */
[-C--:B------:R-:W-:Y:S02]  /*8730*/  LEA R20, P0, R113, R4.reuse, 0x2 ;  /* 0x0000000471147211 */ /* 0x080fe400078010ff */
[-C--:B------:R-:W-:Y:S02]  /*8740*/  LEA R22, P1, R114, R4.reuse, 0x2 ;  /* 0x0000000472167211 */ /* 0x080fe400078210ff */
[-C--:B------:R-:W-:Y:S02]  /*8750*/  LEA.HI.X.SX32 R19, R112, R211.reuse, 0x2, P2 ;  /* 0x000000d370137211 */ /* 0x080fe400010f16ff */
[----:B------:R-:W-:Y:S02]  /*8760*/  LEA R24, P2, R115, R4, 0x2 ;  /* 0x0000000473187211 */ /* 0x000fe400078410ff */
[----:B------:R-:W-:-:S02]  /*8770*/  LEA.HI.X.SX32 R21, R113, R211, 0x2, P0 ;  /* 0x000000d371157211 */ /* 0x000fc400000f16ff */
[-C--:B------:R-:W-:Y:S02]  /*8780*/  LEA R26, P0, R116, R4.reuse, 0x2 ;  /* 0x00000004741a7211 */ /* 0x080fe400078010ff */
[-C--:B------:R-:W-:Y:S02]  /*8790*/  LEA.HI.X.SX32 R23, R114, R211.reuse, 0x2, P1 ;  /* 0x000000d372177211 */ /* 0x080fe400008f16ff */
        /* <DEDUP_REMOVED lines=182> */
[----:B------:R-:W-:Y:S01]  /*9300*/  LEA R220, P2, R217, R4, 0x2 ;  /* 0x00000004d9dc7211 */ /* 0x000fe200078410ff */
[----:B------:R-:W-:Y:S01]  /*9310*/  IMAD.MOV.U32 R217, RZ, RZ, R223 ;  /* 0x000000ffffd97224 */ /* 0x000fe200078e00df */
[----:B------:R-:W-:-:S02]  /*9320*/  LEA.HI.X.SX32 R207, R216, R211, 0x2, P0 ;  /* 0x000000d3d8cf7211 */ /* 0x000fc400000f16ff */
[-C--:B------:R-:W-:Y:S02]  /*9330*/  LEA R216, P0, R223, R4.reuse, 0x2 ;  /* 0x00000004dfd87211 */ /* 0x080fe400078010ff */
[-C--:B------:R-:W-:Y:S02]  /*9340*/  LEA.HI.X.SX32 R209, R222, R211.reuse, 0x2, P1 ;  /* 0x000000d3ded17211 */ /* 0x080fe400008f16ff */
[-C--:B------:R-:W-:Y:S02]  /*9350*/  LEA R222, P1, R5, R4.reuse, 0x2 ;  /* 0x0000000405de7211 */ /* 0x080fe400078210ff */
[-C--:B------:R-:W-:Y:S02]  /*9360*/  LEA.HI.X.SX32 R221, R221, R211.reuse, 0x2, P2 ;  /* 0x000000d3dddd7211 */ /* 0x080fe400010f16ff */
[-C--:B------:R-:W-:Y:S02]  /*9370*/  LEA.HI.X.SX32 R217, R217, R211.reuse, 0x2, P0 ;  /* 0x000000d3d9d97211 */ /* 0x080fe400000f16ff */
[----:B------:R-:W-:Y:S01]  /*9380*/  LEA.HI.X.SX32 R223, R5, R211, 0x2, P1 ;  /* 0x000000d305df7211 */ /* 0x000fe200008f16ff */
[----:B------:R2:W-:Y:S04]  /*9390*/  STL.64 [R1+0x40], R220 ;  /* 0x000040dc01007387 */ /* 0x0005e80000100a00 */
[----:B------:R3:W-:Y:S04]  /*93a0*/  STL.64 [R1+0x48], R216 ;  /* 0x000048d801007387 */ /* 0x0007e80000100a00 */
[----:B------:R4:W5:Y:S04]  /*93b0*/  LDL.LU R5, [R1+0x490] ;  /* 0x0004900001057983 */ /* 0x0009680000300800 */
[----:B------:R1:W-:Y:S01]  /*93c0*/  STL.64 [R1+0x50], R222 ;  /* 0x000050de01007387 */ /* 0x0003e20000100a00 */
[----:B--2---:R-:W-:-:S02]  /*93d0*/  LEA R220, P2, R6, R4, 0x2 ;  /* 0x0000000406dc7211 */ /* 0x004fc400078410ff */
[-C--:B---3--:R-:W-:Y:S02]  /*93e0*/  LEA R216, P0, R240, R4.reuse, 0x2 ;  /* 0x00000004f0d87211 */ /* 0x088fe400078010ff */
[----:B-1----:R-:W-:-:S04]  /*93f0*/  LEA R222, P1, R2, R4, 0x2 ;  /* 0x0000000402de7211 */ /* 0x002fc800078210ff */
[-C--:B------:R-:W-:Y:S02]  /*9400*/  LEA.HI.X.SX32 R223, R2, R211.reuse, 0x2, P1 ;  /* 0x000000d302df7211 */ /* 0x080fe400008f16ff */
[----:B------:R-:W1:Y:S01]  /*9410*/  S2R R2, SR_TID.X ;  /* 0x0000000000027919 */ /* 0x000e620000002100 */
[-C--:B------:R-:W-:Y:S02]  /*9420*/  LEA.HI.X.SX32 R221, R6, R211.reuse, 0x2, P2 ;  /* 0x000000d306dd7211 */ /* 0x080fe400010f16ff */
[----:B------:R-:W-:Y:S01]  /*9430*/  LEA.HI.X.SX32 R217, R240, R211, 0x2, P0 ;  /* 0x000000d3f0d97211 */ /* 0x000fe200000f16ff */
[----:B------:R4:W5:Y:S04]  /*9440*/  LDL.LU R6, [R1+0x48c] ;  /* 0x00048c0001067983 */ /* 0x0009680000300800 */
[----:B------:R2:W-:Y:S04]  /*9450*/  STL.64 [R1+0x58], R220 ;  /* 0x000058dc01007387 */ /* 0x0005e80000100a00 */
[----:B------:R4:W5:Y:S04]  /*9460*/  LDL.LU R240, [R1+0x488] ;  /* 0x0004880001f07983 */ /* 0x0009680000300800 */
[----:B------:R3:W-:Y:S01]  /*9470*/  STL.64 [R1+0x60], R216 ;  /* 0x000060d801007387 */ /* 0x0007e20000100a00 */
[----:B--2---:R-:W-:-:S03]  /*9480*/  LEA R220, P2, R228, R4, 0x2 ;  /* 0x00000004e4dc7211 */ /* 0x004fc600078410ff */
[----:B------:R2:W-:Y:S01]  /*9490*/  STL.64 [R1+0x68], R222 ;  /* 0x000068de01007387 */ /* 0x0005e20000100a00 */
[-C--:B------:R-:W-:Y:S02]  /*94a0*/  LEA.HI.X.SX32 R221, R228, R211.reuse, 0x2, P2 ;  /* 0x000000d3e4dd7211 */ /* 0x080fe400010f16ff */
[CC--:B---3--:R-:W-:Y:S02]  /*94b0*/  LEA R216, P0, R226.reuse, R4.reuse, 0x2 ;  /* 0x00000004e2d87211 */ /* 0x0c8fe400078010ff */
[C---:B--2---:R-:W-:Y:S02]  /*94c0*/  LEA R222, P1, R225.reuse, R4, 0x2 ;  /* 0x00000004e1de7211 */ /* 0x044fe400078210ff */
[-C--:B------:R-:W-:Y:S02]  /*94d0*/  LEA.HI.X.SX32 R217, R226, R211.reuse, 0x2, P0 ;  /* 0x000000d3e2d97211 */ /* 0x080fe400000f16ff */
[----:B------:R-:W-:Y:S01]  /*94e0*/  LEA.HI.X.SX32 R223, R225, R211, 0x2, P1 ;  /* 0x000000d3e1df7211 */ /* 0x000fe200008f16ff */
[----:B------:R2:W-:Y:S01]  /*94f0*/  STL.64 [R1+0x70], R220 ;  /* 0x000070dc01007387 */ /* 0x0005e20000100a00 */
[----:B-1----:R-:W-:-:S03]  /*9500*/  SHF.R.U32.HI R2, RZ, 0x6, R2 ;  /* 0x00000006ff027819 */ /* 0x002fc60000011602 */
[----:B------:R1:W-:Y:S01]  /*9510*/  STL.64 [R1+0x78], R216 ;  /* 0x000078d801007387 */ /* 0x0003e20000100a00 */
[----:B------:R-:W-:-:S03]  /*9520*/  SGXT.U32 R2, R2, 0x1 ;  /* 0x000000010202781a */ /* 0x000fc60000000000 */
[----:B------:R3:W-:Y:S01]  /*9530*/  STL.64 [R1+0x80], R222 ;  /* 0x000080de01007387 */ /* 0x0007e20000100a00 */
[CC--:B--2---:R-:W-:Y:S02]  /*9540*/  LEA R220, P2, R224.reuse, R4.reuse, 0x2 ;  /* 0x00000004e0dc7211 */ /* 0x0c4fe400078410ff */
[-C--:B-1----:R-:W-:Y:S02]  /*9550*/  LEA R216, P0, R219, R4.reuse, 0x2 ;  /* 0x00000004dbd87211 */ /* 0x082fe400078010ff */
[C---:B---3--:R-:W-:Y:S02]  /*9560*/  LEA R222, P1, R215.reuse, R4, 0x2 ;  /* 0x00000004d7de7211 */ /* 0x048fe400078210ff */
[-C--:B------:R-:W-:Y:S02]  /*9570*/  LEA.HI.X.SX32 R221, R224, R211.reuse, 0x2, P2 ;  /* 0x000000d3e0dd7211 */ /* 0x080fe400010f16ff */
[-C--:B------:R-:W-:Y:S02]  /*9580*/  LEA.HI.X.SX32 R223, R215, R211.reuse, 0x2, P1 ;  /* 0x000000d3d7df7211 */ /* 0x080fe400008f16ff */
[----:B------:R-:W-:Y:S01]  /*9590*/  ISETP.GE.AND P1, PT, R2, UR4, PT ;  /* 0x0000000402007c0c */ /* 0x000fe2000bf26270 */
[----:B------:R1:W-:Y:S01]  /*95a0*/  STL.64 [R1+0x88], R220 ;  /* 0x000088dc01007387 */ /* 0x0003e20000100a00 */
[----:B------:R-:W-:-:S02]  /*95b0*/  LEA.HI.X.SX32 R217, R219, R211, 0x2, P0 ;  /* 0x000000d3dbd97211 */ /* 0x000fc400000f16ff */
[----:B------:R-:W-:Y:S02]  /*95c0*/  SEL R226, RZ, 0x4, P1 ;  /* 0x00000004ffe27807 */ /* 0x000fe40000800000 */
[----:B------:R-:W-:Y:S01]  /*95d0*/  ISETP.GE.AND P1, PT, R245, UR4, PT ;  /* 0x00000004f5007c0c */ /* 0x000fe2000bf26270 */
[----:B------:R2:W-:Y:S01]  /*95e0*/  STL.64 [R1+0x90], R216 ;  /* 0x000090d801007387 */ /* 0x0005e20000100a00 */
[----:B-1----:R-:W-:-:S03]  /*95f0*/  LEA R220, P2, R213, R4, 0x2 ;  /* 0x00000004d5dc7211 */ /* 0x002fc600078410ff */
[----:B------:R1:W-:Y:S01]  /*9600*/  STL.64 [R1+0x98], R222 ;  /* 0x000098de01007387 */ /* 0x0003e20000100a00 */
[----:B------:R-:W-:Y:S02]  /*9610*/  LEA.HI.X.SX32 R221, R213, R211, 0x2, P2 ;  /* 0x000000d3d5dd7211 */ /* 0x000fe400010f16ff */
[----:B--2---:R-:W-:-:S03]  /*9620*/  LEA R216, P0, R0, R4, 0x2 ;  /* 0x0000000400d87211 */ /* 0x004fc600078010ff */
[----:B------:R2:W-:Y:S01]  /*9630*/  STL.64 [R1+0xa8], R220 ;  /* 0x0000a8dc01007387 */ /* 0x0005e20000100a00 */
[----:B-1----:R-:W-:Y:S02]  /*9640*/  SEL R223, RZ, 0x4, P1 ;  /* 0x00000004ffdf7807 */ /* 0x002fe40000800000 */
[----:B------:R-:W-:Y:S02]  /*9650*/  ISETP.GE.AND P1, PT, R239, UR4, PT ;  /* 0x00000004ef007c0c */ /* 0x000fe4000bf26270 */
[----:B------:R-:W-:Y:S02]  /*9660*/  LEA.HI.X.SX32 R217, R0, R211, 0x2, P0 ;  /* 0x000000d300d97211 */ /* 0x000fe400000f16ff */
[----:B--2---:R-:W-:Y:S02]  /*9670*/  SEL R221, RZ, 0x4, P1 ;  /* 0x00000004ffdd7807 */ /* 0x004fe40000800000 */
[----:B------:R-:W-:-:S04]  /*9680*/  ISETP.GE.AND P1, PT, R235, UR4, PT ;  /* 0x00000004eb007c0c */ /* 0x000fc8000bf26270 */
[----:B------:R-:W-:Y:S02]  /*9690*/  SEL R219, RZ, 0x4, P1 ;  /* 0x00000004ffdb7807 */ /* 0x000fe40000800000 */
[----:B------:R-:W-:Y:S01]  /*96a0*/  ISETP.GE.AND P1, PT, R231, UR4, PT ;  /* 0x00000004e7007c0c */ /* 0x000fe2000bf26270 */
[----:B------:R1:W-:Y:S01]  /*96b0*/  STL.64 [R1+0xa0], R216 ;  /* 0x0000a0d801007387 */ /* 0x0003e20000100a00 */
[----:B------:R-:W-:Y:S02]  /*96c0*/  ISETP.GE.AND P0, PT, R214, UR4, PT ;  /* 0x00000004d6007c0c */ /* 0x000fe4000bf06270 */
[----:B-1----:R-:W-:Y:S02]  /*96d0*/  SEL R217, RZ, 0x4, P1 ;  /* 0x00000004ffd97807 */ /* 0x002fe40000800000 */
[----:B------:R-:W-:-:S04]  /*96e0*/  ISETP.GE.AND P1, PT, R227, UR4, PT ;  /* 0x00000004e3007c0c */ /* 0x000fc8000bf26270 */
[----:B------:R-:W-:Y:S02]  /*96f0*/  SEL R215, RZ, 0x4, P1 ;  /* 0x00000004ffd77807 */ /* 0x000fe40000800000 */
[----:B------:R-:W-:Y:S02]  /*9700*/  ISETP.GE.AND P1, PT, R238, UR4, PT ;  /* 0x00000004ee007c0c */ /* 0x000fe4000bf26270 */
[----:B------:R-:W-:Y:S02]  /*9710*/  SEL R224, RZ, 0x4, P0 ;  /* 0x00000004ffe07807 */ /* 0x000fe40000000000 */
[----:B------:R-:W-:Y:S02]  /*9720*/  SEL R213, RZ, 0x4, P1 ;  /* 0x00000004ffd57807 */ /* 0x000fe40000800000 */
[----:B------:R-:W-:Y:S02]  /*9730*/  ISETP.GE.AND P1, PT, R234, UR4, PT ;  /* 0x00000004ea007c0c */ /* 0x000fe4000bf26270 */
[----:B------:R-:W-:-:S02]  /*9740*/  ISETP.GE.AND P2, PT, R218, UR4, PT ;  /* 0x00000004da007c0c */ /* 0x000fc4000bf46270 */
[----:B------:R-:W-:Y:S02]  /*9750*/  ISETP.GE.AND P0, PT, R241, UR4, PT ;  /* 0x00000004f1007c0c */ /* 0x000fe4000bf06270 */
[----:B------:R-:W-:Y:S02]  /*9760*/  SEL R211, RZ, 0x4, P1 ;  /* 0x00000004ffd37807 */ /* 0x000fe40000800000 */
[----:B------:R-:W-:Y:S02]  /*9770*/  ISETP.GT.AND P1, PT, R230, 0x5f, PT ;  /* 0x0000005fe600780c */ /* 0x000fe40003f24270 */
[----:B------:R-:W-:Y:S02]  /*9780*/  SEL R225, RZ, 0x4, P2 ;  /* 0x00000004ffe17807 */ /* 0x000fe40001000000 */
[----:B------:R-:W-:Y:S02]  /*9790*/  SEL R222, RZ, 0x4, P0 ;  /* 0x00000004ffde7807 */ /* 0x000fe40000000000 */
[----:B------:R-:W-:-:S02]  /*97a0*/  ISETP.GE.AND P0, PT, R237, UR4, PT ;  /* 0x00000004ed007c0c */ /* 0x000fc4000bf06270 */
[----:B------:R-:W-:Y:S02]  /*97b0*/  SEL R226, R226, RZ, P1 ;  /* 0x000000ffe2e27207 */ /* 0x000fe40000800000 */
[----:B------:R-:W-:Y:S02]  /*97c0*/  SEL R225, R225, RZ, P1 ;  /* 0x000000ffe1e17207 */ /* 0x000fe40000800000 */
[----:B------:R-:W-:Y:S02]  /*97d0*/  SEL R220, RZ, 0x4, P0 ;  /* 0x00000004ffdc7807 */ /* 0x000fe40000000000 */
[----:B------:R-:W-:Y:S02]  /*97e0*/  SEL R0, R224, RZ, P1 ;  /* 0x000000ffe0007207 */ /* 0x000fe40000800000 */
[----:B------:R-:W-:Y:S01]  /*97f0*/  ISETP.GE.AND P0, PT, R233, UR4, PT ;  /* 0x00000004e9007c0c */ /* 0x000fe2000bf06270 */
[----:B------:R-:W-:Y:S01]  /*9800*/  STL [R1+0x1ac], R226 ;  /* 0x0001ace201007387 */ /* 0x000fe20000100800 */
[----:B------:R-:W-:-:S02]  /*9810*/  SEL R223, R223, RZ, P1 ;  /* 0x000000ffdfdf7207 */ /* 0x000fc40000800000 */
[----:B------:R-:W-:Y:S01]  /*9820*/  SEL R218, RZ, 0x4, P0 ;  /* 0x00000004ffda7807 */ /* 0x000fe20000000000 */
[----:B------:R-:W-:Y:S01]  /*9830*/  STL [R1+0x1a0], R225 ;  /* 0x0001a0e101007387 */ /* 0x000fe20000100800 */
[----:B------:R-:W-:Y:S02]  /*9840*/  SEL R222, R222, RZ, P1 ;  /* 0x000000ffdede7207 */ /* 0x000fe40000800000 */
[----:B------:R-:W-:Y:S01]  /*9850*/  ISETP.GE.AND P0, PT, R229, UR4, PT ;  /* 0x00000004e5007c0c */ /* 0x000fe2000bf06270 */
[----:B------:R1:W-:Y:S01]  /*9860*/  STL [R1+0x1a8], R0 ;  /* 0x0001a80001007387 */ /* 0x0003e20000100800 */
[----:B------:R-:W2:Y:S01]  /*9870*/  S2UR UR6, SR_CgaCtaId ;  /* 0x00000000000679c3 */ /* 0x000ea20000008800 */
[----:B------:R-:W-:Y:S02]  /*9880*/  SEL R220, R220, RZ, P1 ;  /* 0x000000ffdcdc7207 */ /* 0x000fe40000800000 */
[----:B------:R-:W-:Y:S01]  /*9890*/  STL [R1+0x1b0], R223 ;  /* 0x0001b0df01007387 */ /* 0x000fe20000100800 */
[----:B------:R-:W-:-:S02]  /*98a0*/  SEL R216, RZ, 0x4, P0 ;  /* 0x00000004ffd87807 */ /* 0x000fc40000000000 */
[----:B-1----:R-:W-:Y:S01]  /*98b0*/  SEL R0, R221, RZ, P1 ;  /* 0x000000ffdd007207 */ /* 0x002fe20000800000 */
[----:B------:R-:W-:Y:S01]  /*98c0*/  STL [R1+0x1b4], R222 ;  /* 0x0001b4de01007387 */ /* 0x000fe20000100800 */
[----:B------:R-:W-:Y:S02]  /*98d0*/  ISETP.GE.AND P0, PT, R252, UR4, PT ;  /* 0x00000004fc007c0c */ /* 0x000fe4000bf06270 */
[----:B------:R-:W-:Y:S01]  /*98e0*/  SEL R219, R219, RZ, P1 ;  /* 0x000000ffdbdb7207 */ /* 0x000fe20000800000 */
[----:B------:R1:W-:Y:S01]  /*98f0*/  STL [R1+0x1b8], R0 ;  /* 0x0001b80001007387 */ /* 0x0003e20000100800 */
[----:B------:R-:W-:Y:S02]  /*9900*/  SEL R214, RZ, 0x4, P0 ;  /* 0x00000004ffd67807 */ /* 0x000fe40000000000 */
[----:B------:R-:W-:Y:S01]  /*9910*/  ISETP.GE.AND P0, PT, R236, UR4, PT ;  /* 0x00000004ec007c0c */ /* 0x000fe2000bf06270 */
[----:B------:R-:W-:Y:S01]  /*9920*/  STL [R1+0x1bc], R220 ;  /* 0x0001bcdc01007387 */ /* 0x000fe20000100800 */
[----:B------:R-:W-:-:S02]  /*9930*/  SEL R217, R217, RZ, P1 ;  /* 0x000000ffd9d97207 */ /* 0x000fc40000800000 */
[----:B-1----:R-:W-:Y:S01]  /*9940*/  SEL R0, R218, RZ, P1 ;  /* 0x000000ffda007207 */ /* 0x002fe20000800000 */
[----:B------:R-:W-:Y:S01]  /*9950*/  STL [R1+0x1c0], R219 ;  /* 0x0001c0db01007387 */ /* 0x000fe20000100800 */
[----:B------:R-:W-:-:S03]  /*9960*/  SEL R216, R216, RZ, P1 ;  /* 0x000000ffd8d87207 */ /* 0x000fc60000800000 */
[----:B------:R1:W-:Y:S01]  /*9970*/  STL [R1+0x1c4], R0 ;  /* 0x0001c40001007387 */ /* 0x0003e20000100800 */
[----:B------:R-:W-:Y:S02]  /*9980*/  ISETP.NE.U32.AND P2, PT, R212, RZ, PT ;  /* 0x000000ffd400720c */ /* 0x000fe40003f45070 */
[----:B------:R-:W-:Y:S01]  /*9990*/  SEL R212, RZ, 0x4, P0 ;  /* 0x00000004ffd47807 */ /* 0x000fe20000000000 */
[----:B------:R-:W-:Y:S01]  /*99a0*/  STL [R1+0x1cc], R217 ;  /* 0x0001ccd901007387 */ /* 0x000fe20000100800 */
[----:B------:R-:W-:Y:S02]  /*99b0*/  SEL R214, R214, RZ, P1 ;  /* 0x000000ffd6d67207 */ /* 0x000fe40000800000 */
[----:B-1----:R-:W-:Y:S01]  /*99c0*/  SEL R0, R215, RZ, P1 ;  /* 0x000000ffd7007207 */ /* 0x002fe20000800000 */
[----:B------:R-:W-:Y:S01]  /*99d0*/  STL [R1+0x1d4], R216 ;  /* 0x0001d4d801007387 */ /* 0x000fe20000100800 */
[----:B------:R-:W-:Y:S01]  /*99e0*/  UIADD3 UR5, UPT, UPT, UR5, -0x60, URZ ;  /* 0xffffffa005057890 */ /* 0x000fe2000fffe0ff */
[----:B------:R-:W-:-:S02]  /*99f0*/  SEL R213, R213, RZ, P1 ;  /* 0x000000ffd5d57207 */ /* 0x000fc40000800000 */
[----:B------:R1:W-:Y:S01]  /*9a00*/  STL [R1+0x1c8], R0 ;  /* 0x0001c80001007387 */ /* 0x0003e20000100800 */
[----:B------:R-:W-:-:S03]  /*9a10*/  ISETP.GE.AND P0, PT, R232, UR4, PT ;  /* 0x00000004e8007c0c */ /* 0x000fc6000bf06270 */
[----:B------:R-:W-:Y:S01]  /*9a20*/  STL [R1+0xd0], R214 ;  /* 0x0000d0d601007387 */ /* 0x000fe20000100800 */
[----:B------:R-:W-:Y:S02]  /*9a30*/  SEL R4, RZ, 0x4, P0 ;  /* 0x00000004ff047807 */ /* 0x000fe40000000000 */
[----:B-1----:R-:W-:Y:S01]  /*9a40*/  SEL R0, R212, RZ, P1 ;  /* 0x000000ffd4007207 */ /* 0x002fe20000800000 */
[----:B------:R-:W-:Y:S01]  /*9a50*/  STL [R1+0x1d8], R213 ;  /* 0x0001d8d501007387 */ /* 0x000fe20000100800 */
[----:B------:R-:W-:Y:S01]  /*9a60*/  ISETP.GE.AND P0, PT, R2, UR5, PT ;  /* 0x0000000502007c0c */ /* 0x000fe2000bf06270 */
[----:B------:R-:W-:Y:S02]  /*9a70*/  UMOV UR28, 0x400 ;  /* 0x00000400001c7882 */ /* 0x000fe40000000000 */
[----:B------:R1:W-:Y:S01]  /*9a80*/  STL [R1+0xcc], R0 ;  /* 0x0000cc0001007387 */ /* 0x0003e20000100800 */
[----:B--2---:R-:W-:Y:S01]  /*9a90*/  ULEA UR28, UR6, UR28, 0x18 ;  /* 0x0000001c061c7291 */ /* 0x004fe2000f8ec0ff */
[----:B------:R-:W-:-:S02]  /*9aa0*/  SEL R225, RZ, 0x4, P0 ;  /* 0x00000004ffe17807 */ /* 0x000fc40000000000 */
[----:B------:R-:W-:Y:S02]  /*9ab0*/  SEL R211, R211, RZ, P1 ;  /* 0x000000ffd3d37207 */ /* 0x000fe40000800000 */
[----:B-1----:R-:W-:-:S04]  /*9ac0*/  LOP3.LUT R0, R2, 0x4, RZ, 0xfc, !PT ;  /* 0x0000000402007812 */ /* 0x002fc800078efcff */
[----:B------:R-:W-:Y:S01]  /*9ad0*/  ISETP.GE.AND P0, PT, R0, UR5, PT ;  /* 0x0000000500007c0c */ /* 0x000fe2000bf06270 */
[----:B------:R-:W-:Y:S03]  /*9ae0*/  STL [R1+0x1dc], R211 ;  /* 0x0001dcd301007387 */ /* 0x000fe60000100800 */
[----:B------:R-:W-:Y:S01]  /*9af0*/  SEL R223, RZ, 0x4, P0 ;  /* 0x00000004ffdf7807 */ /* 0x000fe20000000000 */
[----:B------:R-:W1:Y:S01]  /*9b00*/  LDS R211, [UR28] ;  /* 0x0000001cffd37984 */ /* 0x000e620008000800 */
[----:B------:R-:W-:Y:S01]  /*9b10*/  BAR.SYNC.DEFER_BLOCKING 0x0 ;  /* 0x0000000000007b1d */ /* 0x000fe20000010000 */
[----:B------:R-:W-:-:S04]  /*9b20*/  ISETP.GE.AND P0, PT, R241, UR5, PT ;  /* 0x00000005f1007c0c */ /* 0x000fc8000bf06270 */
[----:B------:R-:W-:Y:S02]  /*9b30*/  SEL R221, RZ, 0x4, P0 ;  /* 0x00000004ffdd7807 */ /* 0x000fe40000000000 */
[----:B------:R-:W-:-:S04]  /*9b40*/  ISETP.GE.AND P0, PT, R237, UR5, PT ;  /* 0x00000005ed007c0c */ /* 0x000fc8000bf06270 */
[----:B------:R-:W-:Y:S02]  /*9b50*/  SEL R219, RZ, 0x4, P0 ;  /* 0x00000004ffdb7807 */ /* 0x000fe40000000000 */
[----:B------:R-:W-:-:S04]  /*9b60*/  ISETP.GE.AND P0, PT, R233, UR5, PT ;  /* 0x00000005e9007c0c */ /* 0x000fc8000bf06270 */
[----:B------:R-:W-:Y:S02]  /*9b70*/  SEL R217, RZ, 0x4, P0 ;  /* 0x00000004ffd97807 */ /* 0x000fe40000000000 */
[----:B------:R-:W-:-:S04]  /*9b80*/  ISETP.GE.AND P0, PT, R229, UR5, PT ;  /* 0x00000005e5007c0c */ /* 0x000fc8000bf06270 */
[----:B------:R-:W-:Y:S02]  /*9b90*/  SEL R215, RZ, 0x4, P0 ;  /* 0x00000004ffd77807 */ /* 0x000fe40000000000 */
[----:B------:R-:W-:Y:S02]  /*9ba0*/  ISETP.GE.AND P0, PT, R252, UR5, PT ;  /* 0x00000005fc007c0c */ /* 0x000fe4000bf06270 */
[----:B------:R-:W-:Y:S02]  /*9bb0*/  LOP3.LUT R226, R2, 0x2, RZ, 0xfc, !PT ;  /* 0x0000000202e27812 */ /* 0x000fe400078efcff */
[----:B------:R-:W-:Y:S02]  /*9bc0*/  SEL R213, RZ, 0x4, P0 ;  /* 0x00000004ffd57807 */ /* 0x000fe40000000000 */
[----:B------:R-:W-:Y:S02]  /*9bd0*/  SEL R4, R4, RZ, P1 ;  /* 0x000000ff04047207 */ /* 0x000fe40000800000 */
[----:B------:R-:W-:-:S02]  /*9be0*/  ISETP.GE.AND P0, PT, R236, UR5, PT ;  /* 0x00000005ec007c0c */ /* 0x000fc4000bf06270 */
[----:B------:R-:W-:Y:S02]  /*9bf0*/  ISETP.GE.AND P1, PT, R226, UR5, PT ;  /* 0x00000005e2007c0c */ /* 0x000fe4000bf26270 */
[----:B------:R-:W-:Y:S02]  /*9c00*/  SEL R226, RZ, 0x4, P0 ;  /* 0x00000004ffe27807 */ /* 0x000fe40000000000 */
[----:B------:R-:W-:Y:S02]  /*9c10*/  SEL R224, RZ, 0x4, P1 ;  /* 0x00000004ffe07807 */ /* 0x000fe40000800000 */
[----:B------:R-:W-:Y:S02]  /*9c20*/  ISETP.GE.AND P0, PT, R232, UR5, PT ;  /* 0x00000005e8007c0c */ /* 0x000fe4000bf06270 */
[----:B------:R-:W-:Y:S02]  /*9c30*/  ISETP.GE.AND P1, PT, R245, UR5, PT ;  /* 0x00000005f5007c0c */ /* 0x000fe4000bf26270 */
[----:B------:R-:W-:-:S02]  /*9c40*/  SEL R252, RZ, 0x4, P0 ;  /* 0x00000004fffc7807 */ /* 0x000fc40000000000 */
[----:B------:R-:W-:Y:S02]  /*9c50*/  SEL R222, RZ, 0x4, P1 ;  /* 0x00000004ffde7807 */ /* 0x000fe40000800000 */
[----:B------:R-:W-:Y:S02]  /*9c60*/  ISETP.GT.AND P0, PT, R230, 0x7f, PT ;  /* 0x0000007fe600780c */ /* 0x000fe40003f04270 */
[----:B------:R-:W-:Y:S02]  /*9c70*/  ISETP.GE.AND P1, PT, R239, UR5, PT ;  /* 0x00000005ef007c0c */ /* 0x000fe4000bf26270 */
[----:B------:R-:W-:Y:S02]  /*9c80*/  SEL R0, R225, RZ, P0 ;  /* 0x000000ffe1007207 */ /* 0x000fe40000000000 */
[----:B------:R-:W-:Y:S02]  /*9c90*/  SEL R220, RZ, 0x4, P1 ;  /* 0x00000004ffdc7807 */ /* 0x000fe40000800000 */
[----:B------:R-:W-:Y:S01]  /*9ca0*/  ISETP.GE.AND P1, PT, R235, UR5, PT ;  /* 0x00000005eb007c0c */ /* 0x000fe2000bf26270 */
[----:B------:R2:W-:Y:S01]  /*9cb0*/  STL [R1+0x3f8], R0 ;  /* 0x0003f80001007387 */ /* 0x0005e20000100800 */
[----:B-1----:R-:W-:-:S02]  /*9cc0*/  R2UR UR27, R211 ;  /* 0x00000000d31b72ca */ /* 0x002fc400000e0000 */
[----:B------:R-:W-:Y:S02]  /*9cd0*/  SEL R224, R224, RZ, P0 ;  /* 0x000000ffe0e07207 */ /* 0x000fe40000000000 */
[----:B------:R-:W-:Y:S02]  /*9ce0*/  SEL R211, R223, RZ, P0 ;  /* 0x000000ffdfd37207 */ /* 0x000fe40000000000 */
[----:B------:R-:W-:Y:S02]  /*9cf0*/  SEL R218, RZ, 0x4, P1 ;  /* 0x00000004ffda7807 */ /* 0x000fe40000800000 */
[----:B------:R-:W-:Y:S02]  /*9d00*/  ISETP.GE.AND P1, PT, R231, UR5, PT ;  /* 0x00000005e7007c0c */ /* 0x000fe4000bf26270 */
[----:B--2---:R-:W-:Y:S01]  /*9d10*/  SEL R0, R222, RZ, P0 ;  /* 0x000000ffde007207 */ /* 0x004fe20000000000 */
[----:B------:R-:W-:Y:S01]  /*9d20*/  STL [R1+0x3f0], R224 ;  /* 0x0003f0e001007387 */ /* 0x000fe20000100800 */
[----:B------:R-:W-:-:S02]  /*9d30*/  SEL R221, R221, RZ, P0 ;  /* 0x000000ffdddd7207 */ /* 0x000fc40000000000 */
[----:B------:R-:W-:Y:S01]  /*9d40*/  SEL R216, RZ, 0x4, P1 ;  /* 0x00000004ffd87807 */ /* 0x000fe20000800000 */
[----:B------:R1:W-:Y:S01]  /*9d50*/  STL [R1+0x3f4], R211 ;  /* 0x0003f4d301007387 */ /* 0x0003e20000100800 */
[----:B------:R-:W-:-:S03]  /*9d60*/  ISETP.GE.AND P1, PT, R227, UR5, PT ;  /* 0x00000005e3007c0c */ /* 0x000fc6000bf26270 */
[----:B------:R2:W-:Y:S01]  /*9d70*/  STL [R1+0x3fc], R0 ;  /* 0x0003fc0001007387 */ /* 0x0005e20000100800 */
[----:B------:R-:W-:Y:S02]  /*9d80*/  SEL R214, RZ, 0x4, P1 ;  /* 0x00000004ffd67807 */ /* 0x000fe40000800000 */
[----:B-1----:R-:W-:Y:S01]  /*9d90*/  SEL R211, R220, RZ, P0 ;  /* 0x000000ffdcd37207 */ /* 0x002fe20000000000 */
[----:B------:R-:W-:Y:S01]  /*9da0*/  STL [R1+0x400], R221 ;  /* 0x000400dd01007387 */ /* 0x000fe20000100800 */
[----:B--2---:R-:W-:-:S03]  /*9db0*/  SEL R0, R219, RZ, P0 ;  /* 0x000000ffdb007207 */ /* 0x004fc60000000000 */
[----:B------:R1:W-:Y:S01]  /*9dc0*/  STL [R1+0x404], R211 ;  /* 0x000404d301007387 */ /* 0x0003e20000100800 */
[----:B------:R-:W-:Y:S02]  /*9dd0*/  SEL R218, R218, RZ, P0 ;  /* 0x000000ffdada7207 */ /* 0x000fe40000000000 */
[----:B------:R-:W-:Y:S01]  /*9de0*/  ISETP.GE.AND P1, PT, R238, UR5, PT ;  /* 0x00000005ee007c0c */ /* 0x000fe2000bf26270 */
[----:B------:R2:W-:Y:S01]  /*9df0*/  STL [R1+0x408], R0 ;  /* 0x0004080001007387 */ /* 0x0005e20000100800 */
[----:B------:R-:W-:Y:S02]  /*9e00*/  SEL R215, R215, RZ, P0 ;  /* 0x000000ffd7d77207 */ /* 0x000fe40000000000 */
[----:B-1----:R-:W-:Y:S01]  /*9e10*/  SEL R211, R217, RZ, P0 ;  /* 0x000000ffd9d37207 */ /* 0x002fe20000000000 */
[----:B------:R-:W-:Y:S01]  /*9e20*/  STL [R1+0x40c], R218 ;  /* 0x00040cda01007387 */ /* 0x000fe20000100800 */
[----:B--2---:R-:W-:-:S03]  /*9e30*/  SEL R0, R216, RZ, P0 ;  /* 0x000000ffd8007207 */ /* 0x004fc60000000000 */
[----:B------:R1:W-:Y:S01]  /*9e40*/  STL [R1+0x414], R211 ;  /* 0x000414d301007387 */ /* 0x0003e20000100800 */
[----:B------:R-:W-:Y:S02]  /*9e50*/  SEL R212, RZ, 0x4, P1 ;  /* 0x00000004ffd47807 */ /* 0x000fe40000800000 */
[----:B------:R-:W-:Y:S01]  /*9e60*/  ISETP.GE.AND P1, PT, R234, UR5, PT ;  /* 0x00000005ea007c0c */ /* 0x000fe2000bf26270 */
[----:B------:R-:W2:Y:S01]  /*9e70*/  S2R R228, SR_TID.X ;  /* 0x0000000000e47919 */ /* 0x000ea20000002100 */
[----:B------:R3:W-:Y:S01]  /*9e80*/  STL [R1+0x418], R0 ;  /* 0x0004180001007387 */ /* 0x0007e20000100800 */
[----:B-1----:R-:W-:Y:S02]  /*9e90*/  SEL R211, R214, RZ, P0 ;  /* 0x000000ffd6d37207 */ /* 0x002fe40000000000 */
[----:B------:R-:W-:Y:S01]  /*9ea0*/  SEL R227, RZ, 0x4, P1 ;  /* 0x00000004ffe37807 */ /* 0x000fe20000800000 */
[----:B------:R-:W-:Y:S01]  /*9eb0*/  STL [R1+0x410], R215 ;  /* 0x000410d701007387 */ /* 0x000fe20000100800 */
[----:B------:R-:W-:-:S02]  /*9ec0*/  SEL R212, R212, RZ, P0 ;  /* 0x000000ffd4d47207 */ /* 0x000fc40000000000 */
[----:B---3--:R-:W-:Y:S01]  /*9ed0*/  SEL R0, R213, RZ, P0 ;  /* 0x000000ffd5007207 */ /* 0x008fe20000000000 */
[----:B------:R1:W-:Y:S04]  /*9ee0*/  STL [R1+0x420], R211 ;  /* 0x000420d301007387 */ /* 0x0003e80000100800 */
[----:B------:R3:W-:Y:S01]  /*9ef0*/  STL [R1+0x41c], R0 ;  /* 0x00041c0001007387 */ /* 0x0007e20000100800 */
[----:B-1----:R-:W-:-:S03]  /*9f00*/  SEL R211, R226, RZ, P0 ;  /* 0x000000ffe2d37207 */ /* 0x002fc60000000000 */
[----:B------:R4:W-:Y:S01]  /*9f10*/  STL [R1+0xc0], R212 ;  /* 0x0000c0d401007387 */ /* 0x0009e20000100800 */
[----:B---3--:R-:W-:-:S03]  /*9f20*/  SEL R0, R227, RZ, P0 ;  /* 0x000000ffe3007207 */ /* 0x008fc60000000000 */
[----:B------:R4:W-:Y:S04]  /*9f30*/  STL [R1+0xc4], R211 ;  /* 0x0000c4d301007387 */ /* 0x0009e80000100800 */
[----:B------:R4:W-:Y:S01]  /*9f40*/  STL [R1+0xc8], R0 ;  /* 0x0000c80001007387 */ /* 0x0009e20000100800 */
[----:B--2---:R-:W-:Y:S02]  /*9f50*/  LOP3.LUT R228, R228, 0x3f, RZ, 0xc0, !PT ;  /* 0x0000003fe4e47812 */ /* 0x004fe400078ec0ff */
[----:B------:R-:W-:Y:S02]  /*9f60*/  ISETP.NE.U32.AND P1, PT, R244, RZ, PT ;  /* 0x000000fff400720c */ /* 0x000fe40003f25070 */
[----:B------:R-:W-:Y:S01]  /*9f70*/  SEL R252, R252, RZ, P0 ;  /* 0x000000fffcfc7207 */ /* 0x000fe20000000000 */
[----:B------:R-:W-:Y:S10]  /*9f80*/  BRA.U UP0, `(.L_x_5) ;  /* 0x0000000100187547 */ /* 0x000ff4000b800000 */
[----:B------:R-:W-:Y:S01]  /*9f90*/  ELECT P0, URZ, PT ;  /* 0x0000000000ff782f */ /* 0x000fe20003800000 */
[----:B----4-:R-:W-:Y:S01]  /*9fa0*/  IMAD.MOV.U32 R0, RZ, RZ, 0x1 ;  /* 0x00000001ff007424 */ /* 0x010fe200078e00ff */
[----:B------:R-:W-:Y:S01]  /*9fb0*/  UMOV UR4, 0x40 ;  /* 0x0000004000047882 */ /* 0x000fe20000000000 */
[----:B------:R-:W-:Y:S01]  /*9fc0*/  UVIRTCOUNT.DEALLOC.SMPOOL 0x80 ;  /* 0x000000800000784c */ /* 0x000fe20000000000 */
[----:B------:R-:W-:-:S09]  /*9fd0*/  ULEA UR4, UR6, UR4, 0x18 ;  /* 0x0000000406047291 */ /* 0x000fd2000f8ec0ff */
[----:B------:R1:W-:Y:S03]  /*9fe0*/  @P0 STS.U8 [UR4], R0 ;  /* 0x00000000ff000988 */ /* 0x0003e60008000004 */
.L_x_5:
[----:B------:R-:W-:Y:S01]  /*9ff0*/  IMAD R220, R2, UR16, RZ ;  /* 0x0000001002dc7c24 */ /* 0x000fe2000f8e02ff */
[----:B------:R-:W-:Y:S01]  /*a000*/  STL [R1+0x640], R252 ;  /* 0x000640fc01007387 */ /* 0x000fe20000100800 */
[----:B------:R-:W-:Y:S01]  /*a010*/  IMAD.U32 R217, RZ, RZ, UR16 ;  /* 0x00000010ffd97e24 */ /* 0x000fe2000f8e00ff */
[----:B------:R-:W-:Y:S02]  /*a020*/  ISETP.NE.U32.AND P5, PT, R210, RZ, PT ;  /* 0x000000ffd200720c */ /* 0x000fe40003fa5070 */
[----:B------:R-:W-:Y:S01]  /*a030*/  ISETP.NE.U32.AND P1, PT, R7, RZ, PT ;  /* 0x000000ff0700720c */ /* 0x000fe20003f25070 */
[C---:B------:R-:W-:Y:S01]  /*a040*/  IMAD R222, R217.reuse, 0x2, R220 ;  /* 0x00000002d9de7824 */ /* 0x040fe200078e02dc */
[----:B-----5:R2:W-:Y:S01]  /*a050*/  STL [R1+0x48c], R6 ;  /* 0x00048c0601007387 */ /* 0x0205e20000100800 */
[----:B------:R-:W-:Y:S01]  /*a060*/  ISETP.NE.U32.AND P2, PT, R4, RZ, PT ;  /* 0x000000ff0400720c */ /* 0x000fe20003f45070 */
[----:B------:R-:W-:Y:S01]  /*a070*/  UIADD3 UR35, UPT, UPT, UR28, 0x6c000, URZ ;  /* 0x0006c0001c237890 */ /* 0x000fe2000fffe0ff */
[----:B------:R-:W-:Y:S01]  /*a080*/  IMAD R224, R217, 0x2, R222 ;  /* 0x00000002d9e07824 */ /* 0x000fe200078e02de */
[----:B------:R3:W-:Y:S01]  /*a090*/  STL [R1+0x488], R5 ;  /* 0x0004880501007387 */ /* 0x0007e20000100800 */
[----:B------:R-:W-:Y:S01]  /*a0a0*/  LOP3.LUT R245, R245, 0xfffdffff, RZ, 0xc0, !PT ;  /* 0xfffdfffff5f57812 */ /* 0x000fe200078ec0ff */
[----:B------:R-:W1:Y:S01]  /*a0b0*/  LDCU.64 UR40, c[0x0][0x358] ;  /* 0x00006b00ff2877ac */ /* 0x000e620008000a00 */
[----:B------:R-:W-:Y:S01]  /*a0c0*/  IMAD R226, R217, 0x2, R224 ;  /* 0x00000002d9e27824 */ /* 0x000fe200078e02e0 */
[----:B------:R4:W-:Y:S01]  /*a0d0*/  STL [R1+0x484], R220 ;  /* 0x000484dc01007387 */ /* 0x0009e20000100800 */
[----:B------:R-:W-:-:S02]  /*a0e0*/  USHF.L.U32 UR14, UR17, 0x5, URZ ;  /* 0x00000005110e7899 */ /* 0x000fc400080006ff */
[----:B------:R-:W-:Y:S01]  /*a0f0*/  IMAD R229, R217, 0x2, R226 ;  /* 0x00000002d9e57824 */ /* 0x000fe200078e02e2 */
[----:B------:R1:W-:Y:S01]  /*a100*/  STL [R1+0x1d0], R222 ;  /* 0x0001d0de01007387 */ /* 0x0003e20000100800 */
[----:B------:R-:W-:Y:S01]  /*a110*/  UMOV UR29, UR35 ;  /* 0x00000023001d7c82 */ /* 0x000fe20008000000 */
[----:B------:R-:W-:Y:S01]  /*a120*/  @P2 LOP3.LUT R245, R245, 0x20000, RZ, 0xfc, !PT ;  /* 0x00020000f5f52812 */ /* 0x000fe200078efcff */
[C---:B------:R-:W-:Y:S01]  /*a130*/  IMAD R230, R217.reuse, 0x2, R229 ;  /* 0x00000002d9e67824 */ /* 0x040fe200078e02e5 */
[----:B------:R1:W-:Y:S01]  /*a140*/  STL [R1+0x1a4], R224 ;  /* 0x0001a4e001007387 */ /* 0x0003e20000100800 */
[----:B------:R-:W1:Y:S02]  /*a150*/  LDCU UR30, c[0x0][0x3a0] ;  /* 0x00007400ff1e77ac */ /* 0x000e640008000800 */
[C---:B------:R-:W-:Y:S01]  /*a160*/  IMAD R232, R217.reuse, 0x2, R230 ;  /* 0x00000002d9e87824 */ /* 0x040fe200078e02e6 */
[----:B------:R1:W-:Y:S03]  /*a170*/  STL [R1+0x1e0], R226 ;  /* 0x0001e0e201007387 */ /* 0x0003e60000100800 */
        /* <DEDUP_REMOVED lines=8> */
[C---:B--2---:R-:W-:Y:S01]  /*a200*/  IMAD R6, R217.reuse, 0x2, R241 ;  /* 0x00000002d9067824 */ /* 0x044fe200078e02f1 */
[----:B------:R2:W-:Y:S03]  /*a210*/  STL [R1+0x18c], R236 ;  /* 0x00018cec01007387 */ /* 0x0005e60000100800 */
[C---:B----4-:R-:W-:Y:S01]  /*a220*/  IMAD R212, R217.reuse, 0x2, R6 ;  /* 0x00000002d9d47824 */ /* 0x050fe200078e0206 */
[----:B------:R4:W-:Y:S03]  /*a230*/  STL [R1+0x188], R238 ;  /* 0x000188ee01007387 */ /* 0x0009e60000100800 */
[----:B------:R-:W-:Y:S01]  /*a240*/  IMAD R214, R217, 0x2, R212 ;  /* 0x00000002d9d67824 */ /* 0x000fe200078e02d4 */
[----:B------:R1:W-:Y:S01]  /*a250*/  STL [R1+0x184], R241 ;  /* 0x000184f101007387 */ /* 0x0003e20000100800 */
[----:B------:R-:W-:-:S02]  /*a260*/  LEA R210, P0, R212, R240, 0x2 ;  /* 0x000000f0d4d27211 */ /* 0x000fc400078010ff */
[C---:B------:R-:W-:Y:S01]  /*a270*/  IMAD R7, R217.reuse, 0x2, R214 ;  /* 0x00000002d9077824 */ /* 0x040fe200078e02d6 */
[----:B------:R1:W-:Y:S03]  /*a280*/  STL [R1+0x180], R6 ;  /* 0x0001800601007387 */ /* 0x0003e60000100800 */
[----:B------:R-:W-:Y:S01]  /*a290*/  IMAD R217, R217, 0x2, R7 ;  /* 0x00000002d9d97824 */ /* 0x000fe200078e0207 */
[----:B------:R-:W4:Y:S01]  /*a2a0*/  LDL.LU R252, [R1+0xbc] ;  /* 0x0000bc0001fc7983 */ /* 0x000f220000300800 */
[----:B---3--:R-:W3:Y:S02]  /*a2b0*/  S2R R5, SR_TID.X ;  /* 0x0000000000057919 */ /* 0x008ee40000002100 */
[C---:B-1-3--:R-:W-:Y:S01]  /*a2c0*/  LOP3.LUT R0, R5.reuse, 0x60, RZ, 0xc0, !PT ;  /* 0x0000006005007812 */ /* 0x04afe200078ec0ff */
[----:B------:R-:W-:-:S03]  /*a2d0*/  IMAD.SHL.U32 R211, R5, 0x10, RZ ;  /* 0x0000001005d37824 */ /* 0x000fc600078e00ff */
[----:B------:R-:W-:Y:S02]  /*a2e0*/  R2UR UR37, R0 ;  /* 0x00000000002572ca */ /* 0x000fe400000e0000 */
[----:B------:R-:W-:-:S04]  /*a2f0*/  SHF.R.U32.HI R0, RZ, 0x5, R5 ;  /* 0x00000005ff007819 */ /* 0x000fc80000011605 */
[----:B------:R-:W-:Y:S02]  /*a300*/  R2UR UR6, R0 ;  /* 0x00000000000672ca */ /* 0x000fe400000e0000 */
[----:B------:R-:W-:Y:S02]  /*a310*/  LOP3.LUT R0, R211, 0x70, RZ, 0xc0, !PT ;  /* 0x00000070d3007812 */ /* 0x000fe400078ec0ff */
[----:B------:R-:W-:-:S03]  /*a320*/  LOP3.LUT R211, R5, 0x40, RZ, 0xc0, !PT ;  /* 0x0000004005d37812 */ /* 0x000fc600078ec0ff */
[----:B------:R-:W-:-:S05]  /*a330*/  IMAD R0, R228, 0x80, R0 ;  /* 0x00000080e4007824 */ /* 0x000fca00078e0200 */
[----:B------:R-:W-:Y:S02]  /*a340*/  LEA.HI R0, R211, R0, RZ, 0x1c ;  /* 0x00000000d3007211 */ /* 0x000fe400078fe0ff */
[----:B------:R-:W-:Y:S02]  /*a350*/  LEA.HI.X.SX32 R211, R212, R3, 0x2, P0 ;  /* 0x00000003d4d37211 */ /* 0x000fe400000f16ff */
[----:B------:R-:W-:-:S04]  /*a360*/  LEA R212, P0, R214, R240, 0x2 ;  /* 0x000000f0d6d47211 */ /* 0x000fc800078010ff */
[----:B------:R-:W-:Y:S02]  /*a370*/  LEA.HI.X.SX32 R213, R214, R3, 0x2, P0 ;  /* 0x00000003d6d57211 */ /* 0x000fe400000f16ff */
[----:B------:R-:W-:-:S04]  /*a380*/  LEA R214, P0, R7, R240, 0x2 ;  /* 0x000000f007d67211 */ /* 0x000fc800078010ff */
[-C--:B------:R-:W-:Y:S02]  /*a390*/  LEA.HI.X.SX32 R215, R7, R3.reuse, 0x2, P0 ;  /* 0x0000000307d77211 */ /* 0x080fe400000f16ff */
[-C--:B------:R-:W-:Y:S01]  /*a3a0*/  LEA R216, P0, R217, R240.reuse, 0x2 ;  /* 0x000000f0d9d87211 */ /* 0x080fe200078010ff */
[----:B------:R-:W-:Y:S01]  /*a3b0*/  USHF.L.U32 UR4, UR6, 0x15, URZ ;  /* 0x0000001506047899 */ /* 0x000fe200080006ff */
[----:B------:R-:W-:Y:S01]  /*a3c0*/  LOP3.LUT R4, R5, 0x7f, RZ, 0xc0, !PT ;  /* 0x0000007f05047812 */ /* 0x000fe200078ec0ff */
[----:B------:R-:W3:Y:S01]  /*a3d0*/  LDL.LU R7, [R1+0xd8] ;  /* 0x0000d80001077983 */ /* 0x000ee20000300800 */
[----:B------:R-:W-:Y:S02]  /*a3e0*/  LEA.HI.X.SX32 R217, R217, R3, 0x2, P0 ;  /* 0x00000003d9d97211 */ /* 0x000fe400000f16ff */
[----:B------:R-:W-:-:S04]  /*a3f0*/  LEA R218, P0, R220, R240, 0x2 ;  /* 0x000000f0dcda7211 */ /* 0x000fc800078010ff */
        /* <DEDUP_REMOVED lines=17> */
[----:B--2---:R-:W-:Y:S01]  /*a510*/  LEA R236, P0, R238, R240, 0x2 ;  /* 0x000000f0eeec7211 */ /* 0x004fe200078010ff */
[----:B------:R-:W-:-:S03]  /*a520*/  ULOP3.LUT UR4, UR4, 0x600000, URZ, 0xc0, !UPT ;  /* 0x0060000004047892 */ /* 0x000fc6000f8ec0ff */
[----:B------:R-:W-:Y:S02]  /*a530*/  LEA.HI.X.SX32 R237, R238, R3, 0x2, P0 ;  /* 0x00000003eeed7211 */ /* 0x000fe400000f16ff */
[----:B----4-:R-:W-:Y:S01]  /*a540*/  LEA R238, P0, R241, R240, 0x2 ;  /* 0x000000f0f1ee7211 */ /* 0x010fe200078010ff */
[----:B------:R-:W-:-:S03]  /*a550*/  UIADD3 UR26, UPT, UPT, UR27, UR4, URZ ;  /* 0x000000041b1a7290 */ /* 0x000fc6000fffe0ff */
[----:B------:R-:W-:Y:S02]  /*a560*/  LEA.HI.X.SX32 R239, R241, R3, 0x2, P0 ;  /* 0x00000003f1ef7211 */ /* 0x000fe400000f16ff */
[----:B------:R-:W-:-:S04]  /*a570*/  LEA R240, P0, R6, R240, 0x2 ;  /* 0x000000f006f07211 */ /* 0x000fc800078010ff */
[----:B------:R-:W-:Y:S01]  /*a580*/  LEA.HI.X.SX32 R241, R6, R3, 0x2, P0 ;  /* 0x0000000306f17211 */ /* 0x000fe200000f16ff */
[----:B------:R-:W-:Y:S01]  /*a590*/  STTM.x64 tmem[UR26], RZ ;  /* 0x000000ff000079ed */ /* 0x000fe2000834001a */
[----:B------:R-:W-:Y:S01]  /*a5a0*/  ISETP.NE.U32.AND P0, PT, R4, RZ, PT ;  /* 0x000000ff0400720c */ /* 0x000fe20003f05070 */
[----:B------:R-:W-:Y:S01]  /*a5b0*/  STTM.x64 tmem[UR26+0x40], RZ ;  /* 0x000040ff000079ed */ /* 0x000fe2000834001a */
[----:B------:R-:W-:Y:S01]  /*a5c0*/  STTM.x64 tmem[UR26+0x80], RZ ;  /* 0x000080ff000079ed */ /* 0x000fe2000834001a */
[----:B------:R-:W-:Y:S01]  /*a5d0*/  STTM.x64 tmem[UR26+0xc0], RZ ;  /* 0x0000c0ff000079ed */ /* 0x000fe2000834001a */
[----:B------:R-:W1:Y:S01]  /*a5e0*/  FENCE.VIEW.ASYNC.T ;  /* 0x00000000000073c6 */ /* 0x000e620000000200 */
[----:B------:R-:W-:Y:S01]  /*a5f0*/  UMOV UR4, 0x1 ;  /* 0x0000000100047882 */ /* 0x000fe20000000000 */
[----:B------:R-:W2:Y:S07]  /*a600*/  LDL.LU R6, [R1+0xd4] ;  /* 0x0000d40001067983 */ /* 0x000eae0000300800 */
[----:B-1----:R-:W-:-:S05]  /*a610*/  VOTEU.ALL UP1, P0 ;  /* 0x0000000000ff7886 */ /* 0x002fca0000020000 */
[----:B------:R-:W-:-:S04]  /*a620*/  @!UP1 UIADD3 UR8, UPT, UPT, -UR4, 0x100000, URZ ;  /* 0x0010000004089890 */ /* 0x000fc8000fffe1ff */
[----:B------:R-:W-:Y:S02]  /*a630*/  @!UP1 USHF.L.U32 UR9, UR8, 0xb, URZ ;  /* 0x0000000b08099899 */ /* 0x000fe400080006ff */
[----:B------:R-:W-:Y:S01]  /*a640*/  @!UP1 USHF.L.U32 UR8, UR8, 0x1, URZ ;  /* 0x0000000108089899 */ /* 0x000fe200080006ff */
[----:B------:R-:W-:Y:S01]  /*a650*/  VOTEU.ALL UP2, P0 ;  /* 0x0000000000ff7886 */ /* 0x000fe20000040000 */
[----:B------:R-:W-:Y:S01]  /*a660*/  BAR.SYNC.DEFER_BLOCKING 0x0 ;  /* 0x0000000000007b1d */ /* 0x000fe20000010000 */
[----:B------:R-:W-:-:S04]  /*a670*/  @!UP1 UIADD3 UR4, UPT, UPT, -UR4, 0x100000, URZ ;  /* 0x0010000004049890 */ /* 0x000fc8000fffe1ff */
[----:B------:R-:W-:Y:S02]  /*a680*/  @!UP1 USHF.L.U32 UR5, UR4, 0xb, URZ ;  /* 0x0000000b04059899 */ /* 0x000fe400080006ff */
[----:B------:R-:W-:Y:S01]  /*a690*/  @!UP1 USHF.L.U32 UR4, UR4, 0x1, URZ ;  /* 0x0000000104049899 */ /* 0x000fe200080006ff */
[----:B------:R-:W1:Y:S02]  /*a6a0*/  FENCE.VIEW.ASYNC.S ;  /* 0x00000000000073c6 */ /* 0x000e640000000000 */
[----:B-1----:R-:W1:Y:S01]  /*a6b0*/  @!UP2 SYNCS.EXCH.64 URZ, [UR29], UR8 ;  /* 0x000000081dffa5b2 */ /* 0x002e620008000100 */
[----:B------:R-:W-:Y:S01]  /*a6c0*/  VOTEU.ALL UP1, P0 ;  /* 0x0000000000ff7886 */ /* 0x000fe20000020000 */
[----:B-1----:R-:W-:Y:S07]  /*a6d0*/  BAR.SYNC.DEFER_BLOCKING 0x0 ;  /* 0x0000000000007b1d */ /* 0x002fee0000010000 */
[----:B------:R1:W4:Y:S01]  /*a6e0*/  @!UP1 SYNCS.EXCH.64 URZ, [UR28+0x6c008], UR4 ;  /* 0x06c008041cff95b2 */ /* 0x0003220008000100 */
[----:B------:R-:W-:-:S02]  /*a6f0*/  LOP3.LUT R3, R0, 0x10, RZ, 0x3c, !PT ;  /* 0x0000001000037812 */ /* 0x000fc400078e3cff */
[----:B------:R-:W-:Y:S01]  /*a700*/  ISETP.NE.U32.AND P2, PT, R252, RZ, PT ;  /* 0x000000fffc00720c */ /* 0x000fe20003f45070 */
[----:B------:R-:W-:-:S05]  /*a710*/  VIADD R252, R0, UR28 ;  /* 0x0000001c00fc7c36 */ /* 0x000fca0008000000 */
[----:B------:R-:W-:Y:S04]  /*a720*/  STL [R1+0x178], R252 ;  /* 0x000178fc01007387 */ /* 0x000fe80000100800 */
[----:B------:R-:W-:Y:S04]  /*a730*/  STL.64 [R1+0x650], R218 ;  /* 0x000650da01007387 */ /* 0x000fe80000100a00 */
[----:B------:R-:W-:Y:S01]  /*a740*/  @!PT LDS RZ, [RZ] ;  /* 0x00000000fffff984 */ /* 0x000fe20000000800 */
[----:B------:R-:W-:Y:S01]  /*a750*/  @!PT LDS RZ, [RZ] ;  /* 0x00000000fffff984 */ /* 0x000fe20000000800 */
[----:B------:R-:W-:Y:S01]  /*a760*/  @!PT LDS RZ, [RZ] ;  /* 0x00000000fffff984 */ /* 0x000fe20000000800 */
[----:B----4-:R-:W-:Y:S04]  /*a770*/  LDGSTS.E [R252+0x60000], desc[UR40][R218.64], P2 ;  /* 0x60000000dafc7fae */ /* 0x010fe800091a1028 */
[----:B------:R-:W-:Y:S04]  /*a780*/  LDGSTS.E [R252+0x60008], desc[UR40][R220.64], P3 ;  /* 0x60008000dcfc7fae */ /* 0x000fe800099a1028 */
[----:B------:R4:W-:Y:S04]  /*a790*/  STL.64 [R1+0x658], R220 ;  /* 0x000658dc01007387 */ /* 0x0009e80000100a00 */
[----:B----4-:R-:W4:Y:S01]  /*a7a0*/  LDL.LU R220, [R1+0xb8] ;  /* 0x0000b80001dc7983 */ /* 0x010f220000300800 */
[----:B------:R-:W-:-:S03]  /*a7b0*/  VIADD R3, R3, UR28 ;  /* 0x0000001c03037c36 */ /* 0x000fc60008000000 */
[----:B------:R-:W2:Y:S04]  /*a7c0*/  LDL.LU R221, [R1+0xcc] ;  /* 0x0000cc0001dd7983 */ /* 0x000ea80000300800 */
[----:B------:R-:W2:Y:S04]  /*a7d0*/  LDL.LU R218, [R1+0xe0] ;  /* 0x0000e00001da7983 */ /* 0x000ea80000300800 */
[----:B------:R-:W2:Y:S04]  /*a7e0*/  LDL.LU R219, [R1+0xdc] ;  /* 0x0000dc0001db7983 */ /* 0x000ea80000300800 */
[----:B------:R-:W-:Y:S04]  /*a7f0*/  STL [R1+0x150], R3 ;  /* 0x0001500301007387 */ /* 0x000fe80000100800 */
[----:B------:R-:W-:Y:S04]  /*a800*/  LDGSTS.E [R3+0x60000], desc[UR40][R222.64], P4 ;  /* 0x60000000de037fae */ /* 0x000fe8000a1a1028 */
[----:B------:R1:W-:Y:S01]  /*a810*/  STL.64 [R1+0x648], R222 ;  /* 0x000648de01007387 */ /* 0x0003e20000100a00 */
[----:B------:R-:W-:-:S03]  /*a820*/  ISETP.NE.U32.AND P2, PT, R244, RZ, PT ;  /* 0x000000fff400720c */ /* 0x000fc60003f45070 */
[----:B------:R3:W-:Y:S04]  /*a830*/  LDGSTS.E [R3+0x60008], desc[UR40][R224.64], P6 ;  /* 0x60008000e0037fae */ /* 0x0007e8000b1a1028 */
[----:B-1----:R-:W2:Y:S01]  /*a840*/  LDL.LU R223, [R1+0xd0] ;  /* 0x0000d00001df7983 */ /* 0x002ea20000300800 */
[----:B---3--:R-:W-:-:S03]  /*a850*/  LOP3.LUT R3, R0, 0x20, RZ, 0x3c, !PT ;  /* 0x0000002000037812 */ /* 0x008fc600078e3cff */
[----:B------:R-:W-:Y:S02]  /*a860*/  STL.64 [R1+0x660], R224 ;  /* 0x000660e001007387 */ /* 0x000fe40000100a00 */
[----:B------:R-:W-:-:S05]  /*a870*/  VIADD R3, R3, UR28 ;  /* 0x0000001c03037c36 */ /* 0x000fca0008000000 */
[----:B------:R-:W-:Y:S04]  /*a880*/  STL [R1+0x154], R3 ;  /* 0x0001540301007387 */ /* 0x000fe80000100800 */
[----:B------:R1:W-:Y:S01]  /*a890*/  STL.64 [R1+0x668], R226 ;  /* 0x000668e201007387 */ /* 0x0003e20000100a00 */
[----:B------:R-:W-:Y:S02]  /*a8a0*/  ISETP.NE.U32.AND P4, PT, R7, RZ, PT ;  /* 0x000000ff0700720c */ /* 0x000fe40003f85070 */
[----:B------:R-:W-:-:S04]  /*a8b0*/  LOP3.LUT R245, R245, 0xfffbffff, RZ, 0xc0, !PT ;  /* 0xfffbfffff5f57812 */ /* 0x000fc800078ec0ff */
[----:B------:R-:W-:Y:S02]  /*a8c0*/  @P0 LOP3.LUT R245, R245, 0x40000, RZ, 0xfc, !PT ;  /* 0x00040000f5f50812 */ /* 0x000fe400078efcff */
[----:B----4-:R-:W-:-:S13]  /*a8d0*/  ISETP.NE.U32.AND P3, PT, R220, RZ, PT ;  /* 0x000000ffdc00720c */ /* 0x010fda0003f65070 */
[----:B------:R-:W-:Y:S04]  /*a8e0*/  LDGSTS.E [R3+0x60000], desc[UR40][R226.64], P3 ;  /* 0x60000000e2037fae */ /* 0x000fe800099a1028 */
[----:B------:R3:W-:Y:S04]  /*a8f0*/  LDGSTS.E [R3+0x60008], desc[UR40][R228.64], P2 ;  /* 0x60008000e4037fae */ /* 0x0007e800091a1028 */
[----:B-1----:R-:W4:Y:S04]  /*a900*/  LDL.LU R226, [R1+0xe4] ;  /* 0x0000e40001e27983 */ /* 0x002f280000300800 */
[----:B------:R-:W4:Y:S04]  /*a910*/  LDL.LU R227, [R1+0xf0] ;  /* 0x0000f00001e37983 */ /* 0x000f280000300800 */
[----:B------:R-:W4:Y:S04]  /*a920*/  LDL.LU R244, [R1+0xec] ;  /* 0x0000ec0001f47983 */ /* 0x000f280000300800 */
[----:B------:R1:W-:Y:S04]  /*a930*/  STL.64 [R1+0x670], R228 ;  /* 0x000670e401007387 */ /* 0x0003e80000100a00 */
[----:B-1----:R-:W4:Y:S01]  /*a940*/  LDL.LU R229, [R1+0xe8] ;  /* 0x0000e80001e57983 */ /* 0x002f220000300800 */
[----:B--2---:R-:W-:-:S03]  /*a950*/  ISETP.NE.U32.AND P3, PT, R6, RZ, PT ;  /* 0x000000ff0600720c */ /* 0x004fc60003f65070 */
[----:B------:R-:W2:Y:S04]  /*a960*/  LDL.LU R7, [R1+0xf8] ;  /* 0x0000f80001077983 */ /* 0x000ea80000300800 */
[----:B------:R-:W2:Y:S01]  /*a970*/  LDL.LU R6, [R1+0xf4] ;  /* 0x0000f40001067983 */ /* 0x000ea20000300800 */
[----:B---3--:R-:W-:-:S05]  /*a980*/  LOP3.LUT R3, R0, 0x30, RZ, 0x3c, !PT ;  /* 0x0000003000037812 */ /* 0x008fca00078e3cff */
[----:B------:R-:W-:Y:S01]  /*a990*/  VIADD R3, R3, UR28 ;  /* 0x0000001c03037c36 */ /* 0x000fe20008000000 */
[----:B------:R-:W-:-:S04]  /*a9a0*/  ISETP.NE.U32.AND P0, PT, R223, RZ, PT ;  /* 0x000000ffdf00720c */ /* 0x000fc80003f05070 */
[----:B------:R1:W-:Y:S01]  /*a9b0*/  STL [R1+0x158], R3 ;  /* 0x0001580301007387 */ /* 0x0003e20000100800 */
[----:B------:R-:W-:-:S03]  /*a9c0*/  ISETP.NE.U32.AND P2, PT, R221, RZ, PT ;  /* 0x000000ffdd00720c */ /* 0x000fc60003f45070 */
[----:B------:R-:W-:Y:S04]  /*a9d0*/  STL.64 [R1+0x678], R230 ;  /* 0x000678e601007387 */ /* 0x000fe80000100a00 */
[----:B------:R3:W-:Y:S04]  /*a9e0*/  STL.64 [R1+0x680], R232 ;  /* 0x000680e801007387 */ /* 0x0007e80000100a00 */
[----:B------:R-:W-:Y:S01]  /*a9f0*/  LDGSTS.E [R3+0x60000], desc[UR40][R230.64], P4 ;  /* 0x60000000e6037fae */ /* 0x000fe2000a1a1028 */
[----:B------:R-:W-:-:S03]  /*aa00*/  ISETP.NE.U32.AND P4, PT, R218, RZ, PT ;  /* 0x000000ffda00720c */ /* 0x000fc60003f85070 */
[----:B------:R-:W2:Y:S04]  /*aa10*/  LDL.64 R224, [R1+0x38] ;  /* 0x0000380001e07983 */ /* 0x000ea80000100a00 */
[----:B------:R1:W-:Y:S01]  /*aa20*/  LDGSTS.E [R3+0x60008], desc[UR40][R232.64], P3 ;  /* 0x60008000e8037fae */ /* 0x0003e200099a1028 */
[----:B------:R-:W-:-:S03]  /*aa30*/  ISETP.NE.U32.AND P3, PT, R219, RZ, PT ;  /* 0x000000ffdb00720c */ /* 0x000fc60003f65070 */
[----:B------:R-:W2:Y:S04]  /*aa40*/  LDL.64 R222, [R1+0x28] ;  /* 0x0000280001de7983 */ /* 0x000ea80000100a00 */
[----:B------:R-:W2:Y:S04]  /*aa50*/  LDL.64 R220, [R1+0x18] ;  /* 0x0000180001dc7983 */ /* 0x000ea80000100a00 */
[----:B------:R-:W2:Y:S01]  /*aa60*/  LDL.64 R218, [R1+0x8] ;  /* 0x0000080001da7983 */ /* 0x000ea20000100a00 */
[----:B-1----:R-:W-:Y:S01]  /*aa70*/  LOP3.LUT R3, R0, 0x40, RZ, 0x3c, !PT ;  /* 0x0000004000037812 */ /* 0x002fe200078e3cff */
[----:B------:R-:W-:-:S02]  /*aa80*/  USHF.R.U32.HI UR4, URZ, 0x1, UR37 ;  /* 0x00000001ff047899 */ /* 0x000fc40008011625 */
[----:B---3--:R-:W3:Y:S02]  /*aa90*/  LDL.64 R232, [R1+0x48] ;  /* 0x0000480001e87983 */ /* 0x008ee40000100a00 */
[----:B------:R-:W-:Y:S02]  /*aaa0*/  VIADD R3, R3, UR28 ;  /* 0x0000001c03037c36 */ /* 0x000fe40008000000 */
[----:B------:R-:W3:Y:S04]  /*aab0*/  LDL.64 R230, [R1+0x58] ;  /* 0x0000580001e67983 */ /* 0x000ee80000100a00 */
[----:B------:R-:W-:Y:S04]  /*aac0*/  LDGSTS.E [R3+0x60000], desc[UR40][R234.64], P4 ;  /* 0x60000000ea037fae */ /* 0x000fe8000a1a1028 */
[----:B------:R1:W-:Y:S02]  /*aad0*/  LDGSTS.E [R3+0x60008], desc[UR40][R236.64], P3 ;  /* 0x60008000ec037fae */ /* 0x0003e400099a1028 */
[----:B-1----:R-:W-:-:S05]  /*aae0*/  LOP3.LUT R3, R0, 0x50, RZ, 0x3c, !PT ;  /* 0x0000005000037812 */ /* 0x002fca00078e3cff */
[----:B------:R-:W-:Y:S01]  /*aaf0*/  VIADD R3, R3, UR28 ;  /* 0x0000001c03037c36 */ /* 0x000fe20008000000 */
[----:B----4-:R-:W-:Y:S02]  /*ab00*/  ISETP.NE.U32.AND P3, PT, R226, RZ, PT ;  /* 0x000000ffe200720c */ /* 0x010fe40003f65070 */
[----:B------:R-:W-:Y:S02]  /*ab10*/  ISETP.NE.U32.AND P4, PT, R229, RZ, PT ;  /* 0x000000ffe500720c */ /* 0x000fe40003f85070 */
[----:B------:R-:W4:Y:S11]  /*ab20*/  LDL.64 R228, [R1+0x68] ;  /* 0x0000680001e47983 */ /* 0x000f360000100a00 */
[----:B------:R-:W-:Y:S01]  /*ab30*/  LDGSTS.E [R3+0x60000], desc[UR40][R238.64], P4 ;  /* 0x60000000ee037fae */ /* 0x000fe2000a1a1028 */
[----:B------:R-:W-:-:S03]  /*ab40*/  ISETP.NE.U32.AND P4, PT, R227, RZ, PT ;  /* 0x000000ffe300720c */ /* 0x000fc60003f85070 */
[----:B------:R1:W-:Y:S01]  /*ab50*/  LDGSTS.E [R3+0x60008], desc[UR40][R240.64], P3 ;  /* 0x60008000f0037fae */ /* 0x0003e200099a1028 */
[----:B------:R-:W-:-:S03]  /*ab60*/  ISETP.NE.U32.AND P3, PT, R244, RZ, PT ;  /* 0x000000fff400720c */ /* 0x000fc60003f65070 */
[----:B------:R-:W3:Y:S01]  /*ab70*/  LDL.64 R226, [R1+0x78] ;  /* 0x0000780001e27983 */ /* 0x000ee20000100a00 */
[----:B-1----:R-:W-:-:S05]  /*ab80*/  LOP3.LUT R3, R0, 0x60, RZ, 0x3c, !PT ;  /* 0x0000006000037812 */ /* 0x002fca00078e3cff */
[----:B------:R-:W-:-:S05]  /*ab90*/  VIADD R3, R3, UR28 ;  /* 0x0000001c03037c36 */ /* 0x000fca0008000000 */
[----:B------:R-:W-:Y:S04]  /*aba0*/  LDGSTS.E [R3+0x60000], desc[UR40][R210.64], P4 ;  /* 0x60000000d2037fae */ /* 0x000fe8000a1a1028 */
[----:B------:R1:W-:Y:S01]  /*abb0*/  LDGSTS.E [R3+0x60008], desc[UR40][R212.64], P3 ;  /* 0x60008000d4037fae */ /* 0x0003e200099a1028 */
[----:B--2---:R-:W-:Y:S02]  /*abc0*/  ISETP.NE.U32.AND P3, PT, R6, RZ, PT ;  /* 0x000000ff0600720c */ /* 0x004fe40003f65070 */
[----:B------:R-:W-:Y:S02]  /*abd0*/  ISETP.NE.U32.AND P4, PT, R7, RZ, PT ;  /* 0x000000ff0700720c */ /* 0x000fe40003f85070 */
[----:B-1----:R-:W-:-:S05]  /*abe0*/  LOP3.LUT R3, R0, 0x70, RZ, 0x3c, !PT ;  /* 0x0000007000037812 */ /* 0x002fca00078e3cff */
[----:B------:R-:W-:Y:S02]  /*abf0*/  VIADD R6, R3, UR28 ;  /* 0x0000001c03067c36 */ /* 0x000fe40008000000 */
[----:B------:R-:W-:-:S04]  /*ac00*/  IMAD.SHL.U32 R3, R4, 0x4, RZ ;  /* 0x0000000404037824 */ /* 0x000fc800078e00ff */
[----:B------:R-:W-:Y:S01]  /*ac10*/  LDGSTS.E [R6+0x60000], desc[UR40][R214.64], P4 ;  /* 0x60000000d6067fae */ /* 0x000fe2000a1a1028 */
[----:B------:R-:W-:-:S03]  /*ac20*/  LOP3.LUT R3, R3, UR4, RZ, 0x3c, !PT ;  /* 0x0000000403037c12 */ /* 0x000fc6000f8e3cff */
[----:B------:R-:W-:Y:S02]  /*ac30*/  LDGSTS.E [R6+0x60008], desc[UR40][R216.64], P3 ;  /* 0x60008000d8067fae */ /* 0x000fe400099a1028 */
[C---:B------:R-:W-:Y:S02]  /*ac40*/  VIADD R7, R3.reuse, UR28 ;  /* 0x0000001c03077c36 */ /* 0x040fe40008000000 */
[----:B------:R-:W0:Y:S04]  /*ac50*/  LDGDEPBAR ;  /* 0x00000000000079af */ /* 0x000e280000000000 */
[----:B------:R-:W-:Y:S04]  /*ac60*/  LDGSTS.E [R7], desc[UR40][R224.64], P5 ;  /* 0x00000000e0077fae */ /* 0x000fe8000a9a1028 */
[----:B------:R-:W-:Y:S04]  /*ac70*/  LDGSTS.E [R7+0x400], desc[UR40][R222.64], P5 ;  /* 0x00400000de077fae */ /* 0x000fe8000a9a1028 */
[----:B------:R-:W-:Y:S04]  /*ac80*/  LDGSTS.E [R7+0x800], desc[UR40][R220.64], P5 ;  /* 0x00800000dc077fae */ /* 0x000fe8000a9a1028 */
[----:B------:R-:W-:Y:S04]  /*ac90*/  LDGSTS.E [R7+0xc00], desc[UR40][R218.64], P5 ;  /* 0x00c00000da077fae */ /* 0x000fe8000a9a1028 */
[----:B------:R-:W2:Y:S04]  /*aca0*/  LDL.64 R224, [R1+0x88] ;  /* 0x0000880001e07983 */ /* 0x000ea80000100a00 */
[----:B------:R-:W-:Y:S04]  /*acb0*/  LDGSTS.E [R7+0x1000], desc[UR40][R250.64], P5 ;  /* 0x01000000fa077fae */ /* 0x000fe8000a9a1028 */
[----:B------:R-:W2:Y:S04]  /*acc0*/  LDL.LU R218, [R1+0xc0] ;  /* 0x0000c00001da7983 */ /* 0x000ea80000300800 */
[----:B------:R-:W2:Y:S04]  /*acd0*/  LDL.64 R222, [R1+0x98] ;  /* 0x0000980001de7983 */ /* 0x000ea80000100a00 */
[----:B------:R-:W2:Y:S04]  /*ace0*/  LDL.64 R220, [R1+0xa0] ;  /* 0x0000a00001dc7983 */ /* 0x000ea80000100a00 */
[----:B------:R-:W2:Y:S04]  /*acf0*/  LDL.LU R219, [R1+0xc4] ;  /* 0x0000c40001db7983 */ /* 0x000ea80000300800 */
[----:B------:R1:W-:Y:S04]  /*ad00*/  STL.64 [R1+0x638], R250 ;  /* 0x000638fa01007387 */ /* 0x0003e80000100a00 */
[----:B------:R-:W-:Y:S04]  /*ad10*/  LDGSTS.E [R7+0x1400], desc[UR40][R246.64], P5 ;  /* 0x01400000f6077fae */ /* 0x000fe8000a9a1028 */
[----:B------:R-:W-:Y:S04]  /*ad20*/  LDGSTS.E [R7+0x1800], desc[UR40][R8.64], P5 ;  /* 0x0180000008077fae */ /* 0x000fe8000a9a1028 */
[----:B-1----:R-:W2:Y:S04]  /*ad30*/  LDL.LU.64 R250, [R1+0x30] ;  /* 0x0000300001fa7983 */ /* 0x002ea80000300a00 */
[----:B------:R1:W-:Y:S04]  /*ad40*/  STL.64 [R1+0x630], R246 ;  /* 0x000630f601007387 */ /* 0x0003e80000100a00 */
[----:B------:R-:W-:Y:S04]  /*ad50*/  LDGSTS.E [R7+0x1c00], desc[UR40][R12.64], P5 ;  /* 0x01c000000c077fae */ /* 0x000fe8000a9a1028 */
[----:B------:R-:W-:Y:S04]  /*ad60*/  LDGSTS.E [R7+0x2000], desc[UR40][R16.64], P5 ;  /* 0x0200000010077fae */ /* 0x000fe8000a9a1028 */
[----:B-1----:R-:W2:Y:S04]  /*ad70*/  LDL.LU.64 R246, [R1+0x20] ;  /* 0x0000200001f67983 */ /* 0x002ea80000300a00 */
[----:B------:R1:W-:Y:S04]  /*ad80*/  STL.64 [R1+0x620], R8 ;  /* 0x0006200801007387 */ /* 0x0003e80000100a00 */
[----:B------:R-:W-:Y:S04]  /*ad90*/  LDGSTS.E [R7+0x2400], desc[UR40][R20.64], P5 ;  /* 0x0240000014077fae */ /* 0x000fe8000a9a1028 */
[----:B------:R-:W-:Y:S04]  /*ada0*/  LDGSTS.E [R7+0x2800], desc[UR40][R24.64], P5 ;  /* 0x0280000018077fae */ /* 0x000fe8000a9a1028 */
[----:B-1----:R-:W2:Y:S04]  /*adb0*/  LDL.LU.64 R8, [R1] ;  /* 0x0000000001087983 */ /* 0x002ea80000300a00 */
[----:B------:R1:W-:Y:S04]  /*adc0*/  STL.64 [R1+0x628], R12 ;  /* 0x0006280c01007387 */ /* 0x0003e80000100a00 */
[----:B------:R-:W-:Y:S04]  /*add0*/  LDGSTS.E [R7+0x2c00], desc[UR40][R28.64], P5 ;  /* 0x02c000001c077fae */ /* 0x000fe8000a9a1028 */
[----:B------:R-:W-:Y:S04]  /*ade0*/  LDGSTS.E [R7+0x3000], desc[UR40][R32.64], P5 ;  /* 0x0300000020077fae */ /* 0x000fe8000a9a1028 */
[----:B-1----:R-:W2:Y:S04]  /*adf0*/  LDL.LU.64 R12, [R1+0x10] ;  /* 0x00001000010c7983 */ /* 0x002ea80000300a00 */
[----:B------:R-:W-:Y:S04]  /*ae00*/  LDGSTS.E [R7+0x3400], desc[UR40][R36.64], P5 ;  /* 0x0340000024077fae */ /* 0x000fe8000a9a1028 */
        /* <DEDUP_REMOVED lines=34> */
[----:B------:R-:W-:Y:S01]  /*b030*/  LDGSTS.E [R7+0xc000], desc[UR40][R176.64], P5 ;  /* 0x0c000000b0077fae */ /* 0x000fe2000a9a1028 */
[----:B------:R-:W-:-:S03]  /*b040*/  LOP3.LUT R4, R3, 0x40, RZ, 0x3c, !PT ;  /* 0x0000004003047812 */ /* 0x000fc600078e3cff */
        /* <DEDUP_REMOVED lines=8> */
[----:B------:R1:W-:Y:S04]  /*b0d0*/  STL.64 [R1+0x490], R2 ;  /* 0x0004900201007387 */ /* 0x0003e80000100a00 */
[----:B---3--:R-:W-:Y:S04]  /*b0e0*/  LDGSTS.E [R7+0xe400], desc[UR40][R232.64], P5 ;  /* 0x0e400000e8077fae */ /* 0x008fe8000a9a1028 */
[----:B------:R3:W-:Y:S04]  /*b0f0*/  STL [R1+0x510], R4 ;  /* 0x0005100401007387 */ /* 0x0007e80000100800 */
[----:B------:R-:W-:Y:S04]  /*b100*/  LDGSTS.E [R7+0xe800], desc[UR40][R230.64], P5 ;  /* 0x0e800000e6077fae */ /* 0x000fe8000a9a1028 */
[----:B------:R-:W3:Y:S04]  /*b110*/  LDL.64 R232, [R1+0x40] ;  /* 0x0000400001e87983 */ /* 0x000ee80000100a00 */
[----:B----4-:R-:W-:Y:S04]  /*b120*/  LDGSTS.E [R7+0xec00], desc[UR40][R228.64], P5 ;  /* 0x0ec00000e4077fae */ /* 0x010fe8000a9a1028 */
[----:B------:R-:W4:Y:S04]  /*b130*/  LDL.64 R230, [R1+0x50] ;  /* 0x0000500001e67983 */ /* 0x000f280000100a00 */
[----:B------:R-:W-:Y:S04]  /*b140*/  LDGSTS.E [R7+0xf000], desc[UR40][R226.64], P5 ;  /* 0x0f000000e2077fae */ /* 0x000fe8000a9a1028 */
[----:B------:R-:W3:Y:S04]  /*b150*/  LDL.64 R228, [R1+0x60] ;  /* 0x0000600001e47983 */ /* 0x000ee80000100a00 */
[----:B--2---:R-:W-:Y:S04]  /*b160*/  LDGSTS.E [R7+0xf400], desc[UR40][R224.64], P5 ;  /* 0x0f400000e0077fae */ /* 0x004fe8000a9a1028 */
[----:B------:R-:W2:Y:S01]  /*b170*/  LDL.64 R226, [R1+0x70] ;  /* 0x0000700001e27983 */ /* 0x000ea20000100a00 */
[----:B------:R-:W-:-:S03]  /*b180*/  ISETP.NE.U32.AND P3, PT, R218, RZ, PT ;  /* 0x000000ffda00720c */ /* 0x000fc60003f65070 */
[----:B------:R-:W-:Y:S04]  /*b190*/  LDGSTS.E [R7+0xf800], desc[UR40][R222.64], P5 ;  /* 0x0f800000de077fae */ /* 0x000fe8000a9a1028 */
[----:B------:R-:W-:Y:S04]  /*b1a0*/  LDGSTS.E [R7+0xfc00], desc[UR40][R220.64], P5 ;  /* 0x0fc00000dc077fae */ /* 0x000fe8000a9a1028 */
[----:B------:R-:W2:Y:S01]  /*b1b0*/  LDL.64 R224, [R1+0x80] ;  /* 0x0000800001e07983 */ /* 0x000ea20000100a00 */
[----:B------:R-:W-:-:S03]  /*b1c0*/  ISETP.NE.U32.AND P4, PT, R219, RZ, PT ;  /* 0x000000ffdb00720c */ /* 0x000fc60003f85070 */
[----:B------:R-:W2:Y:S04]  /*b1d0*/  LDL.64 R218, [R1+0xa8] ;  /* 0x0000a80001da7983 */ /* 0x000ea80000100a00 */
[----:B------:R-:W2:Y:S04]  /*b1e0*/  LDL.64 R220, [R1+0x90] ;  /* 0x0000900001dc7983 */ /* 0x000ea80000100a00 */
[----:B------:R-:W2:Y:S01]  /*b1f0*/  LDL.64 R222, [R1+0xb0] ;  /* 0x0000b00001de7983 */ /* 0x000ea20000100a00 */
[----:B------:R-:W-:Y:S01]  /*b200*/  VIADD R244, R4, UR28 ;  /* 0x0000001c04f47c36 */ /* 0x000fe20008000000 */
[----:B------:R-:W-:-:S02]  /*b210*/  LOP3.LUT R245, R245, 0xfff7ffff, RZ, 0xc0, !PT ;  /* 0xfff7fffff5f57812 */ /* 0x000fc400078ec0ff */
[----:B-1----:R-:W2:Y:S04]  /*b220*/  LDL.LU R2, [R1+0x100] ;  /* 0x0001000001027983 */ /* 0x002ea80000300800 */
        /* <DEDUP_REMOVED lines=56> */
[----:B---3--:R-:W-:Y:S04]  /*b5b0*/  LDGSTS.E [R244+0xe200], desc[UR40][R232.64], P5 ;  /* 0x0e200000e8f47fae */ /* 0x008fe8000a9a1028 */
[----:B----4-:R-:W-:Y:S01]  /*b5c0*/  LDGSTS.E [R244+0xe600], desc[UR40][R230.64], P5 ;  /* 0x0e600000e6f47fae */ /* 0x010fe2000a9a1028 */
[----:B------:R-:W-:-:S03]  /*b5d0*/  @P0 LOP3.LUT R245, R245, 0x80000, RZ, 0xfc, !PT ;  /* 0x00080000f5f50812 */ /* 0x000fc600078efcff */
[----:B------:R-:W-:Y:S04]  /*b5e0*/  LDGSTS.E [R244+0xea00], desc[UR40][R228.64], P5 ;  /* 0x0ea00000e4f47fae */ /* 0x000fe8000a9a1028 */
[----:B------:R-:W3:Y:S04]  /*b5f0*/  LDL.LU.64 R232, [R1+0x680] ;  /* 0x0006800001e87983 */ /* 0x000ee80000300a00 */
[----:B------:R-:W4:Y:S04]  /*b600*/  LDL.LU.64 R230, [R1+0x678] ;  /* 0x0006780001e67983 */ /* 0x000f280000300a00 */
[----:B------:R-:W3:Y:S04]  /*b610*/  LDL.LU.64 R228, [R1+0x670] ;  /* 0x0006700001e47983 */ /* 0x000ee80000300a00 */
[----:B------:R-:W3:Y:S04]  /*b620*/  LDL.LU R3, [R1+0x10c] ;  /* 0x00010c0001037983 */ /* 0x000ee80000300800 */
[----:B--2---:R-:W-:Y:S04]  /*b630*/  LDGSTS.E [R244+0xee00], desc[UR40][R226.64], P5 ;  /* 0x0ee00000e2f47fae */ /* 0x004fe8000a9a1028 */
[----:B------:R-:W-:Y:S04]  /*b640*/  LDGSTS.E [R244+0xf200], desc[UR40][R224.64], P5 ;  /* 0x0f200000e0f47fae */ /* 0x000fe8000a9a1028 */
[----:B------:R-:W-:Y:S04]  /*b650*/  LDGSTS.E [R244+0xf600], desc[UR40][R220.64], P5 ;  /* 0x0f600000dcf47fae */ /* 0x000fe8000a9a1028 */
[----:B------:R-:W2:Y:S04]  /*b660*/  LDL.LU.64 R226, [R1+0x668] ;  /* 0x0006680001e27983 */ /* 0x000ea80000300a00 */
[----:B------:R-:W2:Y:S04]  /*b670*/  LDL.LU.64 R224, [R1+0x660] ;  /* 0x0006600001e07983 */ /* 0x000ea80000300a00 */
[----:B------:R-:W2:Y:S04]  /*b680*/  LDL.LU.64 R220, [R1+0x658] ;  /* 0x0006580001dc7983 */ /* 0x000ea80000300a00 */
[----:B------:R-:W-:Y:S04]  /*b690*/  LDGSTS.E [R244+0xfa00], desc[UR40][R218.64], P5 ;  /* 0x0fa00000daf47fae */ /* 0x000fe8000a9a1028 */
[----:B------:R1:W-:Y:S04]  /*b6a0*/  LDGSTS.E [R244+0xfe00], desc[UR40][R222.64], P5 ;  /* 0x0fe00000def47fae */ /* 0x0003e8000a9a1028 */
[----:B------:R-:W0:Y:S04]  /*b6b0*/  LDGDEPBAR ;  /* 0x00000000000079af */ /* 0x000e280000000000 */
[----:B------:R-:W1:Y:S04]  /*b6c0*/  LDL.LU.64 R218, [R1+0x650] ;  /* 0x0006500001da7983 */ /* 0x000e680000300a00 */
[----:B------:R-:W2:Y:S04]  /*b6d0*/  LDL.LU R4, [R1+0x118] ;  /* 0x0001180001047983 */ /* 0x000ea80000300800 */
[----:B------:R4:W-:Y:S04]  /*b6e0*/  STL.64 [R1+0x618], R244 ;  /* 0x000618f401007387 */ /* 0x0009e80000100a00 */
[----:B----4-:R-:W4:Y:S01]  /*b6f0*/  LDL.LU R244, [R1+0xfc] ;  /* 0x0000fc0001f47983 */ /* 0x010f220000300800 */
[----:B------:R-:W-:Y:S01]  /*b700*/  USHF.L.U32 UR9, UR16, 0x5, URZ ;  /* 0x0000000510097899 */ /* 0x000fe200080006ff */
[----:B------:R-:W-:Y:S01]  /*b710*/  BAR.SYNC.DEFER_BLOCKING 0x0 ;  /* 0x0000000000007b1d */ /* 0x000fe20000010000 */
[----:B------:R-:W-:-:S04]  /*b720*/  ISETP.NE.U32.AND P0, PT, R2, RZ, PT ;  /* 0x000000ff0200720c */ /* 0x000fc80003f05070 */
[----:B------:R-:W-:-:S04]  /*b730*/  IMAD.U32 R245, RZ, RZ, UR9 ;  /* 0x00000009fff57e24 */ /* 0x000fc8000f8e00ff */
[----:B-1----:R-:W-:Y:S02]  /*b740*/  IMAD.WIDE R222, R245, 0x4, R218 ;  /* 0x00000004f5de7825 */ /* 0x002fe400078e02da */
[----:B------:R-:W3:Y:S04]  /*b750*/  LDL.LU R219, [R1+0x104] ;  /* 0x0001040001db7983 */ /* 0x000ee80000300800 */
[----:B------:R-:W3:Y:S04]  /*b760*/  LDL.LU R218, [R1+0x108] ;  /* 0x0001080001da7983 */ /* 0x000ee80000300800 */
[----:B------:R2:W-:Y:S04]  /*b770*/  STL.64 [R1+0xe8], R222 ;  /* 0x0000e8de01007387 */ /* 0x0005e80000100a00 */
[----:B------:R-:W-:Y:S01]  /*b780*/  @!PT LDS RZ, [RZ] ;  /* 0x00000000fffff984 */ /* 0x000fe20000000800 */
[----:B------:R-:W-:Y:S01]  /*b790*/  @!PT LDS RZ, [RZ] ;  /* 0x00000000fffff984 */ /* 0x000fe20000000800 */
[----:B------:R-:W-:Y:S01]  /*b7a0*/  @!PT LDS RZ, [RZ] ;  /* 0x00000000fffff984 */ /* 0x000fe20000000800 */
[----:B------:R2:W-:Y:S04]  /*b7b0*/  LDGSTS.E [R252+0x62000], desc[UR40][R222.64], P0 ;  /* 0x62000000defc7fae */ /* 0x0005e800081a1028 */
[----:B------:R-:W3:Y:S01]  /*b7c0*/  LDL.LU R2, [R1+0x11c] ;  /* 0x00011c0001027983 */ /* 0x000ee20000300800 */
[----:B----4-:R-:W-:-:S03]  /*b7d0*/  ISETP.NE.U32.AND P6, PT, R244, RZ, PT ;  /* 0x000000fff400720c */ /* 0x010fc60003fc5070 */
[----:B------:R-:W4:Y:S01]  /*b7e0*/  LDL.LU R244, [R1+0x120] ;  /* 0x0001200001f47983 */ /* 0x000f220000300800 */
[----:B--2---:R-:W-:-:S03]  /*b7f0*/  IMAD.WIDE R222, R245, 0x4, R220 ;  /* 0x00000004f5de7825 */ /* 0x004fc600078e02dc */
[----:B------:R-:W2:Y:S04]  /*b800*/  LDL.LU R220, [R1+0x110] ;  /* 0x0001100001dc7983 */ /* 0x000ea80000300800 */
[----:B------:R-:W2:Y:S04]  /*b810*/  LDL.LU R221, [R1+0x114] ;  /* 0x0001140001dd7983 */ /* 0x000ea80000300800 */
[----:B------:R1:W-:Y:S04]  /*b820*/  STL.64 [R1+0xe0], R222 ;  /* 0x0000e0de01007387 */ /* 0x0003e80000100a00 */
[----:B------:R1:W-:Y:S04]  /*b830*/  LDGSTS.E [R252+0x62008], desc[UR40][R222.64], P6 ;  /* 0x62008000defc7fae */ /* 0x0003e8000b1a1028 */
[----:B-1----:R-:W2:Y:S04]  /*b840*/  LDL.LU.64 R222, [R1+0x648] ;  /* 0x0006480001de7983 */ /* 0x002ea80000300a00 */
[----:B------:R-:W4:Y:S01]  /*b850*/  LDL.LU R252, [R1+0x640] ;  /* 0x0006400001fc7983 */ /* 0x000f220000300800 */
[----:B---3--:R-:W-:-:S02]  /*b860*/  ISETP.NE.U32.AND P0, PT, R219, RZ, PT ;  /* 0x000000ffdb00720c */ /* 0x008fc40003f05070 */
[----:B------:R-:W-:Y:S02]  /*b870*/  LOP3.LUT R219, R0, 0x10, RZ, 0x3c, !PT ;  /* 0x0000001000db7812 */ /* 0x000fe400078e3cff */
[----:B------:R-:W-:-:S03]  /*b880*/  ISETP.NE.U32.AND P6, PT, R218, RZ, PT ;  /* 0x000000ffda00720c */ /* 0x000fc60003fc5070 */
[----:B------:R-:W-:Y:S02]  /*b890*/  VIADD R219, R219, UR28 ;  /* 0x0000001cdbdb7c36 */ /* 0x000fe40008000000 */
[----:B--2---:R-:W-:-:S05]  /*b8a0*/  IMAD.WIDE R222, R245, 0x4, R222 ;  /* 0x00000004f5de7825 */ /* 0x004fca00078e02de */
[----:B------:R1:W-:Y:S04]  /*b8b0*/  STL.64 [R1+0xd8], R222 ;  /* 0x0000d8de01007387 */ /* 0x0003e80000100a00 */
[----:B------:R1:W-:Y:S01]  /*b8c0*/  LDGSTS.E [R219+0x62000], desc[UR40][R222.64], P0 ;  /* 0x62000000dedb7fae */ /* 0x0003e200081a1028 */
[----:B------:R-:W-:Y:S02]  /*b8d0*/  ISETP.NE.U32.AND P0, PT, R3, RZ, PT ;  /* 0x000000ff0300720c */ /* 0x000fe40003f05070 */
[----:B------:R-:W-:Y:S01]  /*b8e0*/  LOP3.LUT R3, R0, 0x20, RZ, 0x3c, !PT ;  /* 0x0000002000037812 */ /* 0x000fe200078e3cff */
[----:B-1----:R-:W-:Y:S02]  /*b8f0*/  IMAD.WIDE R222, R245, 0x4, R224 ;  /* 0x00000004f5de7825 */ /* 0x002fe400078e02e0 */
[----:B------:R-:W2:Y:S02]  /*b900*/  LDL.LU R245, [R1+0x160] ;  /* 0x0001600001f57983 */ /* 0x000ea40000300800 */
[----:B------:R-:W-:-:S02]  /*b910*/  IMAD.U32 R224, RZ, RZ, UR9 ;  /* 0x00000009ffe07e24 */ /* 0x000fc4000f8e00ff */
[----:B------:R1:W-:Y:S01]  /*b920*/  LDGSTS.E [R219+0x62008], desc[UR40][R222.64], P6 ;  /* 0x62008000dedb7fae */ /* 0x0003e2000b1a1028 */
[----:B------:R-:W-:Y:S01]  /*b930*/  ISETP.NE.U32.AND P6, PT, R220, RZ, PT ;  /* 0x000000ffdc00720c */ /* 0x000fe20003fc5070 */
[----:B------:R-:W-:Y:S02]  /*b940*/  VIADD R3, R3, UR28 ;  /* 0x0000001c03037c36 */ /* 0x000fe40008000000 */
[----:B------:R-:W-:Y:S01]  /*b950*/  STL.64 [R1+0x148], R222 ;  /* 0x000148de01007387 */ /* 0x000fe20000100a00 */
[----:B-1----:R-:W-:-:S05]  /*b960*/  IMAD.WIDE R218, R224, 0x4, R226 ;  /* 0x00000004e0da7825 */ /* 0x002fca00078e02e2 */
[----:B------:R1:W-:Y:S04]  /*b970*/  STL.64 [R1+0x140], R218 ;  /* 0x000140da01007387 */ /* 0x0003e80000100a00 */
[----:B------:R1:W-:Y:S02]  /*b980*/  LDGSTS.E [R3+0x62000], desc[UR40][R218.64], P0 ;  /* 0x62000000da037fae */ /* 0x0003e400081a1028 */
[----:B-1----:R-:W-:-:S05]  /*b990*/  IMAD.WIDE R218, R224, 0x4, R228 ;  /* 0x00000004e0da7825 */ /* 0x002fca00078e02e4 */
[----:B------:R1:W-:Y:S04]  /*b9a0*/  STL.64 [R1+0x138], R218 ;  /* 0x000138da01007387 */ /* 0x0003e80000100a00 */
[----:B------:R1:W-:Y:S02]  /*b9b0*/  LDGSTS.E [R3+0x62008], desc[UR40][R218.64], P6 ;  /* 0x62008000da037fae */ /* 0x0003e4000b1a1028 */
[----:B-1----:R-:W-:Y:S02]  /*b9c0*/  IMAD.WIDE R218, R224, 0x4, R230 ;  /* 0x00000004e0da7825 */ /* 0x002fe400078e02e6 */
[----:B------:R-:W3:Y:S04]  /*b9d0*/  LDL.LU R230, [R1+0x164] ;  /* 0x0001640001e67983 */ /* 0x000ee80000300800 */
[----:B------:R1:W-:Y:S04]  /*b9e0*/  STL.64 [R1+0x130], R218 ;  /* 0x000130da01007387 */ /* 0x0003e80000100a00 */
[----:B------:R-:W3:Y:S04]  /*b9f0*/  LDL.LU R231, [R1+0x168] ;  /* 0x0001680001e77983 */ /* 0x000ee80000300800 */
[----:B------:R-:W3:Y:S01]  /*ba00*/  LDL.LU R229, [R1+0x16c] ;  /* 0x00016c0001e57983 */ /* 0x000ee20000300800 */
[----:B------:R-:W-:-:S03]  /*ba10*/  ISETP.NE.U32.AND P0, PT, R221, RZ, PT ;  /* 0x000000ffdd00720c */ /* 0x000fc60003f05070 */
[----:B------:R-:W3:Y:S01]  /*ba20*/  LDL.LU R226, [R1+0x174] ;  /* 0x0001740001e27983 */ /* 0x000ee20000300800 */
[----:B------:R-:W-:-:S03]  /*ba30*/  LOP3.LUT R3, R0, 0x30, RZ, 0x3c, !PT ;  /* 0x0000003000037812 */ /* 0x000fc600078e3cff */
[----:B------:R-:W3:Y:S02]  /*ba40*/  LDL.LU R227, [R1+0x170] ;  /* 0x0001700001e37983 */ /* 0x000ee40000300800 */
[----:B------:R-:W-:-:S05]  /*ba50*/  VIADD R3, R3, UR28 ;  /* 0x0000001c03037c36 */ /* 0x000fca0008000000 */
[----:B------:R1:W-:Y:S02]  /*ba60*/  LDGSTS.E [R3+0x62000], desc[UR40][R218.64], P0 ;  /* 0x62000000da037fae */ /* 0x0003e400081a1028 */
[----:B-1----:R-:W-:-:S05]  /*ba70*/  IMAD.WIDE R218, R224, 0x4, R232 ;  /* 0x00000004e0da7825 */ /* 0x002fca00078e02e8 */
[----:B------:R1:W-:Y:S04]  /*ba80*/  STL.64 [R1+0x128], R218 ;  /* 0x000128da01007387 */ /* 0x0003e80000100a00 */
[----:B------:R-:W3:Y:S04]  /*ba90*/  LDL.LU R225, [R1+0xc8] ;  /* 0x0000c80001e17983 */ /* 0x000ee80000300800 */
[----:B------:R-:W3:Y:S04]  /*baa0*/  LDL.LU.64 R222, [R1+0x38] ;  /* 0x0000380001de7983 */ /* 0x000ee80000300a00 */
[----:B------:R-:W3:Y:S01]  /*bab0*/  LDL.LU.64 R220, [R1+0x28] ;  /* 0x0000280001dc7983 */ /* 0x000ee20000300a00 */
[----:B------:R-:W-:-:S02]  /*bac0*/  ISETP.NE.U32.AND P6, PT, R4, RZ, PT ;  /* 0x000000ff0400720c */ /* 0x000fc40003fc5070 */
[----:B------:R-:W-:Y:S02]  /*bad0*/  ISETP.NE.U32.AND P0, PT, R2, RZ, PT ;  /* 0x000000ff0200720c */ /* 0x000fe40003f05070 */
[----:B------:R-:W-:-:S05]  /*bae0*/  LOP3.LUT R4, R0, 0x40, RZ, 0x3c, !PT ;  /* 0x0000004000047812 */ /* 0x000fca00078e3cff */
[----:B------:R-:W-:-:S04]  /*baf0*/  VIADD R4, R4, UR28 ;  /* 0x0000001c04047c36 */ /* 0x000fc80008000000 */
[----:B------:R1:W-:Y:S01]  /*bb00*/  LDGSTS.E [R3+0x62008], desc[UR40][R218.64], P6 ;  /* 0x62008000da037fae */ /* 0x0003e2000b1a1028 */
[----:B----4-:R-:W-:Y:S02]  /*bb10*/  ISETP.NE.U32.AND P6, PT, R244, RZ, PT ;  /* 0x000000fff400720c */ /* 0x010fe40003fc5070 */
[----:B------:R-:W-:Y:S01]  /*bb20*/  LOP3.LUT R228, R0, 0x50, RZ, 0x3c, !PT ;  /* 0x0000005000e47812 */ /* 0x000fe200078e3cff */
[----:B-1----:R-:W-:-:S04]  /*bb30*/  IMAD.WIDE R2, R224, 0x4, R234 ;  /* 0x00000004e0027825 */ /* 0x002fc800078e02ea */
[----:B------:R-:W-:Y:S01]  /*bb40*/  IMAD.WIDE R218, R224, 0x4, R236 ;  /* 0x00000004e0da7825 */ /* 0x000fe200078e02ec */
[----:B------:R1:W-:Y:S05]  /*bb50*/  LDGSTS.E [R4+0x62000], desc[UR40][R2.64], P0 ;  /* 0x6200000002047fae */ /* 0x0003ea00081a1028 */
[----:B------:R-:W-:Y:S01]  /*bb60*/  LDGSTS.E [R4+0x62008], desc[UR40][R218.64], P6 ;  /* 0x62008000da047fae */ /* 0x000fe2000b1a1028 */
[----:B------:R-:W-:-:S03]  /*bb70*/  VIADD R228, R228, UR28 ;  /* 0x0000001ce4e47c36 */ /* 0x000fc60008000000 */
[----:B------:R1:W-:Y:S02]  /*bb80*/  STL.64 [R1+0x5f8], R2 ;  /* 0x0005f80201007387 */ /* 0x0003e40000100a00 */
[C---:B-1----:R-:W-:Y:S01]  /*bb90*/  IMAD.WIDE R2, R224.reuse, 0x4, R238 ;  /* 0x00000004e0027825 */ /* 0x042fe200078e02ee */
[----:B--2---:R-:W-:Y:S02]  /*bba0*/  ISETP.NE.U32.AND P0, PT, R245, RZ, PT ;  /* 0x000000fff500720c */ /* 0x004fe40003f05070 */
[----:B------:R-:W2:Y:S04]  /*bbb0*/  LDL.LU.64 R244, [R1+0x18] ;  /* 0x0000180001f47983 */ /* 0x000ea80000300a00 */
[----:B------:R1:W-:Y:S07]  /*bbc0*/  STL.64 [R1+0x120], R218 ;  /* 0x000120da01007387 */ /* 0x0003ee0000100a00 */
[----:B------:R4:W-:Y:S04]  /*bbd0*/  LDGSTS.E [R228+0x62000], desc[UR40][R2.64], P0 ;  /* 0x6200000002e47fae */ /* 0x0009e800081a1028 */
[----:B-1----:R-:W2:Y:S04]  /*bbe0*/  LDL.LU.64 R218, [R1+0x8] ;  /* 0x0000080001da7983 */ /* 0x002ea80000300a00 */
[----:B------:R4:W-:Y:S02]  /*bbf0*/  STL.64 [R1+0x118], R2 ;  /* 0x0001180201007387 */ /* 0x0009e40000100a00 */
[----:B----4-:R-:W-:-:S05]  /*bc00*/  IMAD.WIDE R2, R224, 0x4, R240 ;  /* 0x00000004e0027825 */ /* 0x010fca00078e02f0 */
[----:B------:R1:W-:Y:S01]  /*bc10*/  STL.64 [R1+0x110], R2 ;  /* 0x0001100201007387 */ /* 0x0003e20000100a00 */
[----:B---3--:R-:W-:Y:S02]  /*bc20*/  ISETP.NE.U32.AND P6, PT, R230, RZ, PT ;  /* 0x000000ffe600720c */ /* 0x008fe40003fc5070 */
[----:B------:R-:W-:-:S11]  /*bc30*/  ISETP.NE.U32.AND P0, PT, R231, RZ, PT ;  /* 0x000000ffe700720c */ /* 0x000fd60003f05070 */
[----:B------:R1:W-:Y:S01]  /*bc40*/  LDGSTS.E [R228+0x62008], desc[UR40][R2.64], P6 ;  /* 0x6200800002e47fae */ /* 0x0003e2000b1a1028 */
[----:B------:R-:W-:Y:S01]  /*bc50*/  ISETP.NE.U32.AND P6, PT, R229, RZ, PT ;  /* 0x000000ffe500720c */ /* 0x000fe20003fc5070 */
[----:B-1----:R-:W-:Y:S01]  /*bc60*/  IMAD.WIDE R2, R224, 0x4, R210 ;  /* 0x00000004e0027825 */ /* 0x002fe200078e02d2 */
[----:B------:R-:W-:Y:S01]  /*bc70*/  LOP3.LUT R211, R0, 0x60, RZ, 0x3c, !PT ;  /* 0x0000006000d37812 */ /* 0x000fe200078e3cff */
[----:B------:R-:W-:Y:S04]  /*bc80*/  STL.64 [R1+0x608], R4 ;  /* 0x0006080401007387 */ /* 0x000fe80000100a00 */
[----:B------:R-:W-:Y:S01]  /*bc90*/  VIADD R211, R211, UR28 ;  /* 0x0000001cd3d37c36 */ /* 0x000fe20008000000 */
[----:B------:R1:W-:Y:S04]  /*bca0*/  STL.64 [R1+0x108], R2 ;  /* 0x0001080201007387 */ /* 0x0003e80000100a00 */
[----:B------:R1:W-:Y:S01]  /*bcb0*/  LDGSTS.E [R211+0x62000], desc[UR40][R2.64], P0 ;  /* 0x6200000002d37fae */ /* 0x0003e200081a1028 */
[----:B------:R-:W-:Y:S01]  /*bcc0*/  ISETP.NE.U32.AND P0, PT, R226, RZ, PT ;  /* 0x000000ffe200720c */ /* 0x000fe20003f05070 */
[----:B-1----:R-:W-:-:S05]  /*bcd0*/  IMAD.WIDE R2, R224, 0x4, R212 ;  /* 0x00000004e0027825 */ /* 0x002fca00078e02d4 */
[----:B------:R1:W-:Y:S01]  /*bce0*/  LDGSTS.E [R211+0x62008], desc[UR40][R2.64], P6 ;  /* 0x6200800002d37fae */ /* 0x0003e2000b1a1028 */
[----:B------:R-:W-:-:S03]  /*bcf0*/  ISETP.NE.U32.AND P6, PT, R227, RZ, PT ;  /* 0x000000ffe300720c */ /* 0x000fc60003fc5070 */
[----:B------:R1:W-:Y:S01]  /*bd00*/  STL.64 [R1+0x100], R2 ;  /* 0x0001000201007387 */ /* 0x0003e20000100a00 */
[----:B------:R-:W-:Y:S02]  /*bd10*/  IMAD.U32 R210, RZ, RZ, UR14 ;  /* 0x0000000effd27e24 */ /* 0x000fe4000f8e00ff */
[----:B-1----:R-:W-:-:S05]  /*bd20*/  IMAD.WIDE R2, R224, 0x4, R214 ;  /* 0x00000004e0027825 */ /* 0x002fca00078e02d6 */
[----:B------:R1:W-:Y:S04]  /*bd30*/  STL.64 [R1+0xf8], R2 ;  /* 0x0000f80201007387 */ /* 0x0003e80000100a00 */
[----:B------:R1:W-:Y:S01]  /*bd40*/  LDGSTS.E [R6+0x62000], desc[UR40][R2.64], P0 ;  /* 0x6200000002067fae */ /* 0x0003e200081a1028 */
[----:B------:R-:W-:-:S04]  /*bd50*/  IMAD.WIDE R212, R210, 0x4, R250 ;  /* 0x00000004d2d47825 */ /* 0x000fc800078e02fa */
[----:B-1----:R-:W-:-:S05]  /*bd60*/  IMAD.WIDE R2, R224, 0x4, R216 ;  /* 0x00000004e0027825 */ /* 0x002fca00078e02d8 */
[----:B------:R1:W-:Y:S04]  /*bd70*/  STL.64 [R1+0xf0], R2 ;  /* 0x0000f00201007387 */ /* 0x0003e80000100a00 */
[----:B------:R1:W-:Y:S04]  /*bd80*/  LDGSTS.E [R6+0x62008], desc[UR40][R2.64], P6 ;  /* 0x6200800002067fae */ /* 0x0003e8000b1a1028 */
[----:B------:R-:W3:Y:S01]  /*bd90*/  LDL.LU.64 R250, [R1+0x638] ;  /* 0x0006380001fa7983 */ /* 0x000ee20000300a00 */
[----:B-1----:R-:W-:-:S04]  /*bda0*/  IMAD.WIDE R2, R210, 0x4, R222 ;  /* 0x00000004d2027825 */ /* 0x002fc800078e02de */
[C---:B------:R-:W-:Y:S01]  /*bdb0*/  IMAD.WIDE R4, R210.reuse, 0x4, R246 ;  /* 0x00000004d2047825 */ /* 0x040fe200078e02f6 */
[----:B------:R1:W-:Y:S04]  /*bdc0*/  STL.64 [R1+0xd0], R2 ;  /* 0x0000d00201007387 */ /* 0x0003e80000100a00 */
[----:B------:R4:W-:Y:S04]  /*bdd0*/  STL.64 [R1+0xc8], R212 ;  /* 0x0000c8d401007387 */ /* 0x0009e80000100a00 */
[----:B------:R-:W3:Y:S01]  /*bde0*/  LDL.LU.64 R246, [R1+0x630] ;  /* 0x0006300001f67983 */ /* 0x000ee20000300a00 */
[----:B-1----:R-:W-:-:S04]  /*bdf0*/  IMAD.WIDE R2, R210, 0x4, R220 ;  /* 0x00000004d2027825 */ /* 0x002fc800078e02dc */
[C---:B------:R-:W-:Y:S01]  /*be00*/  IMAD.WIDE R214, R210.reuse, 0x4, R242 ;  /* 0x00000004d2d67825 */ /* 0x040fe200078e02f2 */
[----:B------:R1:W-:Y:S04]  /*be10*/  STL.64 [R1+0xc0], R2 ;  /* 0x0000c00201007387 */ /* 0x0003e80000100a00 */
[----:B------:R1:W-:Y:S01]  /*be20*/  STL.64 [R1+0xb8], R4 ;  /* 0x0000b80401007387 */ /* 0x0003e20000100a00 */
[----:B----4-:R-:W-:-:S04]  /*be30*/  IMAD.WIDE R212, R210, 0x4, R8 ;  /* 0x00000004d2d47825 */ /* 0x010fc800078e0208 */
[----:B------:R-:W-:-:S04]  /*be40*/  IMAD.WIDE R232, R210, 0x4, R10 ;  /* 0x00000004d2e87825 */ /* 0x000fc800078e020a */
[C---:B------:R-:W-:Y:S01]  /*be50*/  IMAD.WIDE R228, R210.reuse, 0x4, R14 ;  /* 0x00000004d2e47825 */ /* 0x040fe200078e020e */
[----:B------:R-:W-:Y:S01]  /*be60*/  ISETP.NE.U32.AND P6, PT, R225, RZ, PT ;  /* 0x000000ffe100720c */ /* 0x000fe20003fc5070 */
[----:B------:R-:W0:Y:S02]  /*be70*/  LDGDEPBAR ;  /* 0x00000000000079af */ /* 0x000e240000000000 */
[C---:B-1----:R-:W-:Y:S02]  /*be80*/  IMAD.WIDE R2, R210.reuse, 0x4, R12 ;  /* 0x00000004d2027825 */ /* 0x042fe400078e020c */
[----:B------:R-:W4:Y:S04]  /*be90*/  LDL.LU.64 R12, [R1+0x628] ;  /* 0x00062800010c7983 */ /* 0x000f280000300a00 */
[----:B------:R-:W-:Y:S04]  /*bea0*/  STL.64 [R1+0x30], R2 ;  /* 0x0000300201007387 */ /* 0x000fe80000100a00 */
[----:B------:R-:W4:Y:S01]  /*beb0*/  LDL.LU.64 R8, [R1+0x620] ;  /* 0x0006200001087983 */ /* 0x000f220000300a00 */
[----:B------:R-:W-:-:S04]  /*bec0*/  IMAD.WIDE R242, R210, 0x4, R20 ;  /* 0x00000004d2f27825 */ /* 0x000fc800078e0214 */
[----:B------:R-:W-:-:S04]  /*bed0*/  IMAD.WIDE R226, R210, 0x4, R36 ;  /* 0x00000004d2e27825 */ /* 0x000fc800078e0224 */
[----:B------:R-:W-:-:S04]  /*bee0*/  IMAD.WIDE R224, R210, 0x4, R38 ;  /* 0x00000004d2e07825 */ /* 0x000fc800078e0226 */
[----:B------:R-:W-:-:S04]  /*bef0*/  IMAD.WIDE R222, R210, 0x4, R40 ;  /* 0x00000004d2de7825 */ /* 0x000fc800078e0228 */
[----:B------:R-:W-:-:S04]  /*bf00*/  IMAD.WIDE R220, R210, 0x4, R42 ;  /* 0x00000004d2dc7825 */ /* 0x000fc800078e022a */
[----:B--2---:R-:W-:-:S05]  /*bf10*/  IMAD.WIDE R244, R210, 0x4, R244 ;  /* 0x00000004d2f47825 */ /* 0x004fca00078e02f4 */
[----:B------:R-:W-:Y:S04]  /*bf20*/  STL.64 [R1+0x38], R244 ;  /* 0x000038f401007387 */ /* 0x000fe80000100a00 */
[----:B------:R1:W-:Y:S01]  /*bf30*/  STL.64 [R1+0x20], R212 ;  /* 0x000020d401007387 */ /* 0x0003e20000100a00 */
[----:B------:R-:W-:-:S04]  /*bf40*/  IMAD.WIDE R4, R210, 0x4, R218 ;  /* 0x00000004d2047825 */ /* 0x000fc800078e02da */
[C---:B-1----:R-:W-:Y:S01]  /*bf50*/  IMAD.WIDE R212, R210.reuse, 0x4, R248 ;  /* 0x00000004d2d47825 */ /* 0x042fe200078e02f8 */
[----:B------:R-:W-:Y:S04]  /*bf60*/  STL.64 [R1+0x28], R4 ;  /* 0x0000280401007387 */ /* 0x000fe80000100a00 */
[----:B------:R1:W-:Y:S01]  /*bf70*/  STL.64 [R1+0x10], R212 ;  /* 0x000010d401007387 */ /* 0x0003e20000100a00 */
[----:B------:R-:W-:-:S03]  /*bf80*/  IMAD.WIDE R248, R210, 0x4, R16 ;  /* 0x00000004d2f87825 */ /* 0x000fc600078e0210 */
[----:B-1----:R-:W2:Y:S01]  /*bf90*/  LDL.LU.64 R212, [R1+0xb0] ;  /* 0x0000b00001d47983 */ /* 0x002ea20000300a00 */
[----:B------:R-:W-:-:S04]  /*bfa0*/  IMAD.WIDE R218, R210, 0x4, R44 ;  /* 0x00000004d2da7825 */ /* 0x000fc800078e022c */
[----:B---3--:R-:W-:-:S04]  /*bfb0*/  IMAD.WIDE R2, R210, 0x4, R250 ;  /* 0x00000004d2027825 */ /* 0x008fc800078e02fa */
[----:B------:R-:W-:-:S05]  /*bfc0*/  IMAD.WIDE R216, R210, 0x4, R246 ;  /* 0x00000004d2d87825 */ /* 0x000fca00078e02f6 */
[----:B------:R1:W-:Y:S04]  /*bfd0*/  STL.64 [R1+0x8], R216 ;  /* 0x000008d801007387 */ /* 0x0003e80000100a00 */
[----:B------:R-:W-:Y:S04]  /*bfe0*/  STL.64 [R1+0x18], R2 ;  /* 0x0000180201007387 */ /* 0x000fe80000100a00 */
[----:B------:R3:W-:Y:S04]  /*bff0*/  STL.64 [R1], R214 ;  /* 0x000000d601007387 */ /* 0x0007e80000100a00 */
[----:B------:R-:W2:Y:S01]  /*c000*/  LDL.LU.64 R250, [R1+0xd0] ;  /* 0x0000d00001fa7983 */ /* 0x000ea20000300a00 */
[----:B------:R-:W-:-:S04]  /*c010*/  IMAD.WIDE R246, R210, 0x4, R18 ;  /* 0x00000004d2f67825 */ /* 0x000fc800078e0212 */
[----:B----4-:R-:W-:-:S04]  /*c020*/  IMAD.WIDE R230, R210, 0x4, R12 ;  /* 0x00000004d2e67825 */ /* 0x010fc800078e020c */
[C---:B------:R-:W-:Y:S02]  /*c030*/  IMAD.WIDE R234, R210.reuse, 0x4, R8 ;  /* 0x00000004d2ea7825 */ /* 0x040fe400078e0208 */
[----:B------:R-:W4:Y:S04]  /*c040*/  LDL.LU.64 R8, [R1+0x40] ;  /* 0x0000400001087983 */ /* 0x000f280000300a00 */
[----:B------:R-:W4:Y:S04]  /*c050*/  LDL.LU.64 R10, [R1+0x48] ;  /* 0x00004800010a7983 */ /* 0x000f280000300a00 */
[----:B------:R-:W4:Y:S04]  /*c060*/  LDL.LU.64 R12, [R1+0x50] ;  /* 0x00005000010c7983 */ /* 0x000f280000300a00 */
[----:B------:R-:W4:Y:S04]  /*c070*/  LDL.LU.64 R14, [R1+0x58] ;  /* 0x00005800010e7983 */ /* 0x000f280000300a00 */
[----:B------:R-:W4:Y:S04]  /*c080*/  LDL.LU.64 R16, [R1+0x60] ;  /* 0x0000600001107983 */ /* 0x000f280000300a00 */
[----:B------:R-:W4:Y:S04]  /*c090*/  LDL.LU.64 R18, [R1+0x68] ;  /* 0x0000680001127983 */ /* 0x000f280000300a00 */
[----:B------:R-:W4:Y:S04]  /*c0a0*/  LDL.LU.64 R20, [R1+0x70] ;  /* 0x0000700001147983 */ /* 0x000f280000300a00 */
[----:B------:R-:W4:Y:S01]  /*c0b0*/  LDL.LU.64 R36, [R1+0x78] ;  /* 0x0000780001247983 */ /* 0x000f220000300a00 */
[----:B-1----:R-:W-:-:S03]  /*c0c0*/  IMAD.WIDE R216, R210, 0x4, R46 ;  /* 0x00000004d2d87825 */ /* 0x002fc600078e022e */
[----:B------:R-:W4:Y:S01]  /*c0d0*/  LDL.LU.64 R38, [R1+0x80] ;  /* 0x0000800001267983 */ /* 0x000f220000300a00 */
[----:B---3--:R-:W-:-:S03]  /*c0e0*/  IMAD.WIDE R214, R210, 0x4, R48 ;  /* 0x00000004d2d67825 */ /* 0x008fc600078e0230 */
[----:B------:R-:W3:Y:S04]  /*c0f0*/  LDL.LU.64 R40, [R1+0x88] ;  /* 0x0000880001287983 */ /* 0x000ee80000300a00 */
[----:B------:R-:W3:Y:S04]  /*c100*/  LDL.LU.64 R42, [R1+0x90] ;  /* 0x00009000012a7983 */ /* 0x000ee80000300a00 */
[----:B------:R-:W3:Y:S04]  /*c110*/  LDL.LU.64 R44, [R1+0x98] ;  /* 0x00009800012c7983 */ /* 0x000ee80000300a00 */
[----:B------:R-:W3:Y:S04]  /*c120*/  LDL.LU.64 R46, [R1+0xa8] ;  /* 0x0000a800012e7983 */ /* 0x000ee80000300a00 */
[----:B------:R-:W3:Y:S01]  /*c130*/  LDL.LU.64 R48, [R1+0xa0] ;  /* 0x0000a00001307983 */ /* 0x000ee20000300a00 */
[----:B------:R-:W-:-:S04]  /*c140*/  IMAD.WIDE R238, R210, 0x4, R24 ;  /* 0x00000004d2ee7825 */ /* 0x000fc800078e0218 */
[----:B------:R-:W-:-:S04]  /*c150*/  IMAD.WIDE R24, R210, 0x4, R52 ;  /* 0x00000004d2187825 */ /* 0x000fc800078e0234 */
[----:B------:R-:W-:-:S04]  /*c160*/  IMAD.WIDE R240, R210, 0x4, R22 ;  /* 0x00000004d2f07825 */ /* 0x000fc800078e0216 */
[----:B------:R-:W-:-:S04]  /*c170*/  IMAD.WIDE R236, R210, 0x4, R26 ;  /* 0x00000004d2ec7825 */ /* 0x000fc800078e021a */
[C---:B------:R-:W-:Y:S02]  /*c180*/  IMAD.WIDE R52, R210.reuse, 0x4, R60 ;  /* 0x00000004d2347825 */ /* 0x040fe400078e023c */
[----:B------:R-:W3:Y:S02]  /*c190*/  LDL.LU.64 R60, [R1+0x8] ;  /* 0x00000800013c7983 */ /* 0x000ee40000300a00 */
[C---:B------:R-:W-:Y:S02]  /*c1a0*/  IMAD.WIDE R26, R210.reuse, 0x4, R50 ;  /* 0x00000004d21a7825 */ /* 0x040fe400078e0232 */
[----:B------:R1:W-:Y:S02]  /*c1b0*/  STL.64 [R1+0x5e0], R210 ;  /* 0x0005e0d201007387 */ /* 0x0003e40000100a00 */
[----:B------:R-:W-:-:S04]  /*c1c0*/  IMAD.WIDE R22, R210, 0x4, R54 ;  /* 0x00000004d2167825 */ /* 0x000fc800078e0236 */
        /* <DEDUP_REMOVED lines=49> */
[C---:B------:R-:W-:Y:S01]  /*c4e0*/  IMAD.WIDE R148, R210.reuse, 0x4, R148 ;  /* 0x00000004d2947825 */ /* 0x040fe200078e0294 */
[----:B--2---:R-:W-:Y:S03]  /*c4f0*/  LDGSTS.E [R7+0x10000], desc[UR40][R250.64], P1 ;  /* 0x10000000fa077fae */ /* 0x004fe600089a1028 */
        /* <DEDUP_REMOVED lines=30> */
[----:B----4-:R-:W-:-:S04]  /*c6e0*/  IMAD.WIDE R8, R210, 0x4, R8 ;  /* 0x00000004d2087825 */ /* 0x010fc800078e0208 */
        /* <DEDUP_REMOVED lines=8> */
[----:B---3--:R-:W-:-:S04]  /*c770*/  IMAD.WIDE R40, R210, 0x4, R40 ;  /* 0x00000004d2287825 */ /* 0x008fc800078e0228 */
[----:B------:R-:W-:-:S04]  /*c780*/  IMAD.WIDE R42, R210, 0x4, R42 ;  /* 0x00000004d22a7825 */ /* 0x000fc800078e022a */
[----:B------:R-:W-:-:S04]  /*c790*/  IMAD.WIDE R44, R210, 0x4, R44 ;  /* 0x00000004d22c7825 */ /* 0x000fc800078e022c */
[----:B------:R-:W-:-:S04]  /*c7a0*/  IMAD.WIDE R46, R210, 0x4, R46 ;  /* 0x00000004d22e7825 */ /* 0x000fc800078e022e */
[----:B------:R-:W-:-:S04]  /*c7b0*/  IMAD.WIDE R48, R210, 0x4, R48 ;  /* 0x00000004d2307825 */ /* 0x000fc800078e0230 */
[----:B------:R-:W-:Y:S02]  /*c7c0*/  IMAD.WIDE R212, R210, 0x4, R212 ;  /* 0x00000004d2d47825 */ /* 0x000fe400078e02d4 */
[----:B-1----:R-:W2:Y:S04]  /*c7d0*/  LDL.64 R210, [R1+0xc0] ;  /* 0x0000c00001d27983 */ /* 0x002ea80000100a00 */
[----:B------:R-:W3:Y:S04]  /*c7e0*/  LDL.LU.64 R62, [R1+0x10] ;  /* 0x00001000013e7983 */ /* 0x000ee80000300a00 */
[----:B------:R-:W4:Y:S04]  /*c7f0*/  LDL.LU.64 R58, [R1] ;  /* 0x00000000013a7983 */ /* 0x000f280000300a00 */
[----:B------:R1:W-:Y:S04]  /*c800*/  STL.64 [R1+0x5b8], R250 ;  /* 0x0005b8fa01007387 */ /* 0x0003e80000100a00 */
[----:B--2---:R-:W-:Y:S04]  /*c810*/  LDGSTS.E [R7+0x10400], desc[UR40][R210.64], P1 ;  /* 0x10400000d2077fae */ /* 0x004fe800089a1028 */
[----:B------:R-:W-:Y:S04]  /*c820*/  LDGSTS.E [R7+0x10800], desc[UR40][R244.64], P1 ;  /* 0x10800000f4077fae */ /* 0x000fe800089a1028 */
[----:B------:R-:W-:Y:S01]  /*c830*/  LDGSTS.E [R7+0x10c00], desc[UR40][R4.64], P1 ;  /* 0x10c0000004077fae */ /* 0x000fe200089a1028 */
[----:B------:R-:W-:-:S03]  /*c840*/  ISETP.NE.U32.AND P5, PT, R252, RZ, PT ;  /* 0x000000fffc00720c */ /* 0x000fc60003fa5070 */
[----:B------:R-:W-:Y:S04]  /*c850*/  LDGSTS.E [R7+0x11000], desc[UR40][R2.64], P1 ;  /* 0x1100000002077fae */ /* 0x000fe800089a1028 */
[----:B------:R-:W2:Y:S04]  /*c860*/  LDL.LU.64 R244, [R1+0x618] ;  /* 0x0006180001f47983 */ /* 0x000ea80000300a00 */
[----:B-1----:R-:W2:Y:S04]  /*c870*/  LDL.LU R251, [R1+0x1a0] ;  /* 0x0001a00001fb7983 */ /* 0x002ea80000300800 */
[----:B------:R-:W2:Y:S04]  /*c880*/  LDL.LU.64 R4, [R1+0xe0] ;  /* 0x0000e00001047983 */ /* 0x000ea80000300a00 */
[----:B------:R-:W-:Y:S04]  /*c890*/  LDGSTS.E [R7+0x11400], desc[UR40][R60.64], P1 ;  /* 0x114000003c077fae */ /* 0x000fe800089a1028 */
[----:B------:R-:W-:Y:S04]  /*c8a0*/  LDGSTS.E [R7+0x11800], desc[UR40][R234.64], P1 ;  /* 0x11800000ea077fae */ /* 0x000fe800089a1028 */
[----:B------:R-:W-:Y:S04]  /*c8b0*/  LDGSTS.E [R7+0x11c00], desc[UR40][R230.64], P1 ;  /* 0x11c00000e6077fae */ /* 0x000fe800089a1028 */
[----:B------:R-:W-:Y:S04]  /*c8c0*/  LDGSTS.E [R7+0x12000], desc[UR40][R248.64], P1 ;  /* 0x12000000f8077fae */ /* 0x000fe800089a1028 */
[----:B------:R-:W-:Y:S04]  /*c8d0*/  LDGSTS.E [R7+0x12400], desc[UR40][R242.64], P1 ;  /* 0x12400000f2077fae */ /* 0x000fe800089a1028 */
[----:B------:R1:W-:Y:S04]  /*c8e0*/  LDGSTS.E [R7+0x12800], desc[UR40][R238.64], P1 ;  /* 0x12800000ee077fae */ /* 0x0003e800089a1028 */
[----:B------:R-:W-:Y:S04]  /*c8f0*/  LDGSTS.E [R7+0x12c00], desc[UR40][R28.64], P1 ;  /* 0x12c000001c077fae */ /* 0x000fe800089a1028 */
[----:B------:R-:W-:Y:S04]  /*c900*/  LDGSTS.E [R7+0x13000], desc[UR40][R32.64], P1 ;  /* 0x1300000020077fae */ /* 0x000fe800089a1028 */
[----:B------:R-:W-:Y:S04]  /*c910*/  LDGSTS.E [R7+0x13400], desc[UR40][R226.64], P1 ;  /* 0x13400000e2077fae */ /* 0x000fe800089a1028 */
[----:B------:R1:W-:Y:S04]  /*c920*/  LDGSTS.E [R7+0x13800], desc[UR40][R222.64], P1 ;  /* 0x13800000de077fae */ /* 0x0003e800089a1028 */
        /* <DEDUP_REMOVED lines=49> */
[----:B--2---:R2:W-:Y:S04]  /*cc40*/  STL.64 [R1+0x610], R4 ;  /* 0x0006100401007387 */ /* 0x0045e80000100a00 */
[----:B--2---:R-:W2:Y:S04]  /*cc50*/  LDL.LU.64 R4, [R1+0xe8] ;  /* 0x0000e80001047983 */ /* 0x004ea80000300a00 */
[----:B------:R-:W2:Y:S04]  /*cc60*/  LDL.LU R252, [R1+0x1b0] ;  /* 0x0001b00001fc7983 */ /* 0x000ea80000300800 */
[----:B------:R-:W2:Y:S04]  /*cc70*/  LDL.LU.64 R2, [R1+0x148] ;  /* 0x0001480001027983 */ /* 0x000ea80000300a00 */
[----:B--2---:R2:W-:Y:S04]  /*cc80*/  STL.64 [R1+0x600], R2 ;  /* 0x0006000201007387 */ /* 0x0045e80000100a00 */
[----:B--2---:R-:W2:Y:S04]  /*cc90*/  LDL.LU.64 R2, [R1+0xd8] ;  /* 0x0000d80001027983 */ /* 0x004ea80000300a00 */
[----:B------:R-:W2:Y:S04]  /*cca0*/  LDL.LU R210, [R1+0x1b4] ;  /* 0x0001b40001d27983 */ /* 0x000ea80000300800 */
[----:B------:R-:W2:Y:S04]  /*ccb0*/  LDL.LU R250, [R1+0x1bc] ;  /* 0x0001bc0001fa7983 */ /* 0x000ea80000300800 */
[----:B------:R-:W2:Y:S04]  /*ccc0*/  LDL.LU R211, [R1+0x1c0] ;  /* 0x0001c00001d37983 */ /* 0x000ea80000300800 */
[----:B------:R1:W-:Y:S04]  /*ccd0*/  STL.64 [R1+0x590], R60 ;  /* 0x0005903c01007387 */ /* 0x0003e80000100a00 */
[----:B-1----:R-:W2:Y:S04]  /*cce0*/  LDL.LU.64 R60, [R1+0x20] ;  /* 0x00002000013c7983 */ /* 0x002ea80000300a00 */
[----:B------:R1:W-:Y:S04]  /*ccf0*/  STL.64 [R1+0x598], R234 ;  /* 0x000598ea01007387 */ /* 0x0003e80000100a00 */
[----:B-1----:R-:W2:Y:S04]  /*cd00*/  LDL.LU.64 R234, [R1+0x30] ;  /* 0x0000300001ea7983 */ /* 0x002ea80000300a00 */
[----:B------:R1:W-:Y:S04]  /*cd10*/  STL.64 [R1+0x5a0], R230 ;  /* 0x0005a0e601007387 */ /* 0x0003e80000100a00 */
[----:B-1----:R-:W2:Y:S04]  /*cd20*/  LDL.LU.64 R230, [R1+0xb8] ;  /* 0x0000b80001e67983 */ /* 0x002ea80000300a00 */
[----:B------:R1:W-:Y:S04]  /*cd30*/  STL.64 [R1+0x5a8], R248 ;  /* 0x0005a8f801007387 */ /* 0x0003e80000100a00 */
[----:B-1----:R-:W2:Y:S04]  /*cd40*/  LDL.LU R249, [R1+0x1ac] ;  /* 0x0001ac0001f97983 */ /* 0x002ea80000300800 */
[----:B------:R-:W2:Y:S04]  /*cd50*/  LDL.LU R248, [R1+0x1a8] ;  /* 0x0001a80001f87983 */ /* 0x000ea80000300800 */
[----:B------:R1:W-:Y:S04]  /*cd60*/  STL.64 [R1+0x5b0], R242 ;  /* 0x0005b0f201007387 */ /* 0x0003e80000100a00 */
[----:B-1----:R-:W2:Y:S04]  /*cd70*/  LDL.LU.64 R242, [R1+0xc8] ;  /* 0x0000c80001f27983 */ /* 0x002ea80000300a00 */
[----:B------:R1:W-:Y:S04]  /*cd80*/  STL.64 [R1+0x5c0], R238 ;  /* 0x0005c0ee01007387 */ /* 0x0003e80000100a00 */
[----:B------:R-:W-:Y:S04]  /*cd90*/  STL.64 [R1+0x5c8], R28 ;  /* 0x0005c81c01007387 */ /* 0x000fe80000100a00 */
[----:B------:R3:W-:Y:S01]  /*cda0*/  STL.64 [R1+0x5d0], R32 ;  /* 0x0005d02001007387 */ /* 0x0007e20000100a00 */
[----:B-1----:R-:W-:-:S04]  /*cdb0*/  IMAD.U32 R239, RZ, RZ, UR9 ;  /* 0x00000009ffef7e24 */ /* 0x002fc8000f8e00ff */
[----:B------:R-:W-:Y:S01]  /*cdc0*/  IMAD.WIDE R4, R239, 0x4, R4 ;  /* 0x00000004ef047825 */ /* 0x000fe200078e0204 */
[----:B---3--:R-:W3:Y:S04]  /*cdd0*/  LDL.LU.64 R32, [R1+0x130] ;  /* 0x0001300001207983 */ /* 0x008ee80000300a00 */
[----:B------:R1:W-:Y:S04]  /*cde0*/  STL.64 [R1+0x5d8], R226 ;  /* 0x0005d8e201007387 */ /* 0x0003e80000100a00 */
[----:B-1----:R-:W3:Y:S04]  /*cdf0*/  LDL.LU.64 R226, [R1+0x138] ;  /* 0x0001380001e27983 */ /* 0x002ee80000300a00 */
[----:B------:R1:W-:Y:S04]  /*ce00*/  STL.64 [R1+0x5e8], R222 ;  /* 0x0005e8de01007387 */ /* 0x0003e80000100a00 */
[----:B-1----:R-:W3:Y:S04]  /*ce10*/  LDL.LU R223, [R1+0x1b8] ;  /* 0x0001b80001df7983 */ /* 0x002ee80000300800 */
[----:B------:R1:W-:Y:S04]  /*ce20*/  STL.64 [R1+0x5f0], R218 ;  /* 0x0005f0da01007387 */ /* 0x0003e80000100a00 */
[----:B-1----:R-:W3:Y:S04]  /*ce30*/  LDL.LU.64 R218, [R1+0x140] ;  /* 0x0001400001da7983 */ /* 0x002ee80000300a00 */
[----:B------:R-:W3:Y:S04]  /*ce40*/  LDL.LU.64 R28, [R1+0x128] ;  /* 0x00012800011c7983 */ /* 0x000ee80000300a00 */
[----:B------:R-:W3:Y:S04]  /*ce50*/  LDL.LU R238, [R1+0x1c4] ;  /* 0x0001c40001ee7983 */ /* 0x000ee80000300800 */
[----:B------:R1:W-:Y:S04]  /*ce60*/  STL.64 [R1+0xe8], R4 ;  /* 0x0000e80401007387 */ /* 0x0003e80000100a00 */
[----:B--2---:R-:W-:Y:S04]  /*ce70*/  LDGSTS.E [R244+0x10200], desc[UR40][R242.64], P1 ;  /* 0x10200000f2f47fae */ /* 0x004fe800089a1028 */
[----:B------:R-:W-:Y:S04]  /*ce80*/  LDGSTS.E [R244+0x10600], desc[UR40][R230.64], P1 ;  /* 0x10600000e6f47fae */ /* 0x000fe800089a1028 */
[----:B------:R-:W-:Y:S04]  /*ce90*/  LDGSTS.E [R244+0x10a00], desc[UR40][R234.64], P1 ;  /* 0x10a00000eaf47fae */ /* 0x000fe800089a1028 */
[----:B------:R-:W-:Y:S04]  /*cea0*/  LDGSTS.E [R244+0x10e00], desc[UR40][R60.64], P1 ;  /* 0x10e000003cf47fae */ /* 0x000fe800089a1028 */
[----:B------:R-:W-:Y:S04]  /*ceb0*/  LDGSTS.E [R244+0x11200], desc[UR40][R62.64], P1 ;  /* 0x112000003ef47fae */ /* 0x000fe800089a1028 */
[----:B----4-:R-:W-:Y:S04]  /*cec0*/  LDGSTS.E [R244+0x11600], desc[UR40][R58.64], P1 ;  /* 0x116000003af47fae */ /* 0x010fe800089a1028 */
        /* <DEDUP_REMOVED lines=58> */
[----:B------:R-:W0:Y:S01]  /*d270*/  LDGDEPBAR ;  /* 0x00000000000079af */ /* 0x000e220000000000 */
[----:B------:R-:W-:Y:S01]  /*d280*/  ISETP.NE.U32.AND P0, PT, R249, RZ, PT ;  /* 0x000000fff900720c */ /* 0x000fe20003f05070 */
[----:B------:R-:W-:Y:S01]  /*d290*/  VIADD R249, R0, UR28 ;  /* 0x0000001c00f97c36 */ /* 0x000fe20008000000 */
[----:B------:R-:W-:Y:S11]  /*d2a0*/  BAR.SYNC.DEFER_BLOCKING 0x0 ;  /* 0x0000000000007b1d */ /* 0x000ff60000010000 */
[----:B------:R-:W-:Y:S01]  /*d2b0*/  @!PT LDS RZ, [RZ] ;  /* 0x00000000fffff984 */ /* 0x000fe20000000800 */
[----:B------:R-:W-:Y:S01]  /*d2c0*/  @!PT LDS RZ, [RZ] ;  /* 0x00000000fffff984 */ /* 0x000fe20000000800 */
[----:B------:R-:W-:Y:S01]  /*d2d0*/  @!PT LDS RZ, [RZ] ;  /* 0x00000000fffff984 */ /* 0x000fe20000000800 */
[----:B------:R2:W-:Y:S04]  /*d2e0*/  LDGSTS.E [R249+0x64000], desc[UR40][R4.64], P0 ;  /* 0x6400000004f97fae */ /* 0x0005e800081a1028 */
[----:B-1----:R-:W2:Y:S01]  /*d2f0*/  LDL.LU.64 R4, [R1+0x610] ;  /* 0x0006100001047983 */ /* 0x002ea20000300a00 */
[----:B------:R-:W-:-:S02]  /*d300*/  ISETP.NE.U32.AND P1, PT, R251, RZ, PT ;  /* 0x000000fffb00720c */ /* 0x000fc40003f25070 */
[----:B------:R-:W-:Y:S01]  /*d310*/  ISETP.NE.U32.AND P0, PT, R248, RZ, PT ;  /* 0x000000fff800720c */ /* 0x000fe20003f05070 */
[C---:B------:R-:W-:Y:S01]  /*d320*/  IMAD.WIDE R2, R239.reuse, 0x4, R2 ;  /* 0x00000004ef027825 */ /* 0x040fe200078e0202 */
[----:B------:R-:W-:Y:S01]  /*d330*/  LOP3.LUT R222, R0, 0x10, RZ, 0x3c, !PT ;  /* 0x0000001000de7812 */ /* 0x000fe200078e3cff */
[----:B------:R-:W4:Y:S04]  /*d340*/  LDL.LU R251, [R1+0x1cc] ;  /* 0x0001cc0001fb7983 */ /* 0x000f280000300800 */
[----:B------:R-:W-:Y:S02]  /*d350*/  VIADD R222, R222, UR28 ;  /* 0x0000001cdede7c36 */ /* 0x000fe40008000000 */
[----:B--2---:R-:W-:-:S05]  /*d360*/  IMAD.WIDE R4, R239, 0x4, R4 ;  /* 0x00000004ef047825 */ /* 0x004fca00078e0204 */
[----:B------:R1:W-:Y:S04]  /*d370*/  STL.64 [R1+0xe0], R4 ;  /* 0x0000e00401007387 */ /* 0x0003e80000100a00 */
[----:B------:R-:W-:Y:S01]  /*d380*/  LDGSTS.E [R249+0x64008], desc[UR40][R4.64], P1 ;  /* 0x6400800004f97fae */ /* 0x000fe200089a1028 */
[----:B------:R-:W-:-:S03]  /*d390*/  ISETP.NE.U32.AND P1, PT, R252, RZ, PT ;  /* 0x000000fffc00720c */ /* 0x000fc60003f25070 */
[----:B------:R2:W-:Y:S04]  /*d3a0*/  LDGSTS.E [R222+0x64000], desc[UR40][R2.64], P0 ;  /* 0x6400000002de7fae */ /* 0x0005e800081a1028 */
[----:B-1----:R-:W2:Y:S04]  /*d3b0*/  LDL.LU.64 R4, [R1+0x608] ;  /* 0x0006080001047983 */ /* 0x002ea80000300a00 */
[----:B------:R1:W-:Y:S04]  /*d3c0*/  STL.64 [R1+0xd8], R2 ;  /* 0x0000d80201007387 */ /* 0x0003e80000100a00 */
[----:B------:R-:W2:Y:S04]  /*d3d0*/  LDL.LU.64 R248, [R1+0x120] ;  /* 0x0001200001f87983 */ /* 0x000ea80000300a00 */
[----:B------:R-:W2:Y:S04]  /*d3e0*/  LDL.LU R252, [R1+0x1d4] ;  /* 0x0001d40001fc7983 */ /* 0x000ea80000300800 */
[----:B-1----:R-:W2:Y:S01]  /*d3f0*/  LDL.LU.64 R2, [R1+0x600] ;  /* 0x0006000001027983 */ /* 0x002ea20000300a00 */
[----:B------:R-:W-:-:S02]  /*d400*/  ISETP.NE.U32.AND P0, PT, R210, RZ, PT ;  /* 0x000000ffd200720c */ /* 0x000fc40003f05070 */
[----:B------:R-:W-:Y:S01]  /*d410*/  LOP3.LUT R210, R0, 0x20, RZ, 0x3c, !PT ;  /* 0x0000002000d27812 */ /* 0x000fe200078e3cff */
[----:B---3--:R-:W-:-:S04]  /*d420*/  IMAD.WIDE R218, R239, 0x4, R218 ;  /* 0x00000004efda7825 */ /* 0x008fc800078e02da */
[----:B------:R-:W-:Y:S02]  /*d430*/  VIADD R210, R210, UR28 ;  /* 0x0000001cd2d27c36 */ /* 0x000fe40008000000 */
[----:B--2---:R-:W-:-:S05]  /*d440*/  IMAD.WIDE R2, R239, 0x4, R2 ;  /* 0x00000004ef027825 */ /* 0x004fca00078e0202 */
[----:B------:R1:W-:Y:S04]  /*d450*/  STL.64 [R1+0xb0], R2 ;  /* 0x0000b00201007387 */ /* 0x0003e80000100a00 */
[----:B------:R-:W-:Y:S04]  /*d460*/  LDGSTS.E [R222+0x64008], desc[UR40][R2.64], P1 ;  /* 0x6400800002de7fae */ /* 0x000fe800089a1028 */
[----:B-1----:R-:W2:Y:S01]  /*d470*/  LDL.LU.64 R2, [R1+0x5f8] ;  /* 0x0005f80001027983 */ /* 0x002ea20000300a00 */
[----:B------:R-:W-:-:S03]  /*d480*/  ISETP.NE.U32.AND P1, PT, R223, RZ, PT ;  /* 0x000000ffdf00720c */ /* 0x000fc60003f25070 */
[----:B------:R1:W-:Y:S01]  /*d490*/  LDGSTS.E [R210+0x64000], desc[UR40][R218.64], P0 ;  /* 0x64000000dad27fae */ /* 0x0003e200081a1028 */
[----:B------:R-:W-:Y:S02]  /*d4a0*/  ISETP.NE.U32.AND P0, PT, R250, RZ, PT ;  /* 0x000000fffa00720c */ /* 0x000fe40003f05070 */
[----:B------:R-:W-:Y:S01]  /*d4b0*/  LOP3.LUT R250, R0, 0x30, RZ, 0x3c, !PT ;  /* 0x0000003000fa7812 */ /* 0x000fe200078e3cff */
[----:B------:R1:W-:Y:S01]  /*d4c0*/  STL.64 [R1+0xa8], R218 ;  /* 0x0000a8da01007387 */ /* 0x0003e20000100a00 */
[----:B------:R-:W-:-:S04]  /*d4d0*/  IMAD.WIDE R32, R239, 0x4, R32 ;  /* 0x00000004ef207825 */ /* 0x000fc800078e0220 */
[----:B------:R-:W-:Y:S02]  /*d4e0*/  VIADD R250, R250, UR28 ;  /* 0x0000001cfafa7c36 */ /* 0x000fe40008000000 */
[----:B-1----:R-:W-:-:S05]  /*d4f0*/  IMAD.WIDE R218, R239, 0x4, R226 ;  /* 0x00000004efda7825 */ /* 0x002fca00078e02e2 */
[----:B------:R1:W-:Y:S01]  /*d500*/  LDGSTS.E [R210+0x64008], desc[UR40][R218.64], P1 ;  /* 0x64008000dad27fae */ /* 0x0003e200089a1028 */
[----:B------:R-:W-:-:S03]  /*d510*/  ISETP.NE.U32.AND P1, PT, R211, RZ, PT ;  /* 0x000000ffd300720c */ /* 0x000fc60003f25070 */
[----:B------:R3:W-:Y:S01]  /*d520*/  LDGSTS.E [R250+0x64000], desc[UR40][R32.64], P0 ;  /* 0x6400000020fa7fae */ /* 0x0007e200081a1028 */
[----:B------:R-:W-:Y:S01]  /*d530*/  ISETP.NE.U32.AND P0, PT, R238, RZ, PT ;  /* 0x000000ffee00720c */ /* 0x000fe20003f05070 */
[----:B------:R-:W-:Y:S02]  /*d540*/  IMAD.WIDE R28, R239, 0x4, R28 ;  /* 0x00000004ef1c7825 */ /* 0x000fe400078e021c */
[----:B------:R-:W-:Y:S04]  /*d550*/  STL.64 [R1+0xa0], R218 ;  /* 0x0000a0da01007387 */ /* 0x000fe80000100a00 */
[----:B------:R-:W3:Y:S04]  /*d560*/  LDL.LU.64 R222, [R1+0x118] ;  /* 0x0001180001de7983 */ /* 0x000ee80000300a00 */
[----:B------:R-:W3:Y:S04]  /*d570*/  LDL.LU.64 R210, [R1+0x110] ;  /* 0x0001100001d27983 */ /* 0x000ee80000300a00 */
[----:B------:R1:W-:Y:S04]  /*d580*/  STL.64 [R1+0x98], R32 ;  /* 0x0000982001007387 */ /* 0x0003e80000100a00 */
[----:B------:R-:W3:Y:S04]  /*d590*/  LDL.LU.64 R226, [R1+0x108] ;  /* 0x0001080001e27983 */ /* 0x000ee80000300a00 */
[----:B------:R4:W-:Y:S04]  /*d5a0*/  STL.64 [R1+0x90], R28 ;  /* 0x0000901c01007387 */ /* 0x0009e80000100a00 */
[----:B-1----:R-:W3:Y:S04]  /*d5b0*/  LDL.LU.64 R32, [R1+0x100] ;  /* 0x0001000001207983 */ /* 0x002ee80000300a00 */
[----:B------:R1:W-:Y:S01]  /*d5c0*/  LDGSTS.E [R250+0x64008], desc[UR40][R28.64], P1 ;  /* 0x640080001cfa7fae */ /* 0x0003e200089a1028 */
[----:B----4-:R-:W-:-:S03]  /*d5d0*/  ISETP.NE.U32.AND P1, PT, R251, RZ, PT ;  /* 0x000000fffb00720c */ /* 0x010fc60003f25070 */
[----:B------:R-:W4:Y:S04]  /*d5e0*/  LDL.LU R238, [R1+0x1dc] ;  /* 0x0001dc0001ee7983 */ /* 0x000f280000300800 */
[----:B------:R-:W4:Y:S04]  /*d5f0*/  LDL.LU.64 R28, [R1+0xf8] ;  /* 0x0000f800011c7983 */ /* 0x000f280000300a00 */
[----:B------:R-:W1:Y:S01]  /*d600*/  LDL.LU.64 R250, [R1+0xf0] ;  /* 0x0000f00001fa7983 */ /* 0x000e620000300a00 */
[----:B--2---:R-:W-:-:S05]  /*d610*/  IMAD.WIDE R2, R239, 0x4, R2 ;  /* 0x00000004ef027825 */ /* 0x004fca00078e0202 */
[----:B------:R-:W-:Y:S04]  /*d620*/  LDGSTS.E [R4+0x64000], desc[UR40][R2.64], P0 ;  /* 0x6400000002047fae */ /* 0x000fe800081a1028 */
[----:B------:R2:W-:Y:S04]  /*d630*/  STL [R1+0x538], R2 ;  /* 0x0005380201007387 */ /* 0x0005e80000100800 */
[----:B--2---:R-:W2:Y:S01]  /*d640*/  LDL.LU R2, [R1+0x1c8] ;  /* 0x0001c80001027983 */ /* 0x004ea20000300800 */
[----:B------:R-:W-:Y:S01]  /*d650*/  IMAD.WIDE R218, R239, 0x4, R248 ;  /* 0x00000004efda7825 */ /* 0x000fe200078e02f8 */
[----:B------:R-:W-:-:S02]  /*d660*/  ISETP.NE.U32.AND P0, PT, R252, RZ, PT ;  /* 0x000000fffc00720c */ /* 0x000fc40003f05070 */
[----:B------:R-:W-:Y:S01]  /*d670*/  STL [R1+0x528], R3 ;  /* 0x0005280301007387 */ /* 0x000fe20000100800 */
[----:B------:R-:W-:-:S03]  /*d680*/  LOP3.LUT R252, R0, 0x50, RZ, 0x3c, !PT ;  /* 0x0000005000fc7812 */ /* 0x000fc600078e3cff */
[----:B------:R-:W4:Y:S04]  /*d690*/  LDL.LU.64 R248, [R1+0xc0] ;  /* 0x0000c00001f87983 */ /* 0x000f280000300a00 */
[----:B------:R1:W-:Y:S04]  /*d6a0*/  LDGSTS.E [R4+0x64008], desc[UR40][R218.64], P1 ;  /* 0x64008000da047fae */ /* 0x0003e800089a1028 */
[----:B------:R-:W-:Y:S04]  /*d6b0*/  STL.64 [R1+0x80], R218 ;  /* 0x000080da01007387 */ /* 0x000fe80000100a00 */
[----:B------:R3:W-:Y:S01]  /*d6c0*/  STL [R1+0x520], R0 ;  /* 0x0005200001007387 */ /* 0x0007e20000100800 */
[----:B------:R-:W-:-:S02]  /*d6d0*/  VIADD R252, R252, UR28 ;  /* 0x0000001cfcfc7c36 */ /* 0x000fc40008000000 */
[----:B---3--:R-:W-:-:S04]  /*d6e0*/  IMAD.WIDE R222, R239, 0x4, R222 ;  /* 0x00000004efde7825 */ /* 0x008fc800078e02de */
[----:B------:R-:W-:Y:S01]  /*d6f0*/  IMAD.WIDE R210, R239, 0x4, R210 ;  /* 0x00000004efd27825 */ /* 0x000fe200078e02d2 */
[----:B------:R3:W-:Y:S04]  /*d700*/  LDGSTS.E [R252+0x64000], desc[UR40][R222.64], P0 ;  /* 0x64000000defc7fae */ /* 0x0007e800081a1028 */
[----:B------:R-:W3:Y:S04]  /*d710*/  LDL.LU R0, [R1+0x1d8] ;  /* 0x0001d80001007983 */ /* 0x000ee80000300800 */
[----:B------:R-:W3:Y:S04]  /*d720*/  LDL.LU.64 R218, [R1+0x5f0] ;  /* 0x0005f00001da7983 */ /* 0x000ee80000300a00 */
[----:B------:R-:W-:Y:S04]  /*d730*/  STL [R1+0x524], R4 ;  /* 0x0005240401007387 */ /* 0x000fe80000100800 */
[----:B------:R1:W-:Y:S04]  /*d740*/  STL [R1+0x580], R5 ;  /* 0x0005800501007387 */ /* 0x0003e80000100800 */
[----:B-1----:R-:W4:Y:S01]  /*d750*/  LDL.LU.64 R4, [R1+0x28] ;  /* 0x0000280001047983 */ /* 0x002f220000300a00 */
[----:B--2---:R-:W-:-:S03]  /*d760*/  ISETP.NE.U32.AND P1, PT, R2, RZ, PT ;  /* 0x000000ff0200720c */ /* 0x004fc60003f25070 */
[----:B------:R-:W2:Y:S04]  /*d770*/  LDL.LU.64 R2, [R1+0x18] ;  /* 0x0000180001027983 */ /* 0x000ea80000300a00 */
[----:B------:R1:W-:Y:S06]  /*d780*/  STL.64 [R1+0x78], R222 ;  /* 0x000078de01007387 */ /* 0x0003ec0000100a00 */
[----:B------:R-:W-:Y:S04]  /*d790*/  LDGSTS.E [R252+0x64008], desc[UR40][R210.64], P1 ;  /* 0x64008000d2fc7fae */ /* 0x000fe800089a1028 */
[----:B-1----:R-:W2:Y:S04]  /*d7a0*/  LDL.LU.64 R222, [R1+0x5e8] ;  /* 0x0005e80001de7983 */ /* 0x002ea80000300a00 */
[----:B------:R1:W-:Y:S04]  /*d7b0*/  STL.64 [R1+0x110], R210 ;  /* 0x000110d201007387 */ /* 0x0003e80000100a00 */
[----:B-1----:R-:W2:Y:S01]  /*d7c0*/  LDL.LU.64 R210, [R1+0x5e0] ;  /* 0x0005e00001d27983 */ /* 0x002ea20000300a00 */
[----:B------:R-:W-:-:S02]  /*d7d0*/  LOP3.LUT P0, RZ, R245, 0x80000, RZ, 0xc0, !PT ;  /* 0x00080000f5ff7812 */ /* 0x000fc4000780c0ff */
[----:B---3--:R-:W-:Y:S01]  /*d7e0*/  ISETP.NE.U32.AND P1, PT, R0, RZ, PT ;  /* 0x000000ff0000720c */ /* 0x008fe20003f25070 */
[----:B------:R-:W-:-:S04]  /*d7f0*/  IMAD.WIDE R226, R239, 0x4, R226 ;  /* 0x00000004efe27825 */ /* 0x000fc800078e02e2 */
[C---:B------:R-:W-:Y:S01]  /*d800*/  IMAD.WIDE R32, R239.reuse, 0x4, R32 ;  /* 0x00000004ef207825 */ /* 0x040fe200078e0220 */
[----:B------:R-:W-:Y:S04]  /*d810*/  STL [R1+0x548], R252 ;  /* 0x000548fc01007387 */ /* 0x000fe80000100800 */
[----:B------:R1:W-:Y:S04]  /*d820*/  STL.64 [R1+0x108], R226 ;  /* 0x000108e201007387 */ /* 0x0003e80000100a00 */
[----:B--2---:R2:W-:Y:S04]  /*d830*/  LDGSTS.E [R211+0x64000], desc[UR40][R226.64], P0 ;  /* 0x64000000e2d37fae */ /* 0x0045e800081a1028 */
[----:B------:R-:W-:Y:S01]  /*d840*/  LDGSTS.E [R211+0x64008], desc[UR40][R32.64], P1 ;  /* 0x6400800020d37fae */ /* 0x000fe200089a1028 */
[----:B----4-:R-:W-:Y:S01]  /*d850*/  ISETP.NE.U32.AND P1, PT, R238, RZ, PT ;  /* 0x000000ffee00720c */ /* 0x010fe20003f25070 */
[----:B------:R-:W-:Y:S01]  /*d860*/  IMAD.WIDE R238, R239, 0x4, R28 ;  /* 0x00000004efee7825 */ /* 0x000fe200078e021c */
[----:B------:R-:W-:-:S04]  /*d870*/  LOP3.LUT P0, RZ, R245, 0x40000, RZ, 0xc0, !PT ;  /* 0x00040000f5ff7812 */ /* 0x000fc8000780c0ff */
[----:B------:R-:W-:Y:S01]  /*d880*/  LDGSTS.E [R6+0x64000], desc[UR40][R238.64], P2 ;  /* 0x64000000ee067fae */ /* 0x000fe200091a1028 */
[----:B------:R-:W-:Y:S01]  /*d890*/  LOP3.LUT P2, RZ, R245, 0x20000, RZ, 0xc0, !PT ;  /* 0x00020000f5ff7812 */ /* 0x000fe2000784c0ff */
[----:B------:R-:W-:Y:S02]  /*d8a0*/  IMAD.U32 R245, RZ, RZ, UR9 ;  /* 0x00000009fff57e24 */ /* 0x000fe4000f8e00ff */
[----:B-1----:R-:W2:Y:S02]  /*d8b0*/  LDL.LU.64 R226, [R1+0x5d8] ;  /* 0x0005d80001e27983 */ /* 0x002ea40000300a00 */
[----:B------:R-:W-:Y:S02]  /*d8c0*/  IMAD.WIDE R250, R245, 0x4, R250 ;  /* 0x00000004f5fa7825 */ /* 0x000fe400078e02fa */
[----:B------:R1:W-:Y:S02]  /*d8d0*/  STL.64 [R1+0x100], R32 ;  /* 0x0001002001007387 */ /* 0x0003e40000100a00 */
[----:B------:R-:W-:-:S02]  /*d8e0*/  IMAD.WIDE R242, R210, 0x4, R242 ;  /* 0x00000004d2f27825 */ /* 0x000fc400078e02f2 */
[----:B------:R3:W-:Y:S02]  /*d8f0*/  LDGSTS.E [R6+0x64008], desc[UR40][R250.64], P1 ;  /* 0x64008000fa067fae */ /* 0x0007e400089a1028 */
[C---:B------:R-:W-:Y:S02]  /*d900*/  IMAD.WIDE R248, R210.reuse, 0x4, R248 ;  /* 0x00000004d2f87825 */ /* 0x040fe400078e02f8 */
[----:B------:R-:W0:Y:S04]  /*d910*/  LDGDEPBAR ;  /* 0x00000000000079af */ /* 0x000e280000000000 */
[----:B-1----:R-:W4:Y:S04]  /*d920*/  LDL.LU.64 R32, [R1+0x5d0] ;  /* 0x0005d00001207983 */ /* 0x002f280000300a00 */
[----:B------:R-:W3:Y:S04]  /*d930*/  LDL.LU.64 R28, [R1+0x5c8] ;  /* 0x0005c800011c7983 */ /* 0x000ee80000300a00 */
[----:B------:R1:W-:Y:S01]  /*d940*/  STL.64 [R1+0xf8], R238 ;  /* 0x0000f8ee01007387 */ /* 0x0003e20000100a00 */
[----:B------:R-:W-:-:S04]  /*d950*/  IMAD.WIDE R230, R210, 0x4, R230 ;  /* 0x00000004d2e67825 */ /* 0x000fc800078e02e6 */
[C---:B------:R-:W-:Y:S01]  /*d960*/  IMAD.WIDE R234, R210.reuse, 0x4, R234 ;  /* 0x00000004d2ea7825 */ /* 0x040fe200078e02ea */
[----:B-1----:R-:W3:Y:S04]  /*d970*/  LDL.LU.64 R238, [R1+0x5c0] ;  /* 0x0005c00001ee7983 */ /* 0x002ee80000300a00 */
[----:B------:R1:W-:Y:S01]  /*d980*/  STL.64 [R1+0xf0], R250 ;  /* 0x0000f0fa01007387 */ /* 0x0003e20000100a00 */
[----:B------:R-:W-:-:S03]  /*d990*/  IMAD.WIDE R60, R210, 0x4, R60 ;  /* 0x00000004d23c7825 */ /* 0x000fc600078e023c */
[----:B-1----:R-:W3:Y:S04]  /*d9a0*/  LDL.LU.64 R250, [R1+0x5b8] ;  /* 0x0005b80001fa7983 */ /* 0x002ee80000300a00 */
[----:B------:R1:W-:Y:S04]  /*d9b0*/  STL.64 [R1+0x588], R244 ;  /* 0x000588f401007387 */ /* 0x0003e80000100a00 */
[----:B-1----:R-:W3:Y:S04]  /*d9c0*/  LDL.LU.64 R244, [R1+0x38] ;  /* 0x0000380001f47983 */ /* 0x002ee80000300a00 */
[----:B------:R-:W-:Y:S04]  /*d9d0*/  STL [R1+0x54c], R6 ;  /* 0x00054c0601007387 */ /* 0x000fe80000100800 */
[----:B------:R1:W-:Y:S04]  /*d9e0*/  STL.64 [R1+0x70], R242 ;  /* 0x000070f201007387 */ /* 0x0003e80000100a00 */
[----:B-1----:R-:W4:Y:S04]  /*d9f0*/  LDL.LU.64 R242, [R1+0x5b0] ;  /* 0x0005b00001f27983 */ /* 0x002f280000300a00 */
[----:B------:R1:W-:Y:S04]  /*da00*/  STL.64 [R1+0x68], R248 ;  /* 0x000068f801007387 */ /* 0x0003e80000100a00 */
[----:B-1----:R-:W4:Y:S04]  /*da10*/  LDL.LU.64 R248, [R1+0x5a8] ;  /* 0x0005a80001f87983 */ /* 0x002f280000300a00 */
[----:B------:R1:W-:Y:S04]  /*da20*/  STL.64 [R1+0x60], R230 ;  /* 0x000060e601007387 */ /* 0x0003e80000100a00 */
[----:B-1----:R-:W4:Y:S04]  /*da30*/  LDL.LU.64 R230, [R1+0x5a0] ;  /* 0x0005a00001e67983 */ /* 0x002f280000300a00 */
[----:B------:R1:W-:Y:S04]  /*da40*/  STL.64 [R1+0x50], R234 ;  /* 0x000050ea01007387 */ /* 0x0003e80000100a00 */
[----:B-1----:R-:W4:Y:S04]  /*da50*/  LDL.LU.64 R234, [R1+0x598] ;  /* 0x0005980001ea7983 */ /* 0x002f280000300a00 */
[----:B------:R1:W-:Y:S04]  /*da60*/  STL.64 [R1+0x40], R60 ;  /* 0x0000403c01007387 */ /* 0x0003e80000100a00 */
[----:B-1----:R-:W4:Y:S01]  /*da70*/  LDL.LU.64 R60, [R1+0x590] ;  /* 0x00059000013c7983 */ /* 0x002f220000300a00 */
        /* <DEDUP_REMOVED lines=37> */
[----:B--2---:R-:W-:-:S04]  /*dcd0*/  IMAD.WIDE R226, R210, 0x4, R226 ;  /* 0x00000004d2e27825 */ /* 0x004fc800078e02e2 */
        /* <DEDUP_REMOVED lines=8> */
[----:B---3--:R-:W-:-:S05]  /*dd60*/  IMAD.WIDE R244, R210, 0x4, R244 ;  /* 0x00000004d2f47825 */ /* 0x008fca00078e02f4 */
[----:B------:R-:W-:Y:S04]  /*dd70*/  STL.64 [R1+0x58], R244 ;  /* 0x000058f401007387 */ /* 0x000fe80000100a00 */
[----:B------:R-:W-:Y:S04]  /*dd80*/  STL.64 [R1+0x48], R4 ;  /* 0x0000480401007387 */ /* 0x000fe80000100a00 */
[----:B------:R1:W-:Y:S04]  /*dd90*/  STL.64 [R1+0x30], R62 ;  /* 0x0000303e01007387 */ /* 0x0003e80000100a00 */
[----:B------:R-:W-:Y:S01]  /*dda0*/  STL.64 [R1+0x38], R2 ;  /* 0x0000380201007387 */ /* 0x000fe20000100a00 */
[----:B------:R-:W-:-:S04]  /*ddb0*/  IMAD.WIDE R250, R210, 0x4, R250 ;  /* 0x00000004d2fa7825 */ /* 0x000fc800078e02fa */
[C---:B----4-:R-:W-:Y:S01]  /*ddc0*/  IMAD.WIDE R242, R210.reuse, 0x4, R242 ;  /* 0x00000004d2f27825 */ /* 0x050fe200078e02f2 */
[----:B------:R-:W-:Y:S03]  /*ddd0*/  LDGSTS.E [R7+0x20000], desc[UR40][R250.64], P2 ;  /* 0x20000000fa077fae */ /* 0x000fe600091a1028 */
        /* <DEDUP_REMOVED lines=9> */
[----:B-1----:R-:W-:-:S04]  /*de70*/  IMAD.WIDE R62, R210, 0x4, R60 ;  /* 0x00000004d23e7825 */ /* 0x002fc800078e023c */
[C---:B------:R-:W-:Y:S01]  /*de80*/  IMAD.WIDE R60, R210.reuse, 0x4, R58 ;  /* 0x00000004d23c7825 */ /* 0x040fe200078e023a */
[----:B------:R1:W-:Y:S03]  /*de90*/  STL.64 [R1+0x28], R62 ;  /* 0x0000283e01007387 */ /* 0x0003e60000100a00 */
[C---:B------:R-:W-:Y:S01]  /*dea0*/  IMAD.WIDE R58, R210.reuse, 0x4, R234 ;  /* 0x00000004d23a7825 */ /* 0x040fe200078e02ea */
[----:B------:R2:W-:Y:S04]  /*deb0*/  STL.64 [R1+0x20], R60 ;  /* 0x0000203c01007387 */ /* 0x0005e80000100a00 */
[----:B------:R3:W-:Y:S01]  /*dec0*/  STL.64 [R1+0x18], R58 ;  /* 0x0000183a01007387 */ /* 0x0007e20000100a00 */
[----:B-1----:R-:W-:-:S04]  /*ded0*/  IMAD.WIDE R62, R210, 0x4, R232 ;  /* 0x00000004d23e7825 */ /* 0x002fc800078e02e8 */
[C---:B--2---:R-:W-:Y:S01]  /*dee0*/  IMAD.WIDE R60, R210.reuse, 0x4, R230 ;  /* 0x00000004d23c7825 */ /* 0x044fe200078e02e6 */
[----:B------:R1:W-:Y:S03]  /*def0*/  STL.64 [R1+0x10], R62 ;  /* 0x0000103e01007387 */ /* 0x0003e60000100a00 */
[C---:B---3--:R-:W-:Y:S01]  /*df00*/  IMAD.WIDE R58, R210.reuse, 0x4, R228 ;  /* 0x00000004d23a7825 */ /* 0x048fe200078e02e4 */
[----:B------:R2:W-:Y:S04]  /*df10*/  STL.64 [R1+0x8], R60 ;  /* 0x0000083c01007387 */ /* 0x0005e80000100a00 */
[----:B------:R3:W-:Y:S01]  /*df20*/  STL.64 [R1], R58 ;  /* 0x0000003a01007387 */ /* 0x0007e20000100a00 */
[----:B------:R-:W-:-:S04]  /*df30*/  IMAD.WIDE R234, R210, 0x4, R28 ;  /* 0x00000004d2ea7825 */ /* 0x000fc800078e021c */
[----:B-1----:R-:W-:-:S04]  /*df40*/  IMAD.WIDE R62, R210, 0x4, R26 ;  /* 0x00000004d23e7825 */ /* 0x002fc800078e021a */
[----:B--2---:R-:W-:-:S04]  /*df50*/  IMAD.WIDE R60, R210, 0x4, R24 ;  /* 0x00000004d23c7825 */ /* 0x004fc800078e0218 */
[----:B---3--:R-:W-:-:S04]  /*df60*/  IMAD.WIDE R58, R210, 0x4, R22 ;  /* 0x00000004d23a7825 */ /* 0x008fc800078e0216 */
[----:B------:R-:W-:-:S04]  /*df70*/  IMAD.WIDE R22, R210, 0x4, R196 ;  /* 0x00000004d2167825 */ /* 0x000fc800078e02c4 */
[----:B------:R-:W-:-:S04]  /*df80*/  IMAD.WIDE R24, R210, 0x4, R198 ;  /* 0x00000004d2187825 */ /* 0x000fc800078e02c6 */
[C---:B------:R-:W-:Y:S02]  /*df90*/  IMAD.WIDE R196, R210.reuse, 0x4, R36 ;  /* 0x00000004d2c47825 */ /* 0x040fe400078e0224 */
[----:B------:R-:W2:Y:S02]  /*dfa0*/  LDL.LU.64 R36, [R1] ;  /* 0x0000000001247983 */ /* 0x000ea40000300a00 */
[----:B------:R-:W-:-:S04]  /*dfb0*/  IMAD.WIDE R228, R210, 0x4, R34 ;  /* 0x00000004d2e47825 */ /* 0x000fc800078e0222 */
[----:B------:R-:W-:-:S04]  /*dfc0*/  IMAD.WIDE R26, R210, 0x4, R200 ;  /* 0x00000004d21a7825 */ /* 0x000fc800078e02c8 */
[C---:B------:R-:W-:Y:S02]  /*dfd0*/  IMAD.WIDE R198, R210.reuse, 0x4, R38 ;  /* 0x00000004d2c67825 */ /* 0x040fe400078e0226 */
[----:B------:R-:W3:Y:S02]  /*dfe0*/  LDL.LU.64 R38, [R1+0x8] ;  /* 0x0000080001267983 */ /* 0x000ee40000300a00 */
[----:B------:R-:W-:-:S04]  /*dff0*/  IMAD.WIDE R232, R210, 0x4, R30 ;  /* 0x00000004d2e87825 */ /* 0x000fc800078e021e */
[----:B------:R-:W-:-:S04]  /*e000*/  IMAD.WIDE R34, R210, 0x4, R150 ;  /* 0x00000004d2227825 */ /* 0x000fc800078e0296 */
[----:B------:R-:W-:-:S04]  /*e010*/  IMAD.WIDE R28, R210, 0x4, R202 ;  /* 0x00000004d21c7825 */ /* 0x000fc800078e02ca */
[C---:B------:R-:W-:Y:S02]  /*e020*/  IMAD.WIDE R200, R210.reuse, 0x4, R40 ;  /* 0x00000004d2c87825 */ /* 0x040fe400078e0228 */
[----:B------:R-:W4:Y:S02]  /*e030*/  LDL.LU.64 R40, [R1+0x10] ;  /* 0x0000100001287983 */ /* 0x000f240000300a00 */
[----:B------:R-:W-:-:S04]  /*e040*/  IMAD.WIDE R150, R210, 0x4, R178 ;  /* 0x00000004d2967825 */ /* 0x000fc800078e02b2 */
[----:B------:R-:W-:-:S04]  /*e050*/  IMAD.WIDE R30, R210, 0x4, R204 ;  /* 0x00000004d21e7825 */ /* 0x000fc800078e02cc */
[C---:B------:R-:W-:Y:S02]  /*e060*/  IMAD.WIDE R202, R210.reuse, 0x4, R42 ;  /* 0x00000004d2ca7825 */ /* 0x040fe400078e022a */
[----:B------:R-:W2:Y:S02]  /*e070*/  LDL.LU.64 R42, [R1+0x18] ;  /* 0x00001800012a7983 */ /* 0x000ea40000300a00 */
[----:B------:R-:W-:-:S04]  /*e080*/  IMAD.WIDE R230, R210, 0x4, R32 ;  /* 0x00000004d2e67825 */ /* 0x000fc800078e0220 */
[----:B------:R-:W-:-:S04]  /*e090*/  IMAD.WIDE R178, R210, 0x4, R206 ;  /* 0x00000004d2b27825 */ /* 0x000fc800078e02ce */
[C---:B------:R-:W-:Y:S02]  /*e0a0*/  IMAD.WIDE R204, R210.reuse, 0x4, R44 ;  /* 0x00000004d2cc7825 */ /* 0x040fe400078e022c */
[----:B------:R-:W2:Y:S02]  /*e0b0*/  LDL.LU.64 R44, [R1+0x20] ;  /* 0x00002000012c7983 */ /* 0x000ea40000300a00 */
[----:B------:R-:W-:-:S04]  /*e0c0*/  IMAD.WIDE R32, R210, 0x4, R208 ;  /* 0x00000004d2207825 */ /* 0x000fc800078e02d0 */
[C---:B------:R-:W-:Y:S02]  /*e0d0*/  IMAD.WIDE R206, R210.reuse, 0x4, R46 ;  /* 0x00000004d2ce7825 */ /* 0x040fe400078e022e */
[----:B------:R-:W2:Y:S02]  /*e0e0*/  LDL.LU.64 R46, [R1+0x28] ;  /* 0x00002800012e7983 */ /* 0x000ea40000300a00 */
[C---:B------:R-:W-:Y:S02]  /*e0f0*/  IMAD.WIDE R208, R210.reuse, 0x4, R48 ;  /* 0x00000004d2d07825 */ /* 0x040fe400078e0230 */
[----:B------:R-:W2:Y:S02]  /*e100*/  LDL.LU.64 R48, [R1+0x30] ;  /* 0x0000300001307983 */ /* 0x000ea40000300a00 */
        /* <DEDUP_REMOVED lines=36> */
[----:B------:R-:W-:Y:S02]  /*e350*/  IMAD.WIDE R212, R210, 0x4, R212 ;  /* 0x00000004d2d47825 */ /* 0x000fe400078e02d4 */
[----:B-1----:R-:W2:Y:S04]  /*e360*/  LDL.64 R210, [R1+0x68] ;  /* 0x0000680001d27983 */ /* 0x002ea80000100a00 */
[----:B------:R1:W-:Y:S04]  /*e370*/  STL.64 [R1+0x518], R250 ;  /* 0x000518fa01007387 */ /* 0x0003e80000100a00 */
[----:B--2---:R-:W-:Y:S04]  /*e380*/  LDGSTS.E [R7+0x20400], desc[UR40][R210.64], P2 ;  /* 0x20400000d2077fae */ /* 0x004fe800091a1028 */
[----:B------:R-:W-:Y:S04]  /*e390*/  LDGSTS.E [R7+0x20800], desc[UR40][R244.64], P2 ;  /* 0x20800000f4077fae */ /* 0x000fe800091a1028 */
[----:B------:R-:W-:Y:S04]  /*e3a0*/  LDGSTS.E [R7+0x20c00], desc[UR40][R4.64], P2 ;  /* 0x20c0000004077fae */ /* 0x000fe800091a1028 */
[----:B------:R-:W-:Y:S04]  /*e3b0*/  LDGSTS.E [R7+0x21000], desc[UR40][R2.64], P2 ;  /* 0x2100000002077fae */ /* 0x000fe800091a1028 */
[----:B------:R-:W2:Y:S04]  /*e3c0*/  LDL.LU.64 R244, [R1+0x588] ;  /* 0x0005880001f47983 */ /* 0x000ea80000300a00 */
[----:B------:R-:W2:Y:S04]  /*e3d0*/  LDL.LU R5, [R1+0x580] ;  /* 0x0005800001057983 */ /* 0x000ea80000300800 */
[----:B------:R-:W2:Y:S04]  /*e3e0*/  LDL.LU R2, [R1+0x3f8] ;  /* 0x0003f80001027983 */ /* 0x000ea80000300800 */
[----:B------:R-:W2:Y:S04]  /*e3f0*/  LDL.LU R0, [R1+0x3f0] ;  /* 0x0003f00001007983 */ /* 0x000ea80000300800 */
[----:B-1----:R-:W2:Y:S04]  /*e400*/  LDL.LU.64 R250, [R1+0xe0] ;  /* 0x0000e00001fa7983 */ /* 0x002ea80000300a00 */
[----:B------:R-:W2:Y:S04]  /*e410*/  LDL.LU R211, [R1+0x3f4] ;  /* 0x0003f40001d37983 */ /* 0x000ea80000300800 */
[----:B------:R-:W2:Y:S04]  /*e420*/  LDL R6, [R1+0x154] ;  /* 0x0001540001067983 */ /* 0x000ea80000100800 */
[----:B------:R-:W-:Y:S04]  /*e430*/  LDGSTS.E [R7+0x21400], desc[UR40][R46.64], P2 ;  /* 0x214000002e077fae */ /* 0x000fe800091a1028 */
[----:B------:R1:W-:Y:S04]  /*e440*/  LDGSTS.E [R7+0x21800], desc[UR40][R42.64], P2 ;  /* 0x218000002a077fae */ /* 0x0003e800091a1028 */
[----:B---3--:R-:W-:Y:S04]  /*e450*/  LDGSTS.E [R7+0x21c00], desc[UR40][R38.64], P2 ;  /* 0x21c0000026077fae */ /* 0x008fe800091a1028 */
        /* <DEDUP_REMOVED lines=56> */
[----:B--2---:R2:W-:Y:S04]  /*e7e0*/  STL [R1+0x568], R6 ;  /* 0x0005680601007387 */ /* 0x0045e80000100800 */
[----:B--2---:R-:W2:Y:S04]  /*e7f0*/  LDL.LU R6, [R1+0x404] ;  /* 0x0004040001067983 */ /* 0x004ea80000300800 */
[----:B--2---:R2:W-:Y:S04]  /*e800*/  STL [R1+0x56c], R6 ;  /* 0x00056c0601007387 */ /* 0x0045e80000100800 */
[----:B------:R-:W3:Y:S04]  /*e810*/  LDL R3, [R1+0x158] ;  /* 0x0001580001037983 */ /* 0x000ee80000100800 */
[----:B--2---:R-:W2:Y:S04]  /*e820*/  LDL R6, [R1+0x150] ;  /* 0x0001500001067983 */ /* 0x004ea80000100800 */
[----:B---3--:R3:W-:Y:S04]  /*e830*/  STL [R1+0x558], R3 ;  /* 0x0005580301007387 */ /* 0x0087e80000100800 */
[----:B---3--:R-:W3:Y:S04]  /*e840*/  LDL.LU R3, [R1+0x408] ;  /* 0x0004080001037983 */ /* 0x008ee80000300800 */
[----:B------:R1:W-:Y:S04]  /*e850*/  STL.64 [R1+0x4d0], R46 ;  /* 0x0004d02e01007387 */ /* 0x0003e80000100a00 */
[----:B-1----:R-:W2:Y:S04]  /*e860*/  LDL.LU.64 R46, [R1+0x40] ;  /* 0x00004000012e7983 */ /* 0x002ea80000300a00 */
[----:B------:R1:W-:Y:S04]  /*e870*/  STL.64 [R1+0x4d8], R42 ;  /* 0x0004d82a01007387 */ /* 0x0003e80000100a00 */
[----:B-1----:R-:W2:Y:S04]  /*e880*/  LDL.LU R42, [R1+0x3fc] ;  /* 0x0003fc00012a7983 */ /* 0x002ea80000300800 */
[----:B------:R-:W2:Y:S04]  /*e890*/  LDL.LU R43, [R1+0x400] ;  /* 0x00040000012b7983 */ /* 0x000ea80000300800 */
[----:B--2---:R1:W-:Y:S04]  /*e8a0*/  STL.64 [R1+0x578], R42 ;  /* 0x0005782a01007387 */ /* 0x0043e80000100a00 */
[----:B-1----:R-:W2:Y:S04]  /*e8b0*/  LDL.LU.64 R42, [R1+0xe8] ;  /* 0x0000e800012a7983 */ /* 0x002ea80000300a00 */
[----:B------:R1:W-:Y:S04]  /*e8c0*/  STL.64 [R1+0x4e0], R38 ;  /* 0x0004e02601007387 */ /* 0x0003e80000100a00 */
        /* <DEDUP_REMOVED lines=9> */
[----:B------:R-:W-:Y:S04]  /*e960*/  STL.64 [R1+0x530], R230 ;  /* 0x000530e601007387 */ /* 0x000fe80000100a00 */
[----:B------:R-:W-:Y:S04]  /*e970*/  STL.64 [R1+0x540], R226 ;  /* 0x000540e201007387 */ /* 0x000fe80000100a00 */
[----:B------:R1:W-:Y:S04]  /*e980*/  STL.64 [R1+0x550], R222 ;  /* 0x000550de01007387 */ /* 0x0003e80000100a00 */
[----:B-1----:R-:W3:Y:S01]  /*e990*/  LDL.LU.64 R222, [R1+0xa0] ;  /* 0x0000a00001de7983 */ /* 0x002ee20000300a00 */
[----:B------:R-:W-:-:S03]  /*e9a0*/  ISETP.NE.U32.AND P1, PT, R2, RZ, PT ;  /* 0x000000ff0200720c */ /* 0x000fc60003f25070 */
[----:B--2---:R-:W-:Y:S04]  /*e9b0*/  LDGSTS.E [R244+0x20200], desc[UR40][R234.64], P2 ;  /* 0x20200000eaf47fae */ /* 0x004fe800091a1028 */
[----:B------:R-:W-:Y:S04]  /*e9c0*/  LDGSTS.E [R244+0x20600], desc[UR40][R242.64], P2 ;  /* 0x20600000f2f47fae */ /* 0x000fe800091a1028 */
[----:B------:R-:W-:Y:S04]  /*e9d0*/  LDGSTS.E [R244+0x20a00], desc[UR40][R38.64], P2 ;  /* 0x20a0000026f47fae */ /* 0x000fe800091a1028 */
[----:B------:R-:W-:Y:S04]  /*e9e0*/  LDGSTS.E [R244+0x20e00], desc[UR40][R46.64], P2 ;  /* 0x20e000002ef47fae */ /* 0x000fe800091a1028 */
[----:B------:R-:W-:Y:S04]  /*e9f0*/  LDGSTS.E [R244+0x21200], desc[UR40][R48.64], P2 ;  /* 0x2120000030f47fae */ /* 0x000fe800091a1028 */
[----:B------:R-:W-:Y:S04]  /*ea00*/  LDGSTS.E [R244+0x21600], desc[UR40][R44.64], P2 ;  /* 0x216000002cf47fae */ /* 0x000fe800091a1028 */
[----:B---3--:R1:W-:Y:S04]  /*ea10*/  STL.64 [R1+0x560], R222 ;  /* 0x000560de01007387 */ /* 0x0083e80000100a00 */
[----:B----4-:R-:W-:Y:S04]  /*ea20*/  LDGSTS.E [R244+0x21a00], desc[UR40][R40.64], P2 ;  /* 0x21a0000028f47fae */ /* 0x010fe800091a1028 */
        /* <DEDUP_REMOVED lines=58> */
[----:B------:R-:W0:Y:S04]  /*edd0*/  LDGDEPBAR ;  /* 0x00000000000079af */ /* 0x000e280000000000 */
[----:B--2---:R1:W-:Y:S04]  /*ede0*/  STL.64 [R1+0x570], R222 ;  /* 0x000570de01007387 */ /* 0x0043e80000100a00 */
[----:B-1----:R-:W2:Y:S01]  /*edf0*/  LDL R223, [R1+0x178] ;  /* 0x0001780001df7983 */ /* 0x002ea20000100800 */
[----:B------:R-:W-:Y:S01]  /*ee00*/  ISETP.NE.U32.AND P2, PT, R0, RZ, PT ;  /* 0x000000ff0000720c */ /* 0x000fe20003f45070 */
[----:B------:R-:W-:Y:S01]  /*ee10*/  IMAD.WIDE R42, R245, 0x4, R42 ;  /* 0x00000004f52a7825 */ /* 0x000fe200078e022a */
[----:B------:R-:W-:Y:S06]  /*ee20*/  BAR.SYNC.DEFER_BLOCKING 0x0 ;  /* 0x0000000000007b1d */ /* 0x000fec0000010000 */
[----:B------:R-:W3:Y:S04]  /*ee30*/  LDL.LU.64 R226, [R1+0x98] ;  /* 0x0000980001e27983 */ /* 0x000ee80000300a00 */
[----:B------:R-:W4:Y:S04]  /*ee40*/  LDL.LU R252, [R1+0x40c] ;  /* 0x00040c0001fc7983 */ /* 0x000f280000300800 */
[----:B------:R1:W-:Y:S04]  /*ee50*/  STL.64 [R1+0x170], R42 ;  /* 0x0001702a01007387 */ /* 0x0003e80000100a00 */
[----:B------:R-:W3:Y:S04]  /*ee60*/  LDL.LU.64 R230, [R1+0x90] ;  /* 0x0000900001e67983 */ /* 0x000ee80000300a00 */
[----:B------:R-:W3:Y:S04]  /*ee70*/  LDL.LU R2, [R1+0x414] ;  /* 0x0004140001027983 */ /* 0x000ee80000300800 */
[----:B------:R-:W3:Y:S04]  /*ee80*/  LDL.LU R4, [R1+0x418] ;  /* 0x0004180001047983 */ /* 0x000ee80000300800 */
[----:B------:R-:W3:Y:S04]  /*ee90*/  LDL.LU R0, [R1+0x410] ;  /* 0x0004100001007983 */ /* 0x000ee80000300800 */
[----:B------:R-:W-:Y:S01]  /*eea0*/  @!PT LDS RZ, [RZ] ;  /* 0x00000000fffff984 */ /* 0x000fe20000000800 */
[----:B------:R-:W-:Y:S01]  /*eeb0*/  @!PT LDS RZ, [RZ] ;  /* 0x00000000fffff984 */ /* 0x000fe20000000800 */
[----:B------:R-:W-:Y:S01]  /*eec0*/  @!PT LDS RZ, [RZ] ;  /* 0x00000000fffff984 */ /* 0x000fe20000000800 */
[----:B--2---:R1:W-:Y:S01]  /*eed0*/  LDGSTS.E [R223+0x66000], desc[UR40][R42.64], P1 ;  /* 0x660000002adf7fae */ /* 0x0043e200089a1028 */
[----:B------:R-:W-:Y:S01]  /*eee0*/  ISETP.NE.U32.AND P1, PT, R211, RZ, PT ;  /* 0x000000ffd300720c */ /* 0x000fe20003f25070 */
[----:B-1----:R-:W-:-:S02]  /*eef0*/  IMAD.WIDE R42, R245, 0x4, R250 ;  /* 0x00000004f52a7825 */ /* 0x002fc400078e02fa */
[----:B------:R-:W2:Y:S04]  /*ef00*/  LDL.LU.64 R250, [R1+0x80] ;  /* 0x0000800001fa7983 */ /* 0x000ea80000300a00 */
[----:B------:R1:W-:Y:S04]  /*ef10*/  STL.64 [R1+0x168], R42 ;  /* 0x0001682a01007387 */ /* 0x0003e80000100a00 */
[----:B------:R-:W2:Y:S04]  /*ef20*/  LDL.LU.64 R210, [R1+0x78] ;  /* 0x0000780001d27983 */ /* 0x000ea80000300a00 */
[----:B------:R1:W-:Y:S04]  /*ef30*/  LDGSTS.E [R223+0x66008], desc[UR40][R42.64], P2 ;  /* 0x660080002adf7fae */ /* 0x0003e800091a1028 */
[----:B-1----:R-:W2:Y:S01]  /*ef40*/  LDL.LU.64 R42, [R1+0x578] ;  /* 0x00057800012a7983 */ /* 0x002ea20000300a00 */
[----:B------:R-:W-:-:S05]  /*ef50*/  IMAD.WIDE R222, R245, 0x4, R238 ;  /* 0x00000004f5de7825 */ /* 0x000fca00078e02ee */
[----:B------:R1:W-:Y:S04]  /*ef60*/  STL.64 [R1+0x160], R222 ;  /* 0x000160de01007387 */ /* 0x0003e80000100a00 */
[----:B------:R1:W-:Y:S04]  /*ef70*/  LDGSTS.E [R6+0x66000], desc[UR40][R222.64], P1 ;  /* 0x66000000de067fae */ /* 0x0003e800089a1028 */
[----:B------:R-:W3:Y:S01]  /*ef80*/  LDL.LU.64 R238, [R1+0x68] ;  /* 0x0000680001ee7983 */ /* 0x000ee20000300a00 */
[----:B-1----:R-:W-:-:S03]  /*ef90*/  IMAD.WIDE R222, R245, 0x4, R248 ;  /* 0x00000004f5de7825 */ /* 0x002fc600078e02f8 */
[----:B------:R-:W3:Y:S01]  /*efa0*/  LDL.LU.64 R248, [R1+0x58] ;  /* 0x0000580001f87983 */ /* 0x000ee20000300a00 */
[----:B--2---:R-:W-:Y:S02]  /*efb0*/  ISETP.NE.U32.AND P2, PT, R42, RZ, PT ;  /* 0x000000ff2a00720c */ /* 0x004fe40003f45070 */
[----:B------:R-:W-:Y:S02]  /*efc0*/  ISETP.NE.U32.AND P1, PT, R43, RZ, PT ;  /* 0x000000ff2b00720c */ /* 0x000fe40003f25070 */
[----:B------:R-:W2:Y:S04]  /*efd0*/  LDL.LU.64 R42, [R1+0x48] ;  /* 0x00004800012a7983 */ /* 0x000ea80000300a00 */
[----:B------:R1:W-:Y:S05]  /*efe0*/  STL.64 [R1+0x148], R222 ;  /* 0x000148de01007387 */ /* 0x0003ea0000100a00 */
[----:B------:R1:W-:Y:S04]  /*eff0*/  LDGSTS.E [R6+0x66008], desc[UR40][R222.64], P2 ;  /* 0x66008000de067fae */ /* 0x0003e800091a1028 */
[----:B-1----:R-:W2:Y:S04]  /*f000*/  LDL.LU.64 R222, [R1+0x570] ;  /* 0x0005700001de7983 */ /* 0x002ea80000300a00 */
[----:B------:R-:W2:Y:S02]  /*f010*/  LDL.LU R6, [R1+0x56c] ;  /* 0x00056c0001067983 */ /* 0x000ea40000300800 */
[----:B--2---:R-:W-:-:S02]  /*f020*/  ISETP.NE.U32.AND P2, PT, R6, RZ, PT ;  /* 0x000000ff0600720c */ /* 0x004fc40003f45070 */
[----:B------:R-:W2:Y:S01]  /*f030*/  LDL.LU R6, [R1+0x568] ;  /* 0x0005680001067983 */ /* 0x000ea20000300800 */
[----:B------:R-:W-:-:S05]  /*f040*/  IMAD.WIDE R222, R245, 0x4, R222 ;  /* 0x00000004f5de7825 */ /* 0x000fca00078e02de */
[----:B------:R1:W-:Y:S04]  /*f050*/  STL.64 [R1+0x140], R222 ;  /* 0x000140de01007387 */ /* 0x0003e80000100a00 */
[----:B--2---:R2:W-:Y:S04]  /*f060*/  LDGSTS.E [R6+0x66000], desc[UR40][R222.64], P1 ;  /* 0x66000000de067fae */ /* 0x0045e800089a1028 */
[----:B-1----:R-:W2:Y:S01]  /*f070*/  LDL.LU.64 R222, [R1+0x560] ;  /* 0x0005600001de7983 */ /* 0x002ea20000300a00 */
[----:B------:R-:W-:-:S03]  /*f080*/  ISETP.NE.U32.AND P1, PT, R3, RZ, PT ;  /* 0x000000ff0300720c */ /* 0x000fc60003f25070 */
[----:B------:R-:W4:Y:S01]  /*f090*/  LDL.LU R3, [R1+0x558] ;  /* 0x0005580001037983 */ /* 0x000f220000300800 */
[----:B---3--:R-:W-:-:S04]  /*f0a0*/  IMAD.WIDE R226, R245, 0x4, R226 ;  /* 0x00000004f5e27825 */ /* 0x008fc800078e02e2 */
[----:B------:R-:W-:-:S04]  /*f0b0*/  IMAD.WIDE R230, R245, 0x4, R230 ;  /* 0x00000004f5e67825 */ /* 0x000fc800078e02e6 */
[----:B--2---:R-:W-:-:S05]  /*f0c0*/  IMAD.WIDE R222, R245, 0x4, R222 ;  /* 0x00000004f5de7825 */ /* 0x004fca00078e02de */
[----:B------:R-:W-:Y:S01]  /*f0d0*/  LDGSTS.E [R6+0x66008], desc[UR40][R222.64], P2 ;  /* 0x66008000de067fae */ /* 0x000fe200091a1028 */
[----:B----4-:R-:W-:-:S03]  /*f0e0*/  ISETP.NE.U32.AND P2, PT, R252, RZ, PT ;  /* 0x000000fffc00720c */ /* 0x010fc60003f45070 */
[----:B------:R1:W-:Y:S04]  /*f0f0*/  STL.64 [R1+0x138], R222 ;  /* 0x000138de01007387 */ /* 0x0003e80000100a00 */
[----:B------:R-:W-:Y:S01]  /*f100*/  LDGSTS.E [R3+0x66000], desc[UR40][R226.64], P1 ;  /* 0x66000000e2037fae */ /* 0x000fe200089a1028 */
[----:B------:R-:W-:-:S05]  /*f110*/  ISETP.NE.U32.AND P1, PT, R2, RZ, PT ;  /* 0x000000ff0200720c */ /* 0x000fca0003f25070 */
[----:B------:R2:W-:Y:S04]  /*f120*/  LDGSTS.E [R3+0x66008], desc[UR40][R230.64], P2 ;  /* 0x66008000e6037fae */ /* 0x0005e800091a1028 */
[----:B-1----:R-:W3:Y:S04]  /*f130*/  LDL.LU.64 R222, [R1+0x550] ;  /* 0x0005500001de7983 */ /* 0x002ee80000300a00 */
[----:B------:R-:W4:Y:S04]  /*f140*/  LDL.LU R6, [R1+0x54c] ;  /* 0x00054c0001067983 */ /* 0x000f280000300800 */
[----:B------:R-:W2:Y:S04]  /*f150*/  LDL.LU R252, [R1+0x548] ;  /* 0x0005480001fc7983 */ /* 0x000ea80000300800 */
[----:B------:R1:W-:Y:S01]  /*f160*/  STL.64 [R1+0x130], R226 ;  /* 0x000130e201007387 */ /* 0x0003e20000100a00 */
[----:B------:R-:W-:-:S03]  /*f170*/  ISETP.NE.U32.AND P2, PT, R4, RZ, PT ;  /* 0x000000ff0400720c */ /* 0x000fc60003f45070 */
[----:B-1----:R-:W2:Y:S04]  /*f180*/  LDL.LU.64 R226, [R1+0x540] ;  /* 0x0005400001e27983 */ /* 0x002ea80000300a00 */
[----:B------:R-:W2:Y:S04]  /*f190*/  LDL.LU R2, [R1+0x538] ;  /* 0x0005380001027983 */ /* 0x000ea80000300800 */
[----:B------:R1:W-:Y:S04]  /*f1a0*/  STL.64 [R1+0x128], R230 ;  /* 0x000128e601007387 */ /* 0x0003e80000100a00 */
[----:B-1----:R-:W2:Y:S04]  /*f1b0*/  LDL.LU.64 R230, [R1+0x530] ;  /* 0x0005300001e67983 */ /* 0x002ea80000300a00 */
[----:B------:R-:W2:Y:S04]  /*f1c0*/  LDL.LU R3, [R1+0x528] ;  /* 0x0005280001037983 */ /* 0x000ea80000300800 */
[----:B------:R-:W3:Y:S01]  /*f1d0*/  LDL.LU R4, [R1+0x524] ;  /* 0x0005240001047983 */ /* 0x000ee20000300800 */
[----:B------:R-:W-:-:S04]  /*f1e0*/  IMAD.WIDE R250, R245, 0x4, R250 ;  /* 0x00000004f5fa7825 */ /* 0x000fc800078e02fa */
[----:B------:R-:W-:-:S04]  /*f1f0*/  IMAD.WIDE R210, R245, 0x4, R210 ;  /* 0x00000004f5d27825 */ /* 0x000fc800078e02d2 */
[----:B--2---:R-:W-:-:S05]  /*f200*/  IMAD.WIDE R2, R245, 0x4, R2 ;  /* 0x00000004f5027825 */ /* 0x004fca00078e0202 */
[----:B---3--:R1:W-:Y:S01]  /*f210*/  LDGSTS.E [R4+0x66000], desc[UR40][R2.64], P1 ;  /* 0x6600000002047fae */ /* 0x0083e200089a1028 */
[----:B------:R-:W-:-:S03]  /*f220*/  ISETP.NE.U32.AND P1, PT, R0, RZ, PT ;  /* 0x000000ff0000720c */ /* 0x000fc60003f25070 */
[----:B------:R2:W-:Y:S04]  /*f230*/  STL.64 [R1+0x498], R2 ;  /* 0x0004980201007387 */ /* 0x0005e80000100a00 */
[----:B------:R3:W-:Y:S06]  /*f240*/  LDGSTS.E [R4+0x66008], desc[UR40][R250.64], P2 ;  /* 0x66008000fa047fae */ /* 0x0007ec00091a1028 */
[----:B------:R-:W-:Y:S04]  /*f250*/  LDGSTS.E [R252+0x66000], desc[UR40][R210.64], P1 ;  /* 0x66000000d2fc7fae */ /* 0x000fe800089a1028 */
[----:B--2---:R-:W1:Y:S04]  /*f260*/  LDL.LU.64 R2, [R1+0x38] ;  /* 0x0000380001027983 */ /* 0x004e680000300a00 */
[----:B------:R-:W2:Y:S04]  /*f270*/  LDL.LU R0, [R1+0x520] ;  /* 0x0005200001007983 */ /* 0x000ea80000300800 */
[----:B------:R3:W-:Y:S04]  /*f280*/  STL.64 [R1+0x120], R250 ;  /* 0x000120fa01007387 */ /* 0x0007e80000100a00 */
[----:B---3--:R-:W3:Y:S04]  /*f290*/  LDL.LU.64 R250, [R1+0x518] ;  /* 0x0005180001fa7983 */ /* 0x008ee80000300a00 */
[----:B------:R-:W2:Y:S04]  /*f2a0*/  LDL.LU R4, [R1+0x510] ;  /* 0x0005100001047983 */ /* 0x000ea80000300800 */
[----:B------:R4:W-:Y:S04]  /*f2b0*/  STL.64 [R1+0x118], R210 ;  /* 0x000118d201007387 */ /* 0x0009e80000100a00 */
[----:B----4-:R-:W4:Y:S02]  /*f2c0*/  LDL.LU.64 R210, [R1+0x508] ;  /* 0x0005080001d27983 */ /* 0x010f240000300a00 */
[----:B----4-:R-:W-:-:S04]  /*f2d0*/  IMAD.WIDE R234, R210, 0x4, R234 ;  /* 0x00000004d2ea7825 */ /* 0x010fc800078e02ea */
[C---:B------:R-:W-:Y:S01]  /*f2e0*/  IMAD.WIDE R238, R210.reuse, 0x4, R238 ;  /* 0x00000004d2ee7825 */ /* 0x040fe200078e02ee */
[----:B------:R4:W-:Y:S03]  /*f2f0*/  STL.64 [R1+0xb8], R234 ;  /* 0x0000b8ea01007387 */ /* 0x0009e60000100a00 */
[----:B------:R-:W-:-:S04]  /*f300*/  IMAD.WIDE R242, R210, 0x4, R242 ;  /* 0x00000004d2f27825 */ /* 0x000fc800078e02f2 */
[C---:B------:R-:W-:Y:S01]  /*f310*/  IMAD.WIDE R248, R210.reuse, 0x4, R248 ;  /* 0x00000004d2f87825 */ /* 0x040fe200078e02f8 */
[----:B----4-:R-:W4:Y:S03]  /*f320*/  LDL.LU.64 R234, [R1+0x500] ;  /* 0x0005000001ea7983 */ /* 0x010f260000300a00 */
[C---:B------:R-:W-:Y:S01]  /*f330*/  IMAD.WIDE R38, R210.reuse, 0x4, R38 ;  /* 0x00000004d2267825 */ /* 0x040fe200078e0226 */
[----:B------:R1:W-:Y:S03]  /*f340*/  STL.64 [R1+0xb0], R238 ;  /* 0x0000b0ee01007387 */ /* 0x0003e60000100a00 */
[----:B------:R-:W-:-:S04]  /*f350*/  IMAD.WIDE R42, R210, 0x4, R42 ;  /* 0x00000004d22a7825 */ /* 0x000fc800078e022a */
[C---:B------:R-:W-:Y:S01]  /*f360*/  IMAD.WIDE R46, R210.reuse, 0x4, R46 ;  /* 0x00000004d22e7825 */ /* 0x040fe200078e022e */
        /* <DEDUP_REMOVED lines=10> */
[----:B-1----:R-:W3:Y:S01]  /*f410*/  LDL.LU.64 R46, [R1+0x4d0] ;  /* 0x0004d000012e7983 */ /* 0x002ee20000300a00 */
[----:B------:R-:W-:-:S04]  /*f420*/  IMAD.WIDE R2, R210, 0x4, R2 ;  /* 0x00000004d2027825 */ /* 0x000fc800078e0202 */
[C---:B------:R-:W-:Y:S01]  /*f430*/  IMAD.WIDE R48, R210.reuse, 0x4, R48 ;  /* 0x00000004d2307825 */ /* 0x040fe200078e0230 */
[----:B------:R1:W-:Y:S04]  /*f440*/  STL.64 [R1+0x80], R2 ;  /* 0x0000800201007387 */ /* 0x0003e80000100a00 */
[----:B------:R-:W-:Y:S01]  /*f450*/  STL.64 [R1+0x78], R48 ;  /* 0x0000783001007387 */ /* 0x000fe20000100a00 */
[----:B------:R-:W-:-:S04]  /*f460*/  IMAD.WIDE R40, R210, 0x4, R40 ;  /* 0x00000004d2287825 */ /* 0x000fc800078e0228 */
[----:B-1----:R-:W-:-:S04]  /*f470*/  IMAD.WIDE R2, R210, 0x4, R44 ;  /* 0x00000004d2027825 */ /* 0x002fc800078e022c */
[----:B--2---:R-:W-:-:S04]  /*f480*/  IMAD.WIDE R42, R210, 0x4, R42 ;  /* 0x00000004d22a7825 */ /* 0x004fc800078e022a */
[----:B---3--:R-:W-:-:S05]  /*f490*/  IMAD.WIDE R46, R210, 0x4, R46 ;  /* 0x00000004d22e7825 */ /* 0x008fca00078e022e */
[----:B------:R-:W-:Y:S04]  /*f4a0*/  STL.64 [R1+0x70], R46 ;  /* 0x0000702e01007387 */ /* 0x000fe80000100a00 */
[----:B------:R1:W-:Y:S04]  /*f4b0*/  STL.64 [R1+0x68], R2 ;  /* 0x0000680201007387 */ /* 0x0003e80000100a00 */
[----:B------:R-:W-:Y:S04]  /*f4c0*/  STL.64 [R1+0x60], R42 ;  /* 0x0000602a01007387 */ /* 0x000fe80000100a00 */
[----:B------:R-:W-:Y:S01]  /*f4d0*/  STL.64 [R1+0x58], R40 ;  /* 0x0000582801007387 */ /* 0x000fe20000100a00 */
        /* <DEDUP_REMOVED lines=11> */
[----:B------:R4:W-:Y:S01]  /*f590*/  STL.64 [R1+0x28], R36 ;  /* 0x0000282401007387 */ /* 0x0009e20000100a00 */
[----:B-1----:R-:W-:-:S04]  /*f5a0*/  IMAD.WIDE R2, R210, 0x4, R238 ;  /* 0x00000004d2027825 */ /* 0x002fc800078e02ee */
[C---:B--2---:R-:W-:Y:S01]  /*f5b0*/  IMAD.WIDE R38, R210.reuse, 0x4, R236 ;  /* 0x00000004d2267825 */ /* 0x044fe200078e02ec */
[----:B------:R1:W-:Y:S03]  /*f5c0*/  STL.64 [R1+0x20], R2 ;  /* 0x0000200201007387 */ /* 0x0003e60000100a00 */
[C---:B----4-:R-:W-:Y:S01]  /*f5d0*/  IMAD.WIDE R36, R210.reuse, 0x4, R234 ;  /* 0x00000004d2247825 */ /* 0x050fe200078e02ea */
[----:B------:R-:W-:Y:S03]  /*f5e0*/  STL.64 [R1+0x18], R38 ;  /* 0x0000182601007387 */ /* 0x000fe60000100a00 */
[C---:B------:R-:W-:Y:S01]  /*f5f0*/  IMAD.WIDE R242, R210.reuse, 0x4, R228 ;  /* 0x00000004d2f27825 */ /* 0x040fe200078e02e4 */
[----:B------:R-:W2:Y:S03]  /*f600*/  LDL.LU.64 R248, [R1+0xb0] ;  /* 0x0000b00001f87983 */ /* 0x000ea60000300a00 */
[C---:B-1----:R-:W-:Y:S01]  /*f610*/  IMAD.WIDE R2, R210.reuse, 0x4, R232 ;  /* 0x00000004d2027825 */ /* 0x042fe200078e02e8 */
[----:B------:R-:W-:Y:S03]  /*f620*/  STL.64 [R1+0x10], R36 ;  /* 0x0000102401007387 */ /* 0x000fe60000100a00 */
[C---:B------:R-:W-:Y:S01]  /*f630*/  IMAD.WIDE R238, R210.reuse, 0x4, R224 ;  /* 0x00000004d2ee7825 */ /* 0x040fe200078e02e0 */
[----:B------:R-:W3:Y:S03]  /*f640*/  LDL.LU.64 R246, [R1+0xa0] ;  /* 0x0000a00001f67983 */ /* 0x000ee60000300a00 */
[C---:B------:R-:W-:Y:S01]  /*f650*/  IMAD.WIDE R234, R210.reuse, 0x4, R220 ;  /* 0x00000004d2ea7825 */ /* 0x040fe200078e02dc */
[----:B------:R1:W-:Y:S04]  /*f660*/  STL.64 [R1+0x8], R2 ;  /* 0x0000080201007387 */ /* 0x0003e80000100a00 */
[----:B------:R4:W-:Y:S01]  /*f670*/  STL.64 [R1+0x4a0], R242 ;  /* 0x0004a0f201007387 */ /* 0x0009e20000100a00 */
[----:B------:R-:W-:-:S04]  /*f680*/  IMAD.WIDE R240, R210, 0x4, R226 ;  /* 0x00000004d2f07825 */ /* 0x000fc800078e02e2 */
[C---:B-1----:R-:W-:Y:S01]  /*f690*/  IMAD.WIDE R2, R210.reuse, 0x4, R230 ;  /* 0x00000004d2027825 */ /* 0x042fe200078e02e6 */
        /* <DEDUP_REMOVED lines=14> */
[----:B-1----:R-:W2:Y:S01]  /*f780*/  LDL.LU.64 R224, [R1+0x108] ;  /* 0x0001080001e07983 */ /* 0x002ea20000300a00 */
        /* <DEDUP_REMOVED lines=20> */
[C---:B------:R-:W-:Y:S02]  /*f8d0*/  IMAD.WIDE R168, R210.reuse, 0x4, R22 ;  /* 0x00000004d2a87825 */ /* 0x040fe400078e0216 */
[----:B------:R-:W3:Y:S02]  /*f8e0*/  LDL.LU.64 R22, [R1+0x20] ;  /* 0x0000200001167983 */ /* 0x000ee40000300a00 */
        /* <DEDUP_REMOVED lines=33> */
[----:B------:R-:W3:Y:S02]  /*fb00*/  LDL.LU.64 R12, [R1+0x70] ;  /* 0x00007000010c7983 */ /* 0x000ee40000300a00 */
[----:B------:R-:W-:-:S04]  /*fb10*/  IMAD.WIDE R136, R210, 0x4, R164 ;  /* 0x00000004d2887825 */ /* 0x000fc800078e02a4 */
[----:B------:R-:W-:-:S04]  /*fb20*/  IMAD.WIDE R162, R210, 0x4, R190 ;  /* 0x00000004d2a27825 */ /* 0x000fc800078e02be */
[C---:B------:R-:W-:Y:S02]  /*fb30*/  IMAD.WIDE R188, R210.reuse, 0x4, R14 ;  /* 0x00000004d2bc7825 */ /* 0x040fe400078e020e */
[----:B------:R-:W3:Y:S02]  /*fb40*/  LDL.LU.64 R14, [R1+0x60] ;  /* 0x00006000010e7983 */ /* 0x000ee40000300a00 */
[----:B------:R-:W-:-:S04]  /*fb50*/  IMAD.WIDE R164, R210, 0x4, R192 ;  /* 0x00000004d2a47825 */ /* 0x000fc800078e02c0 */
[C---:B------:R-:W-:Y:S02]  /*fb60*/  IMAD.WIDE R190, R210.reuse, 0x4, R16 ;  /* 0x00000004d2be7825 */ /* 0x040fe400078e0210 */
[----:B------:R-:W3:Y:S02]  /*fb70*/  LDL.LU.64 R16, [R1+0x50] ;  /* 0x0000500001107983 */ /* 0x000ee40000300a00 */
        /* <DEDUP_REMOVED lines=25> */
[----:B--2---:R-:W-:Y:S01]  /*fd10*/  IMAD.WIDE R32, R245, 0x4, R224 ;  /* 0x00000004f5207825 */ /* 0x004fe200078e02e0 */
[----:B------:R1:W-:Y:S03]  /*fd20*/  STL.64 [R1+0xc8], R242 ;  /* 0x0000c8f201007387 */ /* 0x0003e60000100a00 */
[----:B------:R-:W-:-:S04]  /*fd30*/  IMAD.WIDE R166, R210, 0x4, R194 ;  /* 0x00000004d2a67825 */ /* 0x000fc800078e02c2 */
[----:B------:R-:W-:-:S04]  /*fd40*/  IMAD.WIDE R172, R210, 0x4, R26 ;  /* 0x00000004d2ac7825 */ /* 0x000fc800078e021a */
[----:B------:R-:W-:Y:S01]  /*fd50*/  IMAD.WIDE R28, R245, 0x4, R226 ;  /* 0x00000004f51c7825 */ /* 0x000fe200078e02e2 */
[----:B------:R-:W-:Y:S03]  /*fd60*/  STL.64 [R1+0xd8], R32 ;  /* 0x0000d82001007387 */ /* 0x000fe60000100a00 */
[----:B------:R-:W-:-:S04]  /*fd70*/  IMAD.WIDE R194, R210, 0x4, R20 ;  /* 0x00000004d2c27825 */ /* 0x000fc800078e0214 */
[C---:B------:R-:W-:Y:S01]  /*fd80*/  IMAD.WIDE R26, R245.reuse, 0x4, R234 ;  /* 0x00000004f51a7825 */ /* 0x040fe200078e02ea */
[----:B------:R-:W-:Y:S03]  /*fd90*/  STL.64 [R1+0x100], R28 ;  /* 0x0001001c01007387 */ /* 0x000fe60000100a00 */
[----:B------:R-:W-:Y:S01]  /*fda0*/  IMAD.WIDE R20, R245, 0x4, R238 ;  /* 0x00000004f5147825 */ /* 0x000fe200078e02ee */
[----:B------:R-:W-:-:S03]  /*fdb0*/  ISETP.NE.U32.AND P2, PT, R230, RZ, PT ;  /* 0x000000ffe600720c */ /* 0x000fc60003f45070 */
[C---:B------:R-:W-:Y:S01]  /*fdc0*/  IMAD.WIDE R232, R210.reuse, 0x4, R218 ;  /* 0x00000004d2e87825 */ /* 0x040fe200078e02da */
[----:B------:R-:W-:Y:S03]  /*fdd0*/  STL.64 [R1+0x108], R26 ;  /* 0x0001081a01007387 */ /* 0x000fe60000100a00 */
[C---:B------:R-:W-:Y:S01]  /*fde0*/  IMAD.WIDE R218, R210.reuse, 0x4, R66 ;  /* 0x00000004d2da7825 */ /* 0x040fe200078e0242 */
[----:B------:R2:W-:Y:S03]  /*fdf0*/  STL.64 [R1+0x110], R20 ;  /* 0x0001101401007387 */ /* 0x0005e60000100a00 */
[C---:B------:R-:W-:Y:S01]  /*fe00*/  IMAD.WIDE R66, R210.reuse, 0x4, R94 ;  /* 0x00000004d2427825 */ /* 0x040fe200078e025e */
[----:B------:R-:W-:Y:S01]  /*fe10*/  ISETP.NE.U32.AND P1, PT, R231, RZ, PT ;  /* 0x000000ffe700720c */ /* 0x000fe20003f25070 */
[----:B------:R4:W-:Y:S02]  /*fe20*/  LDGSTS.E [R252+0x66008], desc[UR40][R242.64], P2 ;  /* 0x66008000f2fc7fae */ /* 0x0009e400091a1028 */
[----:B------:R-:W-:-:S04]  /*fe30*/  IMAD.WIDE R94, R210, 0x4, R122 ;  /* 0x00000004d25e7825 */ /* 0x000fc800078e027a */
[C---:B------:R-:W-:Y:S02]  /*fe40*/  IMAD.WIDE R122, R210.reuse, 0x4, R34 ;  /* 0x00000004d27a7825 */ /* 0x040fe400078e0222 */
[----:B------:R-:W3:Y:S04]  /*fe50*/  LDL.LU.64 R34, [R1+0xb8] ;  /* 0x0000b80001227983 */ /* 0x000ee80000300a00 */
[----:B------:R-:W3:Y:S01]  /*fe60*/  LDL.LU.64 R224, [R1+0xa8] ;  /* 0x0000a80001e07983 */ /* 0x000ee20000300a00 */
[C---:B------:R-:W-:Y:S01]  /*fe70*/  IMAD.WIDE R250, R210.reuse, 0x4, R250 ;  /* 0x00000004d2fa7825 */ /* 0x040fe200078e02fa */
[----:B----4-:R-:W4:Y:S02]  /*fe80*/  LDC R252, c[0x0][0x3a0] ;  /* 0x0000e800fffc7b82 */ /* 0x010f240000000800 */
[----:B------:R-:W4:Y:S04]  /*fe90*/  LDL.LU.64 R226, [R1+0x98] ;  /* 0x0000980001e27983 */ /* 0x000f280000300a00 */
[----:B------:R-:W4:Y:S04]  /*fea0*/  LDL.LU.64 R230, [R1+0x88] ;  /* 0x0000880001e67983 */ /* 0x000f280000300a00 */
[----:B------:R-:W4:Y:S04]  /*feb0*/  LDL.LU.64 R234, [R1+0x78] ;  /* 0x0000780001ea7983 */ /* 0x000f280000300a00 */
[----:B------:R-:W4:Y:S04]  /*fec0*/  LDL.LU.64 R238, [R1+0x68] ;  /* 0x0000680001ee7983 */ /* 0x000f280000300a00 */
[----:B-1----:R-:W4:Y:S04]  /*fed0*/  LDL.LU.64 R242, [R1+0x58] ;  /* 0x0000580001f27983 */ /* 0x002f280000300a00 */
[----:B------:R-:W-:Y:S04]  /*fee0*/  LDGSTS.E [R211+0x66000], desc[UR40][R32.64], P1 ;  /* 0x6600000020d37fae */ /* 0x000fe800089a1028 */
[----:B------:R-:W-:Y:S04]  /*fef0*/  LDGSTS.E [R211+0x66008], desc[UR40][R28.64], P3 ;  /* 0x660080001cd37fae */ /* 0x000fe800099a1028 */
[----:B------:R-:W-:Y:S04]  /*ff00*/  LDGSTS.E [R6+0x66000], desc[UR40][R26.64], P4 ;  /* 0x660000001a067fae */ /* 0x000fe8000a1a1028 */
[----:B------:R-:W-:Y:S04]  /*ff10*/  LDGSTS.E [R6+0x66008], desc[UR40][R20.64], P6 ;  /* 0x6600800014067fae */ /* 0x000fe8000b1a1028 */
[----:B------:R-:W0:Y:S04]  /*ff20*/  LDGDEPBAR ;  /* 0x00000000000079af */ /* 0x000e280000000000 */
[----:B------:R-:W-:Y:S04]  /*ff30*/  LDGSTS.E [R7+0x30000], desc[UR40][R250.64], P5 ;  /* 0x30000000fa077fae */ /* 0x000fe8000a9a1028 */
[----:B------:R-:W-:Y:S04]  /*ff40*/  LDGSTS.E [R7+0x30400], desc[UR40][R248.64], P5 ;  /* 0x30400000f8077fae */ /* 0x000fe8000a9a1028 */
[----:B---3--:R-:W-:Y:S01]  /*ff50*/  LDGSTS.E [R7+0x30800], desc[UR40][R246.64], P5 ;  /* 0x30800000f6077fae */ /* 0x008fe2000a9a1028 */
[----:B------:R-:W-:-:S03]  /*ff60*/  IMAD.WIDE R196, R210, 0x4, R196 ;  /* 0x00000004d2c47825 */ /* 0x000fc600078e02c4 */
[----:B--2---:R-:W2:Y:S01]  /*ff70*/  LDL.LU.64 R20, [R1+0x48] ;  /* 0x0000480001147983 */ /* 0x004ea20000300a00 */
[----:B------:R-:W-:-:S03]  /*ff80*/  IMAD.WIDE R200, R210, 0x4, R200 ;  /* 0x00000004d2c87825 */ /* 0x000fc600078e02c8 */
[----:B------:R-:W3:Y:S01]  /*ff90*/  LDL.LU.64 R32, [R1+0x38] ;  /* 0x0000380001207983 */ /* 0x000ee20000300a00 */
[----:B------:R-:W-:-:S03]  /*ffa0*/  IMAD.WIDE R204, R210, 0x4, R204 ;  /* 0x00000004d2cc7825 */ /* 0x000fc600078e02cc */
[----:B------:R-:W2:Y:S01]  /*ffb0*/  LDL.LU.64 R28, [R1+0x28] ;  /* 0x00002800011c7983 */ /* 0x000ea20000300a00 */
[----:B------:R-:W-:-:S03]  /*ffc0*/  IMAD.WIDE R208, R210, 0x4, R208 ;  /* 0x00000004d2d07825 */ /* 0x000fc600078e02d0 */
[----:B------:R-:W2:Y:S04]  /*ffd0*/  LDL.LU.64 R26, [R1+0x18] ;  /* 0x00001800011a7983 */ /* 0x000ea80000300a00 */
        /* <DEDUP_REMOVED lines=61> */
[----:B------:R1:W-:Y:S04]  /*103b0*/  LDGSTS.E [R244+0x30200], desc[UR40][R34.64], P5 ;  /* 0x3020000022f47fae */ /* 0x0003e8000a9a1028 */
[----:B------:R2:W-:Y:S04]  /*103c0*/  LDGSTS.E [R244+0x30600], desc[UR40][R224.64], P5 ;  /* 0x30600000e0f47fae */ /* 0x0005e8000a9a1028 */
[----:B----4-:R4:W-:Y:S01]  /*103d0*/  LDGSTS.E [R244+0x30a00], desc[UR40][R226.64], P5 ;  /* 0x30a00000e2f47fae */ /* 0x0109e2000a9a1028 */
[----:B-1----:R-:W-:-:S03]  /*103e0*/  IMAD.WIDE R34, R210, 0x4, R34 ;  /* 0x00000004d2227825 */ /* 0x002fc600078e0222 */
[----:B------:R1:W-:Y:S01]  /*103f0*/  LDGSTS.E [R244+0x30e00], desc[UR40][R230.64], P5 ;  /* 0x30e00000e6f47fae */ /* 0x0003e2000a9a1028 */
[----:B--2---:R-:W-:-:S03]  /*10400*/  IMAD.WIDE R224, R210, 0x4, R224 ;  /* 0x00000004d2e07825 */ /* 0x004fc600078e02e0 */
[----:B------:R2:W-:Y:S01]  /*10410*/  STL.64 [R1+0xf8], R34 ;  /* 0x0000f82201007387 */ /* 0x0005e20000100a00 */
[----:B----4-:R-:W-:-:S03]  /*10420*/  IMAD.WIDE R226, R210, 0x4, R226 ;  /* 0x00000004d2e27825 */ /* 0x010fc600078e02e2 */
[----:B------:R4:W-:Y:S01]  /*10430*/  LDGSTS.E [R244+0x31200], desc[UR40][R234.64], P5 ;  /* 0x31200000eaf47fae */ /* 0x0009e2000a9a1028 */
[----:B-1----:R-:W-:-:S03]  /*10440*/  IMAD.WIDE R230, R210, 0x4, R230 ;  /* 0x00000004d2e67825 */ /* 0x002fc600078e02e6 */
[----:B------:R1:W-:Y:S04]  /*10450*/  LDGSTS.E [R244+0x31600], desc[UR40][R238.64], P5 ;  /* 0x31600000eef47fae */ /* 0x0003e8000a9a1028 */
[----:B--2---:R-:W2:Y:S01]  /*10460*/  LDL.LU.64 R34, [R1+0x8] ;  /* 0x0000080001227983 */ /* 0x004ea20000300a00 */
[----:B----4-:R-:W-:-:S03]  /*10470*/  IMAD.WIDE R234, R210, 0x4, R234 ;  /* 0x00000004d2ea7825 */ /* 0x010fc600078e02ea */
[----:B------:R4:W-:Y:S01]  /*10480*/  STL.64 [R1+0xf0], R224 ;  /* 0x0000f0e001007387 */ /* 0x0009e20000100a00 */
[----:B-1----:R-:W-:-:S03]  /*10490*/  IMAD.WIDE R238, R210, 0x4, R238 ;  /* 0x00000004d2ee7825 */ /* 0x002fc600078e02ee */
[----:B------:R1:W-:Y:S04]  /*104a0*/  LDGSTS.E [R244+0x31a00], desc[UR40][R242.64], P5 ;  /* 0x31a00000f2f47fae */ /* 0x0003e8000a9a1028 */
[----:B------:R3:W-:Y:S04]  /*104b0*/  LDGSTS.E [R244+0x31e00], desc[UR40][R20.64], P5 ;  /* 0x31e0000014f47fae */ /* 0x0007e8000a9a1028 */
[----:B----4-:R-:W4:Y:S04]  /*104c0*/  LDL.LU.64 R224, [R1+0x4c8] ;  /* 0x0004c80001e07983 */ /* 0x010f280000300a00 */
[----:B------:R3:W-:Y:S01]  /*104d0*/  STL.64 [R1+0xe8], R226 ;  /* 0x0000e8e201007387 */ /* 0x0007e20000100a00 */
[----:B-1----:R-:W-:-:S03]  /*104e0*/  IMAD.WIDE R242, R210, 0x4, R242 ;  /* 0x00000004d2f27825 */ /* 0x002fc600078e02f2 */
[----:B---3--:R1:W-:Y:S01]  /*104f0*/  LDGSTS.E [R244+0x32200], desc[UR40][R32.64], P5 ;  /* 0x3220000020f47fae */ /* 0x0083e2000a9a1028 */
[----:B------:R-:W-:-:S03]  /*10500*/  IMAD.WIDE R20, R210, 0x4, R20 ;  /* 0x00000004d2147825 */ /* 0x000fc600078e0214 */
[----:B------:R3:W-:Y:S04]  /*10510*/  LDGSTS.E [R244+0x32600], desc[UR40][R28.64], P5 ;  /* 0x326000001cf47fae */ /* 0x0007e8000a9a1028 */
[----:B------:R-:W4:Y:S04]  /*10520*/  LDL.LU.64 R226, [R1+0x4c0] ;  /* 0x0004c00001e27983 */ /* 0x000f280000300a00 */
[----:B------:R3:W-:Y:S01]  /*10530*/  STL.64 [R1+0xe0], R230 ;  /* 0x0000e0e601007387 */ /* 0x0007e20000100a00 */
[----:B-1----:R-:W-:-:S03]  /*10540*/  IMAD.WIDE R32, R210, 0x4, R32 ;  /* 0x00000004d2207825 */ /* 0x002fc600078e0220 */
[----:B------:R1:W-:Y:S04]  /*10550*/  LDGSTS.E [R244+0x32a00], desc[UR40][R26.64], P5 ;  /* 0x32a000001af47fae */ /* 0x0003e8000a9a1028 */
[----:B---3--:R-:W3:Y:S04]  /*10560*/  LDL.LU.64 R230, [R1+0x4b8] ;  /* 0x0004b80001e67983 */ /* 0x008ee80000300a00 */
[----:B------:R1:W-:Y:S04]  /*10570*/  STL.64 [R1+0xd0], R234 ;  /* 0x0000d0ea01007387 */ /* 0x0003e80000100a00 */
[----:B-1----:R-:W3:Y:S04]  /*10580*/  LDL.LU.64 R234, [R1+0x4b0] ;  /* 0x0004b00001ea7983 */ /* 0x002ee80000300a00 */
[----:B------:R1:W-:Y:S04]  /*10590*/  STL.64 [R1+0xc0], R238 ;  /* 0x0000c0ee01007387 */ /* 0x0003e80000100a00 */
[----:B-1----:R-:W4:Y:S04]  /*105a0*/  LDL.LU.64 R238, [R1+0x4a8] ;  /* 0x0004a80001ee7983 */ /* 0x002f280000300a00 */
[----:B------:R1:W-:Y:S04]  /*105b0*/  STL.64 [R1+0xb8], R242 ;  /* 0x0000b8f201007387 */ /* 0x0003e80000100a00 */
[----:B-1----:R-:W4:Y:S01]  /*105c0*/  LDL.LU.64 R242, [R1+0x4a0] ;  /* 0x0004a00001f27983 */ /* 0x002f220000300a00 */
[----:B------:R-:W-:-:S03]  /*105d0*/  IMAD.WIDE R28, R210, 0x4, R28 ;  /* 0x00000004d21c7825 */ /* 0x000fc600078e021c */
[----:B------:R1:W-:Y:S01]  /*105e0*/  STL.64 [R1+0xa8], R20 ;  /* 0x0000a81401007387 */ /* 0x0003e20000100a00 */
[----:B------:R-:W-:-:S03]  /*105f0*/  IMAD.WIDE R26, R210, 0x4, R26 ;  /* 0x00000004d21a7825 */ /* 0x000fc600078e021a */
[----:B------:R-:W-:Y:S04]  /*10600*/  STL.64 [R1+0xa0], R32 ;  /* 0x0000a02001007387 */ /* 0x000fe80000100a00 */
[----:B------:R-:W-:Y:S01]  /*10610*/  STL.64 [R1+0x90], R28 ;  /* 0x0000901c01007387 */ /* 0x000fe20000100a00 */
[----:B-1----:R-:W-:-:S03]  /*10620*/  IMAD.WIDE R20, R210, 0x4, R30 ;  /* 0x00000004d2147825 */ /* 0x002fc600078e021e */
[----:B------:R1:W-:Y:S02]  /*10630*/  STL.64 [R1+0x88], R26 ;  /* 0x0000881a01007387 */ /* 0x0003e40000100a00 */
[C---:B-1----:R-:W-:Y:S02]  /*10640*/  IMAD.WIDE R26, R210.reuse, 0x4, R2 ;  /* 0x00000004d21a7825 */ /* 0x042fe400078e0202 */
[----:B------:R-:W4:Y:S04]  /*10650*/  LDL.LU.64 R2, [R1+0x498] ;  /* 0x0004980001027983 */ /* 0x000f280000300a00 */
[----:B--2---:R3:W-:Y:S01]  /*10660*/  LDGSTS.E [R244+0x32e00], desc[UR40][R34.64], P5 ;  /* 0x32e0000022f47fae */ /* 0x0047e2000a9a1028 */
[----:B------:R-:W-:-:S05]  /*10670*/  IMAD.WIDE R28, R210, 0x4, R34 ;  /* 0x00000004d21c7825 */ /* 0x000fca00078e0222 */
[----:B------:R-:W-:Y:S01]  /*10680*/  STL.64 [R1+0x78], R28 ;  /* 0x0000781c01007387 */ /* 0x000fe20000100a00 */
[----:B---3--:R-:W-:-:S04]  /*10690*/  IMAD.WIDE R34, R210, 0x4, R234 ;  /* 0x00000004d2227825 */ /* 0x008fc800078e02ea */
[C---:B----4-:R-:W-:Y:S01]  /*106a0*/  IMAD.WIDE R32, R210.reuse, 0x4, R238 ;  /* 0x00000004d2207825 */ /* 0x050fe200078e02ee */
[----:B------:R-:W-:Y:S03]  /*106b0*/  LDGSTS.E [R244+0x33200], desc[UR40][R242.64], P5 ;  /* 0x33200000f2f47fae */ /* 0x000fe6000a9a1028 */
[C---:B------:R-:W-:Y:S01]  /*106c0*/  IMAD.WIDE R30, R210.reuse, 0x4, R242 ;  /* 0x00000004d21e7825 */ /* 0x040fe200078e02f2 */
[----:B------:R-:W-:Y:S04]  /*106d0*/  LDGSTS.E [R244+0x33600], desc[UR40][R238.64], P5 ;  /* 0x33600000eef47fae */ /* 0x000fe8000a9a1028 */
[----:B------:R-:W-:Y:S04]  /*106e0*/  LDGSTS.E [R244+0x33a00], desc[UR40][R234.64], P5 ;  /* 0x33a00000eaf47fae */ /* 0x000fe8000a9a1028 */
[----:B------:R1:W-:Y:S04]  /*106f0*/  LDGSTS.E [R244+0x33e00], desc[UR40][R230.64], P5 ;  /* 0x33e00000e6f47fae */ /* 0x0003e8000a9a1028 */
[----:B------:R2:W-:Y:S04]  /*10700*/  LDGSTS.E [R244+0x34200], desc[UR40][R226.64], P5 ;  /* 0x34200000e2f47fae */ /* 0x0005e8000a9a1028 */
[----:B------:R3:W-:Y:S01]  /*10710*/  LDGSTS.E [R244+0x34600], desc[UR40][R224.64], P5 ;  /* 0x34600000e0f47fae */ /* 0x0007e2000a9a1028 */
[----:B-1----:R-:W-:-:S03]  /*10720*/  IMAD.WIDE R230, R210, 0x4, R230 ;  /* 0x00000004d2e67825 */ /* 0x002fc600078e02e6 */
[----:B------:R-:W-:Y:S01]  /*10730*/  STL.64 [R1+0x70], R30 ;  /* 0x0000701e01007387 */ /* 0x000fe20000100a00 */
[----:B--2---:R-:W-:-:S03]  /*10740*/  IMAD.WIDE R226, R210, 0x4, R226 ;  /* 0x00000004d2e27825 */ /* 0x004fc600078e02e2 */
[----:B------:R1:W-:Y:S01]  /*10750*/  LDGSTS.E [R244+0x34a00], desc[UR40][R222.64], P5 ;  /* 0x34a00000def47fae */ /* 0x0003e2000a9a1028 */
[----:B---3--:R-:W-:-:S03]  /*10760*/  IMAD.WIDE R224, R210, 0x4, R224 ;  /* 0x00000004d2e07825 */ /* 0x008fc600078e02e0 */
[----:B------:R-:W-:Y:S04]  /*10770*/  STL.64 [R1+0x68], R32 ;  /* 0x0000682001007387 */ /* 0x000fe80000100a00 */
[----:B------:R2:W-:Y:S01]  /*10780*/  LDGSTS.E [R244+0x34e00], desc[UR40][R220.64], P5 ;  /* 0x34e00000dcf47fae */ /* 0x0005e2000a9a1028 */
[----:B-1----:R-:W-:-:S03]  /*10790*/  IMAD.WIDE R222, R210, 0x4, R222 ;  /* 0x00000004d2de7825 */ /* 0x002fc600078e02de */
[----:B------:R-:W-:Y:S04]  /*107a0*/  STL.64 [R1+0x60], R34 ;  /* 0x0000602201007387 */ /* 0x000fe80000100a00 */
[----:B------:R1:W-:Y:S01]  /*107b0*/  LDGSTS.E [R244+0x35200], desc[UR40][R218.64], P5 ;  /* 0x35200000daf47fae */ /* 0x0003e2000a9a1028 */
[----:B--2---:R-:W-:-:S03]  /*107c0*/  IMAD.WIDE R220, R210, 0x4, R220 ;  /* 0x00000004d2dc7825 */ /* 0x004fc600078e02dc */
[----:B------:R-:W-:Y:S04]  /*107d0*/  STL.64 [R1+0x50], R230 ;  /* 0x000050e601007387 */ /* 0x000fe80000100a00 */
[----:B------:R-:W-:Y:S01]  /*107e0*/  STL.64 [R1+0x40], R226 ;  /* 0x000040e201007387 */ /* 0x000fe20000100a00 */
[----:B-1----:R-:W-:-:S03]  /*107f0*/  IMAD.WIDE R218, R210, 0x4, R218 ;  /* 0x00000004d2da7825 */ /* 0x002fc600078e02da */
[----:B------:R-:W-:Y:S04]  /*10800*/  STL.64 [R1+0x30], R224 ;  /* 0x000030e001007387 */ /* 0x000fe80000100a00 */
[----:B------:R1:W-:Y:S04]  /*10810*/  LDGSTS.E [R244+0x35600], desc[UR40][R216.64], P5 ;  /* 0x35600000d8f47fae */ /* 0x0003e8000a9a1028 */
[----:B------:R-:W-:Y:S04]  /*10820*/  STL.64 [R1+0x28], R222 ;  /* 0x000028de01007387 */ /* 0x000fe80000100a00 */
[----:B------:R-:W-:Y:S01]  /*10830*/  STL.64 [R1+0x20], R220 ;  /* 0x000020dc01007387 */ /* 0x000fe20000100a00 */
[----:B-1----:R-:W-:-:S03]  /*10840*/  IMAD.WIDE R216, R210, 0x4, R216 ;  /* 0x00000004d2d87825 */ /* 0x002fc600078e02d8 */
[----:B------:R1:W-:Y:S04]  /*10850*/  STL.64 [R1+0x18], R218 ;  /* 0x000018da01007387 */ /* 0x0003e80000100a00 */
[----:B------:R-:W-:Y:S04]  /*10860*/  LDGSTS.E [R244+0x35a00], desc[UR40][R214.64], P5 ;  /* 0x35a00000d6f47fae */ /* 0x000fe8000a9a1028 */
[----:B------:R2:W-:Y:S01]  /*10870*/  STL.64 [R1+0x10], R216 ;  /* 0x000010d801007387 */ /* 0x0005e20000100a00 */
[----:B-1----:R-:W-:-:S03]  /*10880*/  IMAD.WIDE R218, R210, 0x4, R214 ;  /* 0x00000004d2da7825 */ /* 0x002fc600078e02d6 */
[----:B------:R1:W-:Y:S04]  /*10890*/  LDGSTS.E [R244+0x35e00], desc[UR40][R50.64], P5 ;  /* 0x35e0000032f47fae */ /* 0x0003e8000a9a1028 */
[----:B------:R-:W3:Y:S04]  /*108a0*/  LDL.LU.64 R214, [R1+0x170] ;  /* 0x0001700001d67983 */ /* 0x000ee80000300a00 */
[----:B--2---:R-:W2:Y:S04]  /*108b0*/  LDL.LU.64 R216, [R1+0x168] ;  /* 0x0001680001d87983 */ /* 0x004ea80000300a00 */
[----:B------:R4:W-:Y:S01]  /*108c0*/  STL.64 [R1+0x8], R218 ;  /* 0x000008da01007387 */ /* 0x0009e20000100a00 */
[----:B------:R-:W-:-:S03]  /*108d0*/  IMAD.WIDE R34, R210, 0x4, R228 ;  /* 0x00000004d2227825 */ /* 0x000fc600078e02e4 */
[----:B------:R1:W-:Y:S04]  /*108e0*/  LDGSTS.E [R244+0x36200], desc[UR40][R54.64], P5 ;  /* 0x3620000036f47fae */ /* 0x0003e8000a9a1028 */
[----:B------:R1:W-:Y:S04]  /*108f0*/  LDGSTS.E [R244+0x36600], desc[UR40][R58.64], P5 ;  /* 0x366000003af47fae */ /* 0x0003e8000a9a1028 */
[----:B----4-:R-:W4:Y:S04]  /*10900*/  LDL.LU.64 R218, [R1+0x160] ;  /* 0x0001600001da7983 */ /* 0x010f280000300a00 */
[----:B------:R-:W2:Y:S04]  /*10910*/  LDL.LU.64 R220, [R1+0x148] ;  /* 0x0001480001dc7983 */ /* 0x000ea80000300a00 */
[----:B------:R-:W2:Y:S04]  /*10920*/  LDL.LU.64 R222, [R1+0x140] ;  /* 0x0001400001de7983 */ /* 0x000ea80000300a00 */
[----:B------:R-:W2:Y:S04]  /*10930*/  LDL.LU.64 R224, [R1+0x138] ;  /* 0x0001380001e07983 */ /* 0x000ea80000300a00 */
[----:B------:R-:W2:Y:S04]  /*10940*/  LDL.LU.64 R226, [R1+0x130] ;  /* 0x0001300001e27983 */ /* 0x000ea80000300a00 */
[----:B------:R-:W2:Y:S04]  /*10950*/  LDL.LU.64 R228, [R1+0x128] ;  /* 0x0001280001e47983 */ /* 0x000ea80000300a00 */
[----:B------:R1:W-:Y:S04]  /*10960*/  LDGSTS.E [R244+0x36a00], desc[UR40][R62.64], P5 ;  /* 0x36a000003ef47fae */ /* 0x0003e8000a9a1028 */
        /* <DEDUP_REMOVED lines=12> */
[----:B------:R1:W-:Y:S01]  /*10a30*/  LDGSTS.E [R244+0x39e00], desc[UR40][R114.64], P5 ;  /* 0x39e0000072f47fae */ /* 0x0003e2000a9a1028 */
[----:B------:R-:W-:-:S03]  /*10a40*/  IMAD.WIDE R150, R210, 0x4, R150 ;  /* 0x00000004d2967825 */ /* 0x000fc600078e0296 */
        /* <DEDUP_REMOVED lines=12> */
[----:B------:R1:W-:Y:S01]  /*10b10*/  LDGSTS.E [R244+0x3ce00], desc[UR40][R162.64], P5 ;  /* 0x3ce00000a2f47fae */ /* 0x0003e2000a9a1028 */
[----:B------:R-:W-:-:S03]  /*10b20*/  IMAD.WIDE R198, R210, 0x4, R198 ;  /* 0x00000004d2c67825 */ /* 0x000fc600078e02c6 */
[----:B------:R1:W-:Y:S01]  /*10b30*/  LDGSTS.E [R244+0x3d200], desc[UR40][R166.64], P5 ;  /* 0x3d200000a6f47fae */ /* 0x0003e2000a9a1028 */
[----:B------:R-:W-:-:S03]  /*10b40*/  IMAD.WIDE R202, R210, 0x4, R202 ;  /* 0x00000004d2ca7825 */ /* 0x000fc600078e02ca */
[----:B------:R1:W-:Y:S01]  /*10b50*/  LDGSTS.E [R244+0x3d600], desc[UR40][R170.64], P5 ;  /* 0x3d600000aaf47fae */ /* 0x0003e2000a9a1028 */
[----:B------:R-:W-:-:S03]  /*10b60*/  IMAD.WIDE R206, R210, 0x4, R206 ;  /* 0x00000004d2ce7825 */ /* 0x000fc600078e02ce */
        /* <DEDUP_REMOVED lines=16> */
[----:B------:R-:W2:Y:S01]  /*10c70*/  LDL.LU.64 R230, [R1+0x120] ;  /* 0x0001200001e67983 */ /* 0x000ea20000300a00 */
[C---:B------:R-:W-:Y:S01]  /*10c80*/  IMAD.WIDE R12, R210.reuse, 0x4, R12 ;  /* 0x00000004d20c7825 */ /* 0x040fe200078e020c */
[----:B------:R-:W1:Y:S03]  /*10c90*/  S2R R6, SR_TID.X ;  /* 0x0000000000067919 */ /* 0x000e660000002100 */
[C---:B------:R-:W-:Y:S01]  /*10ca0*/  IMAD.WIDE R14, R210.reuse, 0x4, R14 ;  /* 0x00000004d20e7825 */ /* 0x040fe200078e020e */
[----:B------:R-:W-:Y:S01]  /*10cb0*/  UIADD3 UR4, UPT, UPT, UR30, -0x80, URZ ;  /* 0xffffff801e047890 */ /* 0x000fe2000fffe0ff */
[----:B------:R-:W0:Y:S02]  /*10cc0*/  LDGDEPBAR ;  /* 0x00000000000079af */ /* 0x000e240000000000 */
[----:B------:R-:W-:-:S04]  /*10cd0*/  IMAD.WIDE R16, R210, 0x4, R16 ;  /* 0x00000004d2107825 */ /* 0x000fc800078e0210 */
[----:B------:R-:W-:-:S04]  /*10ce0*/  IMAD.WIDE R18, R210, 0x4, R18 ;  /* 0x00000004d2127825 */ /* 0x000fc800078e0212 */
[----:B------:R-:W-:-:S04]  /*10cf0*/  IMAD.WIDE R22, R210, 0x4, R22 ;  /* 0x00000004d2167825 */ /* 0x000fc800078e0216 */
[----:B------:R-:W-:-:S04]  /*10d00*/  IMAD.WIDE R24, R210, 0x4, R24 ;  /* 0x00000004d2187825 */ /* 0x000fc800078e0218 */
[----:B------:R-:W-:-:S04]  /*10d10*/  IMAD.WIDE R28, R210, 0x4, R240 ;  /* 0x00000004d21c7825 */ /* 0x000fc800078e02f0 */
[----:B------:R-:W-:-:S04]  /*10d20*/  IMAD.WIDE R30, R210, 0x4, R236 ;  /* 0x00000004d21e7825 */ /* 0x000fc800078e02ec */
[C---:B------:R-:W-:Y:S02]  /*10d30*/  IMAD.WIDE R32, R210.reuse, 0x4, R232 ;  /* 0x00000004d2207825 */ /* 0x040fe400078e02e8 */
[----:B------:R-:W2:Y:S02]  /*10d40*/  LDL.LU.64 R232, [R1+0x118] ;  /* 0x0001180001e87983 */ /* 0x000ea40000300a00 */
[C---:B------:R-:W-:Y:S02]  /*10d50*/  IMAD.WIDE R36, R210.reuse, 0x4, R36 ;  /* 0x00000004d2247825 */ /* 0x040fe400078e0224 */
[----:B------:R-:W2:Y:S02]  /*10d60*/  LDL.LU.64 R234, [R1+0xc8] ;  /* 0x0000c80001ea7983 */ /* 0x000ea40000300a00 */
[C---:B------:R-:W-:Y:S02]  /*10d70*/  IMAD.WIDE R38, R210.reuse, 0x4, R38 ;  /* 0x00000004d2267825 */ /* 0x040fe400078e0226 */
[----:B------:R-:W2:Y:S02]  /*10d80*/  LDL.LU.64 R236, [R1+0xd8] ;  /* 0x0000d80001ec7983 */ /* 0x000ea40000300a00 */
[----:B------:R-:W-:-:S02]  /*10d90*/  IMAD.WIDE R40, R210, 0x4, R40 ;  /* 0x00000004d2287825 */ /* 0x000fc400078e0228 */
[----:B------:R-:W2:Y:S02]  /*10da0*/  LDL.LU.64 R238, [R1+0x100] ;  /* 0x0001000001ee7983 */ /* 0x000ea40000300a00 */
[C---:B------:R-:W-:Y:S02]  /*10db0*/  IMAD.WIDE R42, R210.reuse, 0x4, R42 ;  /* 0x00000004d22a7825 */ /* 0x040fe400078e022a */
[----:B------:R-:W2:Y:S02]  /*10dc0*/  LDL.LU.64 R240, [R1+0x108] ;  /* 0x0001080001f07983 */ /* 0x000ea40000300a00 */
[C---:B------:R-:W-:Y:S02]  /*10dd0*/  IMAD.WIDE R44, R210.reuse, 0x4, R44 ;  /* 0x00000004d22c7825 */ /* 0x040fe400078e022c */
[----:B------:R-:W2:Y:S02]  /*10de0*/  LDL.LU.64 R242, [R1+0x110] ;  /* 0x0001100001f27983 */ /* 0x000ea40000300a00 */
[----:B------:R-:W-:-:S04]  /*10df0*/  IMAD.WIDE R46, R210, 0x4, R46 ;  /* 0x00000004d22e7825 */ /* 0x000fc800078e022e */
[----:B------:R-:W-:-:S04]  /*10e00*/  IMAD.WIDE R48, R210, 0x4, R48 ;  /* 0x00000004d2307825 */ /* 0x000fc800078e0230 */
[----:B-1----:R-:W-:-:S04]  /*10e10*/  IMAD.WIDE R50, R210, 0x4, R50 ;  /* 0x00000004d2327825 */ /* 0x002fc800078e0232 */
        /* <DEDUP_REMOVED lines=81> */
[----:B--2---:R-:W-:-:S04]  /*11330*/  IMAD.WIDE R214, R245, 0x4, R216 ;  /* 0x00000004f5d67825 */ /* 0x004fc800078e02d8 */
[----:B----4-:R-:W-:-:S04]  /*11340*/  IMAD.WIDE R216, R245, 0x4, R218 ;  /* 0x00000004f5d87825 */ /* 0x010fc800078e02da */
[----:B------:R-:W-:-:S04]  /*11350*/  IMAD.WIDE R218, R245, 0x4, R220 ;  /* 0x00000004f5da7825 */ /* 0x000fc800078e02dc */
[----:B------:R-:W-:-:S04]  /*11360*/  IMAD.WIDE R220, R245, 0x4, R222 ;  /* 0x00000004f5dc7825 */ /* 0x000fc800078e02de */
[----:B------:R-:W-:-:S04]  /*11370*/  IMAD.WIDE R222, R245, 0x4, R224 ;  /* 0x00000004f5de7825 */ /* 0x000fc800078e02e0 */
[----:B------:R-:W-:-:S04]  /*11380*/  IMAD.WIDE R224, R245, 0x4, R226 ;  /* 0x00000004f5e07825 */ /* 0x000fc800078e02e2 */
[----:B------:R-:W-:-:S04]  /*11390*/  IMAD.WIDE R226, R245, 0x4, R228 ;  /* 0x00000004f5e27825 */ /* 0x000fc800078e02e4 */
[----:B------:R-:W-:Y:S02]  /*113a0*/  IMAD.WIDE R228, R245, 0x4, R2 ;  /* 0x00000004f5e47825 */ /* 0x000fe400078e0202 */
[----:B------:R-:W2:Y:S02]  /*113b0*/  LDL.LU.64 R2, [R1+0x490] ;  /* 0x0004900001027983 */ /* 0x000ea40000300a00 */
[----:B------:R-:W-:-:S05]  /*113c0*/  VIADD R252, R252, 0x1f ;  /* 0x0000001ffcfc7836 */ /* 0x000fca0000000000 */
[----:B------:R-:W-:Y:S02]  /*113d0*/  ISETP.GT.AND P3, PT, R252, 0x9f, PT ;  /* 0x0000009ffc00780c */ /* 0x000fe40003f64270 */
[----:B------:R-:W-:-:S04]  /*113e0*/  SHF.R.U32.HI R252, RZ, 0x6, R6 ;  /* 0x00000006fffc7819 */ /* 0x000fc80000011606 */
[----:B------:R-:W-:Y:S01]  /*113f0*/  SGXT.U32 R252, R252, 0x1 ;  /* 0x00000001fcfc781a */ /* 0x000fe20000000000 */
[----:B------:R-:W-:-:S03]  /*11400*/  IMAD.WIDE R230, R245, 0x4, R230 ;  /* 0x00000004f5e67825 */ /* 0x000fc600078e02e6 */
[----:B------:R-:W-:Y:S01]  /*11410*/  LOP3.LUT R252, R252, 0x2, RZ, 0xfc, !PT ;  /* 0x00000002fcfc7812 */ /* 0x000fe200078efcff */
[----:B------:R-:W-:-:S04]  /*11420*/  IMAD.WIDE R232, R245, 0x4, R232 ;  /* 0x00000004f5e87825 */ /* 0x000fc800078e02e8 */
[----:B------:R-:W-:-:S04]  /*11430*/  IMAD.WIDE R234, R245, 0x4, R234 ;  /* 0x00000004f5ea7825 */ /* 0x000fc800078e02ea */
[----:B------:R-:W-:-:S04]  /*11440*/  IMAD.WIDE R236, R245, 0x4, R236 ;  /* 0x00000004f5ec7825 */ /* 0x000fc800078e02ec */
[----:B------:R-:W-:-:S04]  /*11450*/  IMAD.WIDE R238, R245, 0x4, R238 ;  /* 0x00000004f5ee7825 */ /* 0x000fc800078e02ee */
[----:B------:R-:W-:-:S04]  /*11460*/  IMAD.WIDE R240, R245, 0x4, R240 ;  /* 0x00000004f5f07825 */ /* 0x000fc800078e02f0 */
[----:B------:R-:W-:Y:S01]  /*11470*/  IMAD.WIDE R242, R245, 0x4, R242 ;  /* 0x00000004f5f27825 */ /* 0x000fe200078e02f2 */
[----:B------:R-:W-:Y:S01]  /*11480*/  SHF.R.U32.HI R5, RZ, 0x6, R5 ;  /* 0x00000006ff057819 */ /* 0x000fe20000011605 */
[----:B------:R-:W-:Y:S01]  /*11490*/  BAR.SYNC.DEFER_BLOCKING 0x0 ;  /* 0x0000000000007b1d */ /* 0x000fe20000010000 */
[----:B--2---:R-:W-:-:S04]  /*114a0*/  ISETP.GE.AND P1, PT, R2, UR4, PT ;  /* 0x0000000402007c0c */ /* 0x004fc8000bf26270 */
[----:B------:R-:W-:Y:S02]  /*114b0*/  SEL R245, RZ, 0x4, P1 ;  /* 0x00000004fff57807 */ /* 0x000fe40000800000 */
[----:B------:R-:W-:Y:S02]  /*114c0*/  ISETP.GE.AND P1, PT, R252, UR4, PT ;  /* 0x00000004fc007c0c */ /* 0x000fe4000bf26270 */
[--C-:B------:R-:W-:Y:S02]  /*114d0*/  SHF.R.U32.HI R252, RZ, 0x6, R6.reuse ;  /* 0x00000006fffc7819 */ /* 0x100fe40000011606 */
[----:B------:R-:W-:Y:S02]  /*114e0*/  SEL R245, R245, RZ, P3 ;  /* 0x000000fff5f57207 */ /* 0x000fe40001800000 */
[----:B------:R-:W-:Y:S02]  /*114f0*/  SGXT.U32 R252, R252, 0x1 ;  /* 0x00000001fcfc781a */ /* 0x000fe40000000000 */
[----:B------:R-:W-:-:S02]  /*11500*/  SHF.R.U32.HI R6, RZ, 0x6, R6 ;  /* 0x00000006ff067819 */ /* 0x000fc40000011606 */
[----:B------:R-:W-:Y:S02]  /*11510*/  ISETP.NE.U32.AND P2, PT, R245, RZ, PT ;  /* 0x000000fff500720c */ /* 0x000fe40003f45070 */
[----:B------:R-:W-:Y:S02]  /*11520*/  SEL R245, RZ, 0x4, P1 ;  /* 0x00000004fff57807 */ /* 0x000fe40000800000 */
[----:B------:R-:W-:Y:S02]  /*11530*/  LOP3.LUT R252, R252, 0x4, RZ, 0xfc, !PT ;  /* 0x00000004fcfc7812 */ /* 0x000fe400078efcff */
[----:B------:R-:W-:Y:S02]  /*11540*/  SGXT.U32 R6, R6, 0x1 ;  /* 0x000000010606781a */ /* 0x000fe40000000000 */
[----:B------:R-:W-:Y:S02]  /*11550*/  SEL R245, R245, RZ, P3 ;  /* 0x000000fff5f57207 */ /* 0x000fe40001800000 */
[----:B------:R-:W-:-:S02]  /*11560*/  ISETP.GE.AND P1, PT, R252, UR4, PT ;  /* 0x00000004fc007c0c */ /* 0x000fc4000bf26270 */
[----:B------:R-:W-:Y:S02]  /*11570*/  LOP3.LUT R6, R6, 0x6, RZ, 0xfc, !PT ;  /* 0x0000000606067812 */ /* 0x000fe400078efcff */
[----:B------:R-:W-:Y:S02]  /*11580*/  ISETP.NE.U32.AND P4, PT, R245, RZ, PT ;  /* 0x000000fff500720c */ /* 0x000fe40003f85070 */
[----:B------:R-:W-:Y:S02]  /*11590*/  SEL R245, RZ, 0x4, P1 ;  /* 0x00000004fff57807 */ /* 0x000fe40000800000 */
[----:B------:R-:W-:Y:S02]  /*115a0*/  ISETP.GE.AND P1, PT, R6, UR4, PT ;  /* 0x0000000406007c0c */ /* 0x000fe4000bf26270 */
[----:B------:R-:W1:Y:S01]  /*115b0*/  S2R R6, SR_TID.X ;  /* 0x0000000000067919 */ /* 0x000e620000002100 */
[----:B------:R-:W-:-:S04]  /*115c0*/  SEL R245, R245, RZ, P3 ;  /* 0x000000fff5f57207 */ /* 0x000fc80001800000 */
[----:B------:R-:W-:Y:S02]  /*115d0*/  ISETP.NE.U32.AND P5, PT, R245, RZ, PT ;  /* 0x000000fff500720c */ /* 0x000fe40003fa5070 */
[----:B------:R-:W-:-:S04]  /*115e0*/  SEL R245, RZ, 0x4, P1 ;  /* 0x00000004fff57807 */ /* 0x000fc80000800000 */
[----:B------:R-:W-:-:S04]  /*115f0*/  SEL R245, R245, RZ, P3 ;  /* 0x000000fff5f57207 */ /* 0x000fc80001800000 */
[----:B------:R-:W-:Y:S02]  /*11600*/  ISETP.NE.U32.AND P6, PT, R245, RZ, PT ;  /* 0x000000fff500720c */ /* 0x000fe40003fc5070 */
[--C-:B-1----:R-:W-:Y:S02]  /*11610*/  SHF.R.U32.HI R252, RZ, 0x6, R6.reuse ;  /* 0x00000006fffc7819 */ /* 0x102fe40000011606 */
[----:B------:R-:W-:Y:S02]  /*11620*/  SHF.R.U32.HI R6, RZ, 0x6, R6 ;  /* 0x00000006ff067819 */ /* 0x000fe40000011606 */
[----:B------:R-:W-:Y:S02]  /*11630*/  SGXT.U32 R252, R252, 0x1 ;  /* 0x00000001fcfc781a */ /* 0x000fe40000000000 */
[----:B------:R-:W-:Y:S02]  /*11640*/  SGXT.U32 R6, R6, 0x1 ;  /* 0x000000010606781a */ /* 0x000fe40000000000 */
[----:B------:R-:W-:-:S02]  /*11650*/  LOP3.LUT R252, R252, 0x8, RZ, 0xfc, !PT ;  /* 0x00000008fcfc7812 */ /* 0x000fc400078efcff */
[----:B------:R-:W-:Y:S02]  /*11660*/  LOP3.LUT R6, R6, 0xa, RZ, 0xfc, !PT ;  /* 0x0000000a06067812 */ /* 0x000fe400078efcff */
[----:B------:R-:W-:-:S04]  /*11670*/  ISETP.GE.AND P1, PT, R252, UR4, PT ;  /* 0x00000004fc007c0c */ /* 0x000fc8000bf26270 */
[----:B------:R-:W-:Y:S02]  /*11680*/  SEL R245, RZ, 0x4, P1 ;  /* 0x00000004fff57807 */ /* 0x000fe40000800000 */
[----:B------:R-:W-:Y:S02]  /*11690*/  ISETP.GE.AND P1, PT, R6, UR4, PT ;  /* 0x0000000406007c0c */ /* 0x000fe4000bf26270 */
[----:B------:R-:W1:Y:S01]  /*116a0*/  S2R R6, SR_TID.X ;  /* 0x0000000000067919 */ /* 0x000e620000002100 */
[----:B------:R-:W-:Y:S02]  /*116b0*/  SEL R252, R245, RZ, P3 ;  /* 0x000000fff5fc7207 */ /* 0x000fe40001800000 */
[----:B------:R-:W-:Y:S02]  /*116c0*/  SEL R245, RZ, 0x4, P1 ;  /* 0x00000004fff57807 */ /* 0x000fe40000800000 */
[----:B------:R-:W-:Y:S01]  /*116d0*/  ISETP.NE.U32.AND P1, PT, R252, RZ, PT ;  /* 0x000000fffc00720c */ /* 0x000fe20003f25070 */
[----:B------:R-:W-:Y:S01]  /*116e0*/  VIADD R2, R0, UR28 ;  /* 0x0000001c00027c36 */ /* 0x000fe20008000000 */
[----:B------:R-:W-:-:S04]  /*116f0*/  SEL R245, R245, RZ, P3 ;  /* 0x000000fff5f57207 */ /* 0x000fc80001800000 */
[----:B------:R-:W-:Y:S01]  /*11700*/  @!PT LDS RZ, [RZ] ;  /* 0x00000000fffff984 */ /* 0x000fe20000000800 */
[----:B------:R-:W-:Y:S01]  /*11710*/  @!PT LDS RZ, [RZ] ;  /* 0x00000000fffff984 */ /* 0x000fe20000000800 */
[----:B------:R-:W-:Y:S01]  /*11720*/  @!PT LDS RZ, [RZ] ;  /* 0x00000000fffff984 */ /* 0x000fe20000000800 */
[----:B------:R-:W-:Y:S04]  /*11730*/  LDGSTS.E [R2+0x68000], desc[UR40][R212.64], P2 ;  /* 0x68000000d4027fae */ /* 0x000fe800091a1028 */
[----:B------:R2:W-:Y:S01]  /*11740*/  LDGSTS.E [R2+0x68008], desc[UR40][R214.64], P4 ;  /* 0x68008000d6027fae */ /* 0x0005e2000a1a1028 */
[----:B------:R-:W-:Y:S02]  /*11750*/  ISETP.NE.U32.AND P4, PT, R245, RZ, PT ;  /* 0x000000fff500720c */ /* 0x000fe40003f85070 */
[--C-:B-1----:R-:W-:Y:S02]  /*11760*/  SHF.R.U32.HI R252, RZ, 0x6, R6.reuse ;  /* 0x00000006fffc7819 */ /* 0x102fe40000011606 */
[----:B------:R-:W-:Y:S02]  /*11770*/  SHF.R.U32.HI R6, RZ, 0x6, R6 ;  /* 0x00000006ff067819 */ /* 0x000fe40000011606 */
[----:B------:R-:W-:-:S02]  /*11780*/  SGXT.U32 R252, R252, 0x1 ;  /* 0x00000001fcfc781a */ /* 0x000fc40000000000 */
[----:B------:R-:W-:Y:S02]  /*11790*/  SGXT.U32 R6, R6, 0x1 ;  /* 0x000000010606781a */ /* 0x000fe40000000000 */
[----:B------:R-:W-:Y:S02]  /*117a0*/  LOP3.LUT R252, R252, 0xc, RZ, 0xfc, !PT ;  /* 0x0000000cfcfc7812 */ /* 0x000fe400078efcff */
[----:B------:R-:W-:Y:S02]  /*117b0*/  LOP3.LUT R6, R6, 0xe, RZ, 0xfc, !PT ;  /* 0x0000000e06067812 */ /* 0x000fe400078efcff */
[----:B------:R-:W-:-:S04]  /*117c0*/  ISETP.GE.AND P2, PT, R252, UR4, PT ;  /* 0x00000004fc007c0c */ /* 0x000fc8000bf46270 */
[----:B------:R-:W-:Y:S02]  /*117d0*/  SEL R245, RZ, 0x4, P2 ;  /* 0x00000004fff57807 */ /* 0x000fe40001000000 */
[----:B------:R-:W-:Y:S02]  /*117e0*/  ISETP.GE.AND P2, PT, R6, UR4, PT ;  /* 0x0000000406007c0c */ /* 0x000fe4000bf46270 */
[----:B------:R-:W1:Y:S01]  /*117f0*/  S2R R6, SR_TID.X ;  /* 0x0000000000067919 */ /* 0x000e620000002100 */
[----:B------:R-:W-:Y:S02]  /*11800*/  SEL R252, R245, RZ, P3 ;  /* 0x000000fff5fc7207 */ /* 0x000fe40001800000 */
[----:B------:R-:W-:Y:S02]  /*11810*/  SEL R245, RZ, 0x4, P2 ;  /* 0x00000004fff57807 */ /* 0x000fe40001000000 */
[----:B------:R-:W-:Y:S02]  /*11820*/  ISETP.NE.U32.AND P2, PT, R252, RZ, PT ;  /* 0x000000fffc00720c */ /* 0x000fe40003f45070 */
[----:B--2---:R-:W-:-:S05]  /*11830*/  LOP3.LUT R2, R0, 0x10, RZ, 0x3c, !PT ;  /* 0x0000001000027812 */ /* 0x004fca00078e3cff */
[----:B------:R-:W-:Y:S01]  /*11840*/  VIADD R2, R2, UR28 ;  /* 0x0000001c02027c36 */ /* 0x000fe20008000000 */
[----:B------:R-:W-:-:S04]  /*11850*/  SEL R245, R245, RZ, P3 ;  /* 0x000000fff5f57207 */ /* 0x000fc80001800000 */
[----:B------:R-:W-:Y:S04]  /*11860*/  LDGSTS.E [R2+0x68000], desc[UR40][R216.64], P5 ;  /* 0x68000000d8027fae */ /* 0x000fe8000a9a1028 */
[----:B------:R2:W-:Y:S01]  /*11870*/  LDGSTS.E [R2+0x68008], desc[UR40][R218.64], P6 ;  /* 0x68008000da027fae */ /* 0x0005e2000b1a1028 */
[--C-:B-1----:R-:W-:Y:S02]  /*11880*/  SHF.R.U32.HI R252, RZ, 0x6, R6.reuse ;  /* 0x00000006fffc7819 */ /* 0x102fe40000011606 */
[----:B------:R-:W-:Y:S02]  /*11890*/  SHF.R.U32.HI R6, RZ, 0x6, R6 ;  /* 0x00000006ff067819 */ /* 0x000fe40000011606 */
[----:B------:R-:W-:Y:S02]  /*118a0*/  SGXT.U32 R252, R252, 0x1 ;  /* 0x00000001fcfc781a */ /* 0x000fe40000000000 */
[----:B------:R-:W-:-:S02]  /*118b0*/  SGXT.U32 R6, R6, 0x1 ;  /* 0x000000010606781a */ /* 0x000fc40000000000 */
[----:B------:R-:W-:Y:S02]  /*118c0*/  LOP3.LUT R252, R252, 0x10, RZ, 0xfc, !PT ;  /* 0x00000010fcfc7812 */ /* 0x000fe400078efcff */
[----:B------:R-:W-:Y:S02]  /*118d0*/  LOP3.LUT R6, R6, 0x12, RZ, 0xfc, !PT ;  /* 0x0000001206067812 */ /* 0x000fe400078efcff */
[----:B------:R-:W-:Y:S02]  /*118e0*/  ISETP.GE.AND P5, PT, R252, UR4, PT ;  /* 0x00000004fc007c0c */ /* 0x000fe4000bfa6270 */
[----:B------:R-:W-:Y:S02]  /*118f0*/  ISETP.NE.U32.AND P6, PT, R245, RZ, PT ;  /* 0x000000fff500720c */ /* 0x000fe40003fc5070 */
[----:B------:R-:W-:Y:S02]  /*11900*/  SEL R245, RZ, 0x4, P5 ;  /* 0x00000004fff57807 */ /* 0x000fe40002800000 */
[----:B------:R-:W-:-:S02]  /*11910*/  ISETP.GE.AND P5, PT, R6, UR4, PT ;  /* 0x0000000406007c0c */ /* 0x000fc4000bfa6270 */
        /* <DEDUP_REMOVED lines=20> */
[----:B--2---:R-:W2:Y:S01]  /*11a60*/  S2R R2, SR_TID.X ;  /* 0x0000000000027919 */ /* 0x004ea20000002100 */
[----:B------:R-:W-:Y:S02]  /*11a70*/  SEL R252, R245, RZ, P3 ;  /* 0x000000fff5fc7207 */ /* 0x000fe40001800000 */
[----:B------:R-:W-:Y:S02]  /*11a80*/  SEL R245, RZ, 0x4, P1 ;  /* 0x00000004fff57807 */ /* 0x000fe40000800000 */
[----:B------:R-:W-:Y:S02]  /*11a90*/  ISETP.NE.U32.AND P1, PT, R252, RZ, PT ;  /* 0x000000fffc00720c */ /* 0x000fe40003f25070 */
[----:B------:R-:W-:-:S05]  /*11aa0*/  LOP3.LUT R252, R0, 0x30, RZ, 0x3c, !PT ;  /* 0x0000003000fc7812 */ /* 0x000fca00078e3cff */
[----:B------:R-:W-:Y:S01]  /*11ab0*/  VIADD R252, R252, UR28 ;  /* 0x0000001cfcfc7c36 */ /* 0x000fe20008000000 */
[----:B------:R-:W-:-:S04]  /*11ac0*/  SEL R245, R245, RZ, P3 ;  /* 0x000000fff5f57207 */ /* 0x000fc80001800000 */
[----:B------:R-:W-:Y:S04]  /*11ad0*/  LDGSTS.E [R252+0x68000], desc[UR40][R224.64], P2 ;  /* 0x68000000e0fc7fae */ /* 0x000fe800091a1028 */
[----:B------:R3:W-:Y:S01]  /*11ae0*/  LDGSTS.E [R252+0x68008], desc[UR40][R226.64], P6 ;  /* 0x68008000e2fc7fae */ /* 0x0007e2000b1a1028 */
[----:B-1----:R-:W-:-:S04]  /*11af0*/  SHF.R.U32.HI R6, RZ, 0x6, R6 ;  /* 0x00000006ff067819 */ /* 0x002fc80000011606 */
[----:B------:R-:W-:Y:S02]  /*11b00*/  SGXT.U32 R6, R6, 0x1 ;  /* 0x000000010606781a */ /* 0x000fe40000000000 */
[----:B--2---:R-:W-:Y:S02]  /*11b10*/  SHF.R.U32.HI R2, RZ, 0x6, R2 ;  /* 0x00000006ff027819 */ /* 0x004fe40000011602 */
[----:B------:R-:W-:Y:S02]  /*11b20*/  LOP3.LUT R6, R6, 0x18, RZ, 0xfc, !PT ;  /* 0x0000001806067812 */ /* 0x000fe400078efcff */
[----:B------:R-:W-:Y:S02]  /*11b30*/  SGXT.U32 R2, R2, 0x1 ;  /* 0x000000010202781a */ /* 0x000fe40000000000 */
[----:B------:R-:W-:Y:S02]  /*11b40*/  ISETP.GE.AND P2, PT, R6, UR4, PT ;  /* 0x0000000406007c0c */ /* 0x000fe4000bf46270 */
[----:B------:R-:W-:Y:S01]  /*11b50*/  LOP3.LUT R2, R2, 0x1a, RZ, 0xfc, !PT ;  /* 0x0000001a02027812 */ /* 0x000fe200078efcff */
[----:B------:R-:W5:Y:S01]  /*11b60*/  LDL.LU R6, [R1+0x48c] ;  /* 0x00048c0001067983 */ /* 0x000f620000300800 */
[----:B------:R-:W-:-:S02]  /*11b70*/  ISETP.NE.U32.AND P6, PT, R245, RZ, PT ;  /* 0x000000fff500720c */ /* 0x000fc40003fc5070 */
[----:B------:R-:W-:Y:S02]  /*11b80*/  SEL R245, RZ, 0x4, P2 ;  /* 0x00000004fff57807 */ /* 0x000fe40001000000 */
[----:B------:R-:W-:Y:S02]  /*11b90*/  ISETP.GE.AND P2, PT, R2, UR4, PT ;  /* 0x0000000402007c0c */ /* 0x000fe4000bf46270 */
[----:B---3--:R-:W-:Y:S02]  /*11ba0*/  SEL R252, R245, RZ, P3 ;  /* 0x000000fff5fc7207 */ /* 0x008fe40001800000 */
[----:B------:R-:W-:Y:S02]  /*11bb0*/  SEL R245, RZ, 0x4, P2 ;  /* 0x00000004fff57807 */ /* 0x000fe40001000000 */
[----:B------:R-:W-:Y:S02]  /*11bc0*/  ISETP.NE.U32.AND P2, PT, R252, RZ, PT ;  /* 0x000000fffc00720c */ /* 0x000fe40003f45070 */
[----:B------:R-:W-:-:S02]  /*11bd0*/  LOP3.LUT R252, R0, 0x40, RZ, 0x3c, !PT ;  /* 0x0000004000fc7812 */ /* 0x000fc400078e3cff */
[----:B------:R-:W-:-:S03]  /*11be0*/  SGXT.U32 R5, R5, 0x1 ;  /* 0x000000010505781a */ /* 0x000fc60000000000 */
[----:B------:R-:W-:Y:S01]  /*11bf0*/  VIADD R252, R252, UR28 ;  /* 0x0000001cfcfc7c36 */ /* 0x000fe20008000000 */
[----:B------:R-:W-:-:S04]  /*11c00*/  LOP3.LUT R5, R5, 0x1c, RZ, 0xfc, !PT ;  /* 0x0000001c05057812 */ /* 0x000fc800078efcff */
[----:B------:R-:W-:Y:S01]  /*11c10*/  LDGSTS.E [R252+0x68000], desc[UR40][R228.64], P5 ;  /* 0x68000000e4fc7fae */ /* 0x000fe2000a9a1028 */
[----:B------:R-:W-:-:S03]  /*11c20*/  ISETP.GE.AND P5, PT, R5, UR4, PT ;  /* 0x0000000405007c0c */ /* 0x000fc6000bfa6270 */
[----:B------:R-:W2:Y:S04]  /*11c30*/  LDL.LU R5, [R1+0x488] ;  /* 0x0004880001057983 */ /* 0x000ea80000300800 */
[----:B------:R1:W-:Y:S01]  /*11c40*/  STL.64 [R1+0x538], R194 ;  /* 0x000538c201007387 */ /* 0x0003e20000100a00 */
[----:B------:R-:W3:Y:S01]  /*11c50*/  S2R R2, SR_TID.X ;  /* 0x0000000000027919 */ /* 0x000ee20000002100 */
[----:B------:R-:W-:Y:S02]  /*11c60*/  SEL R245, R245, RZ, P3 ;  /* 0x000000fff5f57207 */ /* 0x000fe40001800000 */
[----:B------:R4:W-:Y:S04]  /*11c70*/  LDGSTS.E [R252+0x68008], desc[UR40][R230.64], P4 ;  /* 0x68008000e6fc7fae */ /* 0x0009e8000a1a1028 */
[----:B-1----:R-:W2:Y:S04]  /*11c80*/  LDL.64 R194, [R1+0xf8] ;  /* 0x0000f80001c27983 */ /* 0x002ea80000100a00 */
[----:B------:R1:W-:Y:S04]  /*11c90*/  STL.64 [R1+0x530], R198 ;  /* 0x000530c601007387 */ /* 0x0003e80000100a00 */
        /* <DEDUP_REMOVED lines=8> */
[----:B-1----:R-:W2:Y:S01]  /*11d20*/  LDL.64 R212, [R1+0xc0] ;  /* 0x0000c00001d47983 */ /* 0x002ea20000100a00 */
[----:B---3--:R-:W-:-:S04]  /*11d30*/  SHF.R.U32.HI R2, RZ, 0x6, R2 ;  /* 0x00000006ff027819 */ /* 0x008fc80000011602 */
[----:B------:R-:W-:-:S04]  /*11d40*/  SGXT.U32 R2, R2, 0x1 ;  /* 0x000000010202781a */ /* 0x000fc80000000000 */
[----:B------:R-:W-:Y:S02]  /*11d50*/  LOP3.LUT R2, R2, 0x1e, RZ, 0xfc, !PT ;  /* 0x0000001e02027812 */ /* 0x000fe400078efcff */
[----:B------:R-:W-:Y:S02]  /*11d60*/  ISETP.NE.U32.AND P4, PT, R245, RZ, PT ;  /* 0x000000fff500720c */ /* 0x000fe40003f85070 */
[----:B------:R-:W-:Y:S02]  /*11d70*/  SEL R245, RZ, 0x4, P5 ;  /* 0x00000004fff57807 */ /* 0x000fe40002800000 */
[----:B------:R-:W-:Y:S02]  /*11d80*/  ISETP.GE.AND P5, PT, R2, UR4, PT ;  /* 0x0000000402007c0c */ /* 0x000fe4000bfa6270 */
[----:B------:R-:W1:Y:S01]  /*11d90*/  S2R R2, SR_TID.X ;  /* 0x0000000000027919 */ /* 0x000e620000002100 */
[----:B----4-:R-:W-:Y:S02]  /*11da0*/  SEL R252, R245, RZ, P3 ;  /* 0x000000fff5fc7207 */ /* 0x010fe40001800000 */
[----:B------:R-:W-:-:S02]  /*11db0*/  SEL R245, RZ, 0x4, P5 ;  /* 0x00000004fff57807 */ /* 0x000fc40002800000 */
[----:B------:R-:W-:Y:S02]  /*11dc0*/  ISETP.NE.U32.AND P5, PT, R252, RZ, PT ;  /* 0x000000fffc00720c */ /* 0x000fe40003fa5070 */
[----:B------:R-:W-:-:S05]  /*11dd0*/  LOP3.LUT R252, R0, 0x50, RZ, 0x3c, !PT ;  /* 0x0000005000fc7812 */ /* 0x000fca00078e3cff */
[----:B------:R-:W-:-:S05]  /*11de0*/  VIADD R252, R252, UR28 ;  /* 0x0000001cfcfc7c36 */ /* 0x000fca0008000000 */
[----:B------:R-:W-:Y:S01]  /*11df0*/  LDGSTS.E [R252+0x68000], desc[UR40][R232.64], P1 ;  /* 0x68000000e8fc7fae */ /* 0x000fe200089a1028 */
[----:B------:R-:W-:-:S03]  /*11e00*/  SEL R245, R245, RZ, P3 ;  /* 0x000000fff5f57207 */ /* 0x000fc60001800000 */
[----:B------:R3:W-:Y:S01]  /*11e10*/  LDGSTS.E [R252+0x68008], desc[UR40][R234.64], P6 ;  /* 0x68008000eafc7fae */ /* 0x0007e2000b1a1028 */
[----:B-1----:R-:W-:-:S04]  /*11e20*/  LOP3.LUT R2, R2, 0x1f, RZ, 0xc0, !PT ;  /* 0x0000001f02027812 */ /* 0x002fc800078ec0ff */
[----:B------:R-:W-:Y:S02]  /*11e30*/  ISETP.GE.AND P1, PT, R2, UR4, PT ;  /* 0x0000000402007c0c */ /* 0x000fe4000bf26270 */
[----:B------:R-:W1:Y:S01]  /*11e40*/  S2R R2, SR_TID.X ;  /* 0x0000000000027919 */ /* 0x000e620000002100 */
[----:B------:R-:W-:Y:S02]  /*11e50*/  ISETP.NE.U32.AND P6, PT, R245, RZ, PT ;  /* 0x000000fff500720c */ /* 0x000fe40003fc5070 */
[----:B------:R-:W-:-:S04]  /*11e60*/  SEL R245, RZ, 0x4, P1 ;  /* 0x00000004fff57807 */ /* 0x000fc80000800000 */
[----:B---3--:R-:W-:Y:S02]  /*11e70*/  SEL R252, R245, RZ, P3 ;  /* 0x000000fff5fc7207 */ /* 0x008fe40001800000 */
[----:B------:R-:W3:Y:S01]  /*11e80*/  LDC R245, c[0x0][0x3a0] ;  /* 0x0000e800fff57b82 */ /* 0x000ee20000000800 */
[----:B------:R-:W-:Y:S01]  /*11e90*/  UIADD3 UR17, UPT, UPT, UR30, -0xa0, URZ ;  /* 0xffffff601e117890 */ /* 0x000fe2000fffe0ff */
[----:B-1----:R-:W-:Y:S01]  /*11ea0*/  SHF.R.U32.HI R2, RZ, 0x6, R2 ;  /* 0x00000006ff027819 */ /* 0x002fe20000011602 */
[----:B---3--:R-:W-:-:S03]  /*11eb0*/  VIADD R245, R245, 0x1f ;  /* 0x0000001ff5f57836 */ /* 0x008fc60000000000 */
[----:B------:R-:W-:-:S04]  /*11ec0*/  SGXT.U32 R2, R2, 0x1 ;  /* 0x000000010202781a */ /* 0x000fc80000000000 */
[----:B------:R-:W-:Y:S02]  /*11ed0*/  ISETP.GE.AND P1, PT, R2, UR17, PT ;  /* 0x0000001102007c0c */ /* 0x000fe4000bf26270 */
[----:B------:R-:W-:Y:S02]  /*11ee0*/  ISETP.GT.AND P3, PT, R245, 0xbf, PT ;  /* 0x000000bff500780c */ /* 0x000fe40003f64270 */
[----:B------:R-:W-:Y:S02]  /*11ef0*/  SEL R245, RZ, 0x4, P1 ;  /* 0x00000004fff57807 */ /* 0x000fe40000800000 */
[----:B------:R-:W-:Y:S02]  /*11f00*/  ISETP.NE.U32.AND P1, PT, R252, RZ, PT ;  /* 0x000000fffc00720c */ /* 0x000fe40003f25070 */
[----:B------:R-:W-:Y:S02]  /*11f10*/  LOP3.LUT R252, R0, 0x60, RZ, 0x3c, !PT ;  /* 0x0000006000fc7812 */ /* 0x000fe400078e3cff */
[----:B------:R-:W-:-:S03]  /*11f20*/  SEL R245, R245, RZ, P3 ;  /* 0x000000fff5f57207 */ /* 0x000fc60001800000 */
[----:B------:R-:W-:-:S05]  /*11f30*/  VIADD R252, R252, UR28 ;  /* 0x0000001cfcfc7c36 */ /* 0x000fca0008000000 */
[----:B------:R1:W-:Y:S01]  /*11f40*/  LDGSTS.E [R252+0x68000], desc[UR40][R236.64], P2 ;  /* 0x68000000ecfc7fae */ /* 0x0003e200091a1028 */
[----:B------:R-:W-:Y:S02]  /*11f50*/  ISETP.NE.U32.AND P2, PT, R245, RZ, PT ;  /* 0x000000fff500720c */ /* 0x000fe40003f45070 */
[----:B------:R-:W-:Y:S02]  /*11f60*/  LOP3.LUT R245, R2, 0x2, RZ, 0xfc, !PT ;  /* 0x0000000202f57812 */ /* 0x000fe400078efcff */
[----:B------:R-:W-:-:S05]  /*11f70*/  LOP3.LUT R2, R0, 0x60, RZ, 0x3c, !PT ;  /* 0x0000006000027812 */ /* 0x000fca00078e3cff */
[----:B------:R-:W-:Y:S01]  /*11f80*/  VIADD R2, R2, UR28 ;  /* 0x0000001c02027c36 */ /* 0x000fe20008000000 */
[----:B-1----:R-:W-:-:S04]  /*11f90*/  LOP3.LUT R252, R0, 0x70, RZ, 0x3c, !PT ;  /* 0x0000007000fc7812 */ /* 0x002fc800078e3cff */
[----:B------:R1:W-:Y:S01]  /*11fa0*/  LDGSTS.E [R2+0x68008], desc[UR40][R238.64], P4 ;  /* 0x68008000ee027fae */ /* 0x0003e2000a1a1028 */
[----:B------:R-:W-:-:S03]  /*11fb0*/  VIADD R252, R252, UR28 ;  /* 0x0000001cfcfc7c36 */ /* 0x000fc60008000000 */
[----:B------:R3:W-:Y:S04]  /*11fc0*/  STL.64 [R1+0x508], R214 ;  /* 0x000508d601007387 */ /* 0x0007e80000100a00 */
[----:B------:R-:W-:Y:S01]  /*11fd0*/  LDGSTS.E [R252+0x68000], desc[UR40][R240.64], P5 ;  /* 0x68000000f0fc7fae */ /* 0x000fe2000a9a1028 */
[----:B-1----:R-:W1:Y:S03]  /*11fe0*/  S2R R2, SR_TID.X ;  /* 0x0000000000027919 */ /* 0x002e660000002100 */
[----:B---3--:R-:W3:Y:S04]  /*11ff0*/  LDL.64 R214, [R1+0xb8] ;  /* 0x0000b80001d67983 */ /* 0x008ee80000100a00 */
[----:B------:R4:W-:Y:S04]  /*12000*/  LDGSTS.E [R252+0x68008], desc[UR40][R242.64], P6 ;  /* 0x68008000f2fc7fae */ /* 0x0009e8000b1a1028 */
[----:B------:R4:W-:Y:S04]  /*12010*/  STL.64 [R1+0x500], R242 ;  /* 0x000500f201007387 */ /* 0x0009e80000100a00 */
[----:B------:R-:W0:Y:S04]  /*12020*/  LDGDEPBAR ;  /* 0x00000000000079af */ /* 0x000e280000000000 */
[----:B------:R-:W-:Y:S01]  /*12030*/  LDGSTS.E [R7+0x40000], desc[UR40][R250.64], P1 ;  /* 0x40000000fa077fae */ /* 0x000fe200089a1028 */
[----:B------:R-:W-:Y:S01]  /*12040*/  USHF.R.S32.HI UR8, URZ, 0x1f, UR9 ;  /* 0x0000001fff087899 */ /* 0x000fe20008011409 */
[----:B----4-:R-:W4:Y:S02]  /*12050*/  LDC R252, c[0x0][0x3a0] ;  /* 0x0000e800fffc7b82 */ /* 0x010f240000000800 */
[----:B------:R-:W3:Y:S04]  /*12060*/  LDL.64 R242, [R1+0xa8] ;  /* 0x0000a80001f27983 */ /* 0x000ee80000100a00 */
[----:B------:R1:W-:Y:S04]  /*12070*/  STL.64 [R1+0x4f8], R240 ;  /* 0x0004f8f001007387 */ /* 0x0003e80000100a00 */
[----:B------:R-:W-:Y:S04]  /*12080*/  LDGSTS.E [R7+0x40400], desc[UR40][R248.64], P1 ;  /* 0x40400000f8077fae */ /* 0x000fe800089a1028 */
[----:B------:R-:W-:Y:S04]  /*12090*/  LDGSTS.E [R7+0x40800], desc[UR40][R246.64], P1 ;  /* 0x40800000f6077fae */ /* 0x000fe800089a1028 */
[----:B-1----:R-:W3:Y:S04]  /*120a0*/  LDL.64 R240, [R1+0xa0] ;  /* 0x0000a00001f07983 */ /* 0x002ee80000100a00 */
        /* <DEDUP_REMOVED lines=24> */
[----:B------:R1:W-:Y:S01]  /*12230*/  STL.64 [R1+0x4c0], R226 ;  /* 0x0004c0e201007387 */ /* 0x0003e20000100a00 */
[----:B------:R-:W-:-:S03]  /*12240*/  SHF.R.U32.HI R2, RZ, 0x6, R2 ;  /* 0x00000006ff027819 */ /* 0x000fc60000011602 */
[----:B------:R-:W-:Y:S04]  /*12250*/  LDGSTS.E [R7+0x43c00], desc[UR40][R32.64], P1 ;  /* 0x43c0000020077fae */ /* 0x000fe800089a1028 */
[----:B------:R-:W-:Y:S04]  /*12260*/  LDGSTS.E [R7+0x44000], desc[UR40][R34.64], P1 ;  /* 0x4400000022077fae */ /* 0x000fe800089a1028 */
[----:B-1----:R-:W4:Y:S04]  /*12270*/  LDL.64 R226, [R1+0x50] ;  /* 0x0000500001e27983 */ /* 0x002f280000100a00 */
[----:B------:R1:W-:Y:S04]  /*12280*/  STL.64 [R1+0x4b8], R224 ;  /* 0x0004b8e001007387 */ /* 0x0003e80000100a00 */
[----:B------:R-:W-:Y:S04]  /*12290*/  LDGSTS.E [R7+0x44400], desc[UR40][R36.64], P1 ;  /* 0x4440000024077fae */ /* 0x000fe800089a1028 */
[----:B------:R-:W-:Y:S04]  /*122a0*/  LDGSTS.E [R7+0x44800], desc[UR40][R38.64], P1 ;  /* 0x4480000026077fae */ /* 0x000fe800089a1028 */
[----:B-1----:R-:W4:Y:S04]  /*122b0*/  LDL.64 R224, [R1+0x40] ;  /* 0x0000400001e07983 */ /* 0x002f280000100a00 */
[----:B------:R1:W-:Y:S01]  /*122c0*/  STL.64 [R1+0x4b0], R222 ;  /* 0x0004b0de01007387 */ /* 0x0003e20000100a00 */
[----:B------:R-:W-:-:S03]  /*122d0*/  SGXT.U32 R2, R2, 0x1 ;  /* 0x000000010202781a */ /* 0x000fc60000000000 */
[----:B------:R-:W-:Y:S04]  /*122e0*/  LDGSTS.E [R7+0x44c00], desc[UR40][R40.64], P1 ;  /* 0x44c0000028077fae */ /* 0x000fe800089a1028 */
[----:B------:R-:W-:Y:S04]  /*122f0*/  LDGSTS.E [R7+0x45000], desc[UR40][R42.64], P1 ;  /* 0x450000002a077fae */ /* 0x000fe800089a1028 */
[----:B-1----:R-:W4:Y:S04]  /*12300*/  LDL.64 R222, [R1+0x30] ;  /* 0x0000300001de7983 */ /* 0x002f280000100a00 */
[----:B------:R1:W-:Y:S04]  /*12310*/  STL.64 [R1+0x4a8], R220 ;  /* 0x0004a8dc01007387 */ /* 0x0003e80000100a00 */
        /* <DEDUP_REMOVED lines=11> */
[----:B--2---:R1:W-:Y:S04]  /*123d0*/  STL.64 [R1+0x490], R4 ;  /* 0x0004900401007387 */ /* 0x0043e80000100a00 */
[----:B------:R-:W-:Y:S04]  /*123e0*/  LDGSTS.E [R7+0x46c00], desc[UR40][R64.64], P1 ;  /* 0x46c0000040077fae */ /* 0x000fe800089a1028 */
[----:B------:R-:W-:Y:S04]  /*123f0*/  LDGSTS.E [R7+0x47000], desc[UR40][R68.64], P1 ;  /* 0x4700000044077fae */ /* 0x000fe800089a1028 */
[----:B-1----:R-:W2:Y:S04]  /*12400*/  LDL.64 R4, [R1+0x10] ;  /* 0x0000100001047983 */ /* 0x002ea80000100a00 */
[----:B------:R1:W-:Y:S04]  /*12410*/  STL.64 [R1+0x488], R2 ;  /* 0x0004880201007387 */ /* 0x0003e80000100a00 */
[----:B------:R-:W-:Y:S04]  /*12420*/  LDGSTS.E [R7+0x47400], desc[UR40][R72.64], P1 ;  /* 0x4740000048077fae */ /* 0x000fe800089a1028 */
[----:B------:R-:W-:Y:S04]  /*12430*/  LDGSTS.E [R7+0x47800], desc[UR40][R76.64], P1 ;  /* 0x478000004c077fae */ /* 0x000fe800089a1028 */
[----:B-1----:R-:W2:Y:S04]  /*12440*/  LDL.64 R2, [R1+0x8] ;  /* 0x0000080001027983 */ /* 0x002ea80000100a00 */
        /* <DEDUP_REMOVED lines=36> */
[----:B------:R-:W2:Y:S04]  /*12690*/  LDL.LU.64 R194, [R1+0x538] ;  /* 0x0005380001c27983 */ /* 0x000ea80000300a00 */
[----:B------:R-:W2:Y:S04]  /*126a0*/  LDL.LU.64 R198, [R1+0x530] ;  /* 0x0005300001c67983 */ /* 0x000ea80000300a00 */
[----:B------:R-:W2:Y:S04]  /*126b0*/  LDL.LU.64 R202, [R1+0x528] ;  /* 0x0005280001ca7983 */ /* 0x000ea80000300a00 */
[----:B------:R-:W-:Y:S04]  /*126c0*/  LDGSTS.E [R244+0x40e00], desc[UR40][R206.64], P1 ;  /* 0x40e00000cef47fae */ /* 0x000fe800089a1028 */
[----:B------:R-:W-:Y:S04]  /*126d0*/  LDGSTS.E [R244+0x41200], desc[UR40][R210.64], P1 ;  /* 0x41200000d2f47fae */ /* 0x000fe800089a1028 */
[----:B------:R-:W-:Y:S04]  /*126e0*/  LDGSTS.E [R244+0x41600], desc[UR40][R212.64], P1 ;  /* 0x41600000d4f47fae */ /* 0x000fe800089a1028 */
[----:B------:R-:W2:Y:S04]  /*126f0*/  LDL.LU.64 R206, [R1+0x520] ;  /* 0x0005200001ce7983 */ /* 0x000ea80000300a00 */
[----:B------:R-:W2:Y:S04]  /*12700*/  LDL.LU.64 R210, [R1+0x518] ;  /* 0x0005180001d27983 */ /* 0x000ea80000300a00 */
[----:B------:R-:W2:Y:S04]  /*12710*/  LDL.LU.64 R212, [R1+0x510] ;  /* 0x0005100001d47983 */ /* 0x000ea80000300a00 */
        /* <DEDUP_REMOVED lines=9> */
[----:B----4-:R-:W-:Y:S04]  /*127b0*/  LDGSTS.E [R244+0x43e00], desc[UR40][R226.64], P1 ;  /* 0x43e00000e2f47fae */ /* 0x010fe800089a1028 */
[----:B------:R-:W-:Y:S04]  /*127c0*/  LDGSTS.E [R244+0x44200], desc[UR40][R224.64], P1 ;  /* 0x44200000e0f47fae */ /* 0x000fe800089a1028 */
[----:B------:R-:W-:Y:S01]  /*127d0*/  LDGSTS.E [R244+0x44600], desc[UR40][R222.64], P1 ;  /* 0x44600000def47fae */ /* 0x000fe200089a1028 */
[----:B------:R-:W-:-:S03]  /*127e0*/  USHF.L.U32 UR39, UR9, 0x2, URZ ;  /* 0x0000000209277899 */ /* 0x000fc600080006ff */
[----:B------:R-:W3:Y:S04]  /*127f0*/  LDL.LU.64 R214, [R1+0x508] ;  /* 0x0005080001d67983 */ /* 0x000ee80000300a00 */
[----:B------:R-:W-:Y:S04]  /*12800*/  LDGSTS.E [R244+0x44a00], desc[UR40][R220.64], P1 ;  /* 0x44a00000dcf47fae */ /* 0x000fe800089a1028 */
[----:B------:R-:W5:Y:S01]  /*12810*/  LDL.LU.64 R242, [R1+0x500] ;  /* 0x0005000001f27983 */ /* 0x000f620000300a00 */
[----:B------:R-:W-:-:S03]  /*12820*/  USHF.L.U64.HI UR64, UR9, 0x2, UR8 ;  /* 0x0000000209407899 */ /* 0x000fc60008010208 */
[----:B------:R-:W5:Y:S04]  /*12830*/  LDL.LU.64 R240, [R1+0x4f8] ;  /* 0x0004f80001f07983 */ /* 0x000f680000300a00 */
[----:B------:R-:W5:Y:S04]  /*12840*/  LDL.LU.64 R238, [R1+0x4f0] ;  /* 0x0004f00001ee7983 */ /* 0x000f680000300a00 */
[----:B------:R-:W-:Y:S04]  /*12850*/  LDGSTS.E [R244+0x44e00], desc[UR40][R218.64], P1 ;  /* 0x44e00000daf47fae */ /* 0x000fe800089a1028 */
[----:B------:R-:W5:Y:S04]  /*12860*/  LDL.LU.64 R236, [R1+0x4e8] ;  /* 0x0004e80001ec7983 */ /* 0x000f680000300a00 */
[----:B------:R-:W5:Y:S04]  /*12870*/  LDL.LU.64 R234, [R1+0x4e0] ;  /* 0x0004e00001ea7983 */ /* 0x000f680000300a00 */
[----:B------:R-:W5:Y:S04]  /*12880*/  LDL.LU.64 R232, [R1+0x4d8] ;  /* 0x0004d80001e87983 */ /* 0x000f680000300a00 */
[----:B------:R-:W-:Y:S04]  /*12890*/  LDGSTS.E [R244+0x45200], desc[UR40][R216.64], P1 ;  /* 0x45200000d8f47fae */ /* 0x000fe800089a1028 */
[----:B------:R-:W5:Y:S04]  /*128a0*/  LDL.LU.64 R230, [R1+0x4d0] ;  /* 0x0004d00001e67983 */ /* 0x000f680000300a00 */
[----:B------:R-:W5:Y:S04]  /*128b0*/  LDL.LU.64 R228, [R1+0x4c8] ;  /* 0x0004c80001e47983 */ /* 0x000f680000300a00 */
[----:B------:R-:W5:Y:S04]  /*128c0*/  LDL.LU.64 R226, [R1+0x4c0] ;  /* 0x0004c00001e27983 */ /* 0x000f680000300a00 */
[----:B--2---:R-:W-:Y:S04]  /*128d0*/  LDGSTS.E [R244+0x45600], desc[UR40][R4.64], P1 ;  /* 0x4560000004f47fae */ /* 0x004fe800089a1028 */
[----:B------:R-:W5:Y:S04]  /*128e0*/  LDL.LU.64 R224, [R1+0x4b8] ;  /* 0x0004b80001e07983 */ /* 0x000f680000300a00 */
[----:B------:R-:W5:Y:S04]  /*128f0*/  LDL.LU.64 R222, [R1+0x4b0] ;  /* 0x0004b00001de7983 */ /* 0x000f680000300a00 */
[----:B------:R-:W5:Y:S04]  /*12900*/  LDL.LU.64 R220, [R1+0x4a8] ;  /* 0x0004a80001dc7983 */ /* 0x000f680000300a00 */
        /* <DEDUP_REMOVED lines=40> */
[----:B------:R2:W5:Y:S04]  /*12b90*/  LDL.LU.64 R218, [R1+0x4a0] ;  /* 0x0004a00001da7983 */ /* 0x0005680000300a00 */
[----:B------:R2:W5:Y:S04]  /*12ba0*/  LDL.LU.64 R216, [R1+0x498] ;  /* 0x0004980001d87983 */ /* 0x0005680000300a00 */
[----:B------:R2:W5:Y:S04]  /*12bb0*/  LDL.LU.64 R4, [R1+0x490] ;  /* 0x0004900001047983 */ /* 0x0005680000300a00 */
[----:B------:R2:W-:Y:S04]  /*12bc0*/  LDGSTS.E [R244+0x4fa00], desc[UR40][R206.64], P1 ;  /* 0x4fa00000cef47fae */ /* 0x0005e800089a1028 */
[----:B------:R2:W-:Y:S01]  /*12bd0*/  LDGSTS.E [R244+0x4fe00], desc[UR40][R210.64], P1 ;  /* 0x4fe00000d2f47fae */ /* 0x0005e200089a1028 */
[----:B-1----:R-:W-:-:S03]  /*12be0*/  IADD3 R2, P1, PT, R212, UR39, RZ ;  /* 0x00000027d4027c10 */ /* 0x002fc6000ff3e0ff */
[----:B------:R-:W0:Y:S01]  /*12bf0*/  LDGDEPBAR ;  /* 0x00000000000079af */ /* 0x000e220000000000 */
[----:B------:R-:W-:-:S05]  /*12c00*/  IADD3.X R3, PT, PT, R213, UR64, RZ, P1, !PT ;  /* 0x00000040d5037c10 */ /* 0x000fca0008ffe4ff */
[----:B------:R1:W-:Y:S04]  /*12c10*/  STL.64 [R1], R2 ;  /* 0x0000000201007387 */ /* 0x0003e80000100a00 */
[----:B-1----:R2:W5:Y:S01]  /*12c20*/  LDL.LU.64 R2, [R1+0x488] ;  /* 0x0004880001027983 */ /* 0x0025620000300a00 */
[----:B------:R-:W-:Y:S01]  /*12c30*/  VIADD R252, R252, 0x1f ;  /* 0x0000001ffcfc7836 */ /* 0x000fe20000000000 */
[----:B------:R-:W-:Y:S02]  /*12c40*/  ISETP.NE.U32.AND P1, PT, RZ, UR6, PT ;  /* 0x00000006ff007c0c */ /* 0x000fe4000bf25070 */
[----:B------:R-:W-:Y:S01]  /*12c50*/  ISETP.GE.AND P4, PT, R245, UR17, PT ;  /* 0x00000011f5007c0c */ /* 0x000fe2000bf86270 */
[----:B------:R-:W-:-:S04]  /*12c60*/  DEPBAR.LE SB0, 0x8 ;  /* 0x000082000000791a */ /* 0x000fc80000000000 */
[----:B------:R-:W-:Y:S01]  /*12c70*/  BAR.SYNC.DEFER_BLOCKING 0x0 ;  /* 0x0000000000007b1d */ /* 0x000fe20000010000 */
[----:B------:R-:W-:Y:S02]  /*12c80*/  ISETP.LT.OR P5, PT, R252, 0x20, P1 ;  /* 0x00000020fc00780c */ /* 0x000fe40000fa1670 */
[----:B------:R-:W-:-:S04]  /*12c90*/  SEL R245, RZ, 0x4, P4 ;  /* 0x00000004fff57807 */ /* 0x000fc80002000000 */
[----:B------:R-:W-:-:S04]  /*12ca0*/  SEL R245, R245, RZ, P3 ;  /* 0x000000fff5f57207 */ /* 0x000fc80001800000 */
[----:B------:R-:W-:Y:S02]  /*12cb0*/  ISETP.NE.U32.AND P4, PT, R245, RZ, PT ;  /* 0x000000fff500720c */ /* 0x000fe40003f85070 */
[----:B---3--:R-:W-:-:S04]  /*12cc0*/  IADD3 R212, P6, PT, R214, UR39, RZ ;  /* 0x00000027d6d47c10 */ /* 0x008fc8000ffde0ff */
[----:B------:R-:W-:Y:S01]  /*12cd0*/  IADD3.X R213, PT, PT, R215, UR64, RZ, P6, !PT ;  /* 0x00000040d7d57c10 */ /* 0x000fe2000b7fe4ff */
[----:B--2---:R-:W-:Y:S08]  /*12ce0*/  @P5 BRA `(.L_x_6) ;  /* 0x0000000000d85947 */ /* 0x004ff00003800000 */
[----:B------:R-:W-:Y:S02]  /*12cf0*/  USHF.R.U32.HI UR10, URZ, 0x4, UR28 ;  /* 0x00000004ff0a7899 */ /* 0x000fe4000801161c */
[----:B------:R-:W-:Y:S02]  /*12d00*/  UIADD3 UR5, UPT, UPT, UR28, 0x60000, URZ ;  /* 0x000600001c057890 */ /* 0x000fe4000fffe0ff */
[----:B------:R-:W-:Y:S02]  /*12d10*/  USGXT.U32 UR10, UR10, 0xe ;  /* 0x0000000e0a0a789a */ /* 0x000fe40008000000 */
[----:B------:R-:W-:Y:S02]  /*12d20*/  USHF.R.U32.HI UR5, URZ, 0x4, UR5 ;  /* 0x00000004ff057899 */ /* 0x000fe40008011605 */
[----:B------:R-:W-:Y:S02]  /*12d30*/  UIADD3 UR46, UP1, UPT, UR10, 0x2, URZ ;  /* 0x000000020a2e7890 */ /* 0x000fe4000ff3e0ff */
[----:B------:R-:W-:Y:S01]  /*12d40*/  USGXT.U32 UR12, UR5, 0xe ;  /* 0x0000000e050c789a */ /* 0x000fe20008000000 */
[----:B------:R-:W-:Y:S01]  /*12d50*/  UMOV UR4, URZ ;  /* 0x000000ff00047c82 */ /* 0x000fe20008000000 */
[----:B------:R-:W-:Y:S01]  /*12d60*/  UMOV UR6, URZ ;  /* 0x000000ff00067c82 */ /* 0x000fe20008000000 */
[----:B------:R-:W-:-:S02]  /*12d70*/  UIADD3.X UR47, UPT, UPT, UR4, 0x40004040, URZ, UP1, !UPT ;  /* 0x40004040042f7890 */ /* 0x000fc40008ffe4ff */
[----:B------:R-:W-:Y:S01]  /*12d80*/  UIADD3 UR48, UP1, UPT, UR12, 0x2, URZ ;  /* 0x000000020c307890 */ /* 0x000fe2000ff3e0ff */
[----:B------:R-:W-:Y:S01]  /*12d90*/  UMOV UR4, UR35 ;  /* 0x0000002300047c82 */ /* 0x000fe20008000000 */
[----:B------:R-:W-:Y:S02]  /*12da0*/  UMOV UR5, URZ ;  /* 0x000000ff00057c82 */ /* 0x000fe40008000000 */
[----:B------:R-:W-:Y:S01]  /*12db0*/  UIADD3.X UR49, UPT, UPT, UR6, 0x40004040, URZ, UP1, !UPT ;  /* 0x4000404006317890 */ /* 0x000fe20008ffe4ff */
[----:B------:R-:W-:Y:S01]  /*12dc0*/  UMOV UR31, UR4 ;  /* 0x00000004001f7c82 */ /* 0x000fe20008000000 */
[----:B------:R-:W-:Y:S02]  /*12dd0*/  UIADD3.64 UR4, UPT, UPT, UR46, 0x2, URZ ;  /* 0x000000022e047897 */ /* 0x000fe4000fffe0ff */
[----:B------:R-:W-:Y:S02]  /*12de0*/  UIADD3.64 UR56, UPT, UPT, UR48, 0x2, URZ ;  /* 0x0000000230387897 */ /* 0x000fe4000fffe0ff */
[----:B------:R-:W-:-:S02]  /*12df0*/  UIADD3.64 UR6, UPT, UPT, UR46, 0x4, URZ ;  /* 0x000000042e067897 */ /* 0x000fc4000fffe0ff */
[----:B------:R-:W-:Y:S02]  /*12e00*/  UIADD3.64 UR58, UPT, UPT, UR48, 0x4, URZ ;  /* 0x00000004303a7897 */ /* 0x000fe4000fffe0ff */
[----:B------:R-:W-:Y:S02]  /*12e10*/  UIADD3 UR15, UPT, UPT, UR27, 0x100000, URZ ;  /* 0x001000001b0f7890 */ /* 0x000fe4000fffe0ff */
[----:B------:R-:W-:Y:S02]  /*12e20*/  UIADD3.64 UR52, UPT, UPT, UR46, 0x7fe, URZ ;  /* 0x000007fe2e347897 */ /* 0x000fe4000fffe0ff */
[----:B------:R-:W-:Y:S02]  /*12e30*/  UIADD3 UR34, UPT, UPT, UR27, 0x100000, URZ ;  /* 0x001000001b227890 */ /* 0x000fe4000fffe0ff */
[----:B------:R-:W-:Y:S02]  /*12e40*/  UIADD3.64 UR54, UPT, UPT, UR46, 0x800, URZ ;  /* 0x000008002e367897 */ /* 0x000fe4000fffe0ff */
[----:B------:R-:W-:-:S02]  /*12e50*/  UIADD3 UR36, UPT, UPT, UR27, 0x100000, URZ ;  /* 0x001000001b247890 */ /* 0x000fc4000fffe0ff */
[----:B------:R-:W-:Y:S01]  /*12e60*/  UIADD3.64 UR60, UPT, UPT, UR46, 0x802, URZ ;  /* 0x000008022e3c7897 */ /* 0x000fe2000fffe0ff */
[----:B------:R-:W-:Y:S01]  /*12e70*/  UMOV UR20, 0x0 ;  /* 0x0000000000147882 */ /* 0x000fe20000000000 */
[----:B------:R-:W-:Y:S01]  /*12e80*/  UMOV UR21, 0x4400910 ;  /* 0x0440091000157882 */ /* 0x000fe20000000000 */
[----:B------:R-:W-:Y:S01]  /*12e90*/  UIADD3 UR38, UPT, UPT, UR27, 0x100000, URZ ;  /* 0x001000001b267890 */ /* 0x000fe2000fffe0ff */
[----:B------:R-:W-:Y:S01]  /*12ea0*/  UMOV UR11, 0x40004040 ;  /* 0x40004040000b7882 */ /* 0x000fe20000000000 */
[----:B------:R-:W-:Y:S01]  /*12eb0*/  UIADD3.64 UR62, UPT, UPT, UR46, 0x804, URZ ;  /* 0x000008042e3e7897 */ /* 0x000fe2000fffe0ff */
[----:B------:R-:W-:Y:S01]  /*12ec0*/  UMOV UR13, 0x40004040 ;  /* 0x40004040000d7882 */ /* 0x000fe20000000000 */
[----:B------:R-:W-:Y:S01]  /*12ed0*/  UMOV UR42, 0x0 ;  /* 0x00000000002a7882 */ /* 0x000fe20000000000 */
[----:B------:R-:W-:Y:S01]  /*12ee0*/  UMOV UR43, 0x4400910 ;  /* 0x04400910002b7882 */ /* 0x000fe20000000000 */
[----:B------:R-:W-:Y:S01]  /*12ef0*/  UMOV UR32, 0x0 ;  /* 0x0000000000207882 */ /* 0x000fe20000000000 */
[----:B------:R-:W-:Y:S01]  /*12f00*/  UMOV UR33, 0x4400910 ;  /* 0x0440091000217882 */ /* 0x000fe20000000000 */
[----:B------:R1:W-:Y:S01]  /*12f10*/  UTCHMMA gdesc[UR12], gdesc[UR10], tmem[UR27], tmem[UR20], idesc[UR21], !UPT ;  /* 0x00ff140a0c0075ea */ /* 0x0003e2000f80001b */
[----:B------:R-:W-:Y:S01]  /*12f20*/  UMOV UR24, 0x0 ;  /* 0x0000000000187882 */ /* 0x000fe20000000000 */
[----:B------:R-:W-:Y:S01]  /*12f30*/  UMOV UR25, 0x4400910 ;  /* 0x0440091000197882 */ /* 0x000fe20000000000 */
[----:B------:R1:W-:Y:S01]  /*12f40*/  UTCHMMA gdesc[UR48], gdesc[UR46], tmem[UR27], tmem[UR42], idesc[UR43], UPT ;  /* 0x00ff2a2e300075ea */ /* 0x0003e2000b80001b */
        /* <DEDUP_REMOVED lines=8> */
[----:B------:R1:W-:Y:S01]  /*12fd0*/  UTCHMMA gdesc[UR12], gdesc[UR52], tmem[UR15], tmem[UR22], idesc[UR23], !UPT ;  /* 0x00ff16340c0075ea */ /* 0x0003e2000f80000f */
[----:B------:R-:W-:Y:S01]  /*12fe0*/  UMOV UR50, 0x0 ;  /* 0x0000000000327882 */ /* 0x000fe20000000000 */
[----:B------:R-:W-:Y:S01]  /*12ff0*/  UMOV UR51, 0x4400910 ;  /* 0x0440091000337882 */ /* 0x000fe20000000000 */
[----:B------:R1:W-:Y:S01]  /*13000*/  UTCHMMA gdesc[UR48], gdesc[UR54], tmem[UR34], tmem[UR18], idesc[UR19], UPT ;  /* 0x00ff1236300075ea */ /* 0x0003e2000b800022 */
[----:B------:R1:W-:Y:S01]  /*13010*/  UTCHMMA gdesc[UR56], gdesc[UR60], tmem[UR36], tmem[UR44], idesc[UR45], UPT ;  /* 0x00ff2c3c380075ea */ /* 0x0003e2000b800024 */
[----:B------:R1:W-:Y:S01]  /*13020*/  UTCHMMA gdesc[UR58], gdesc[UR62], tmem[UR38], tmem[UR50], idesc[UR51], UPT ;  /* 0x00ff323e3a0075ea */ /* 0x0003e2000b800026 */
[----:B------:R1:W-:Y:S01]  /*13030*/  UTCBAR [UR31], URZ ;  /* 0x000000ff1f0073e9 */ /* 0x0003e200080000ff */
[----:B------:R-:W-:Y:S01]  /*13040*/  NOP ;  /* 0x0000000000007918 */ /* 0x000fe20000000000 */
.L_x_6:
[----:B------:R2:W-:Y:S04]  /*13050*/  STL.64 [R1+0x4d8], R210 ;  /* 0x0004d8d201007387 */ /* 0x0005e80000100a00 */
[----:B--2---:R-:W2:Y:S01]  /*13060*/  LDL.LU.64 R210, [R1] ;  /* 0x0000000001d27983 */ /* 0x004ea20000300a00 */
[----:B------:R-:W-:Y:S01]  /*13070*/  VIADD R245, R0, UR28 ;  /* 0x0000001c00f57c36 */ /* 0x000fe20008000000 */
[----:B-1----:R-:W-:Y:S01]  /*13080*/  USHF.R.S32.HI UR12, URZ, 0x1f, UR14 ;  /* 0x0000001fff0c7899 */ /* 0x002fe2000801140e */
[----:B------:R-:W1:Y:S01]  /*13090*/  S2R R215, SR_TID.X ;  /* 0x0000000000d77919 */ /* 0x000e620000002100 */
[----:B------:R-:W-:Y:S02]  /*130a0*/  USHF.L.U32 UR65, UR14, 0x2, URZ ;  /* 0x000000020e417899 */ /* 0x000fe400080006ff */
[----:B------:R-:W-:Y:S01]  /*130b0*/  USHF.L.U64.HI UR66, UR14, 0x2, UR12 ;  /* 0x000000020e427899 */ /* 0x000fe2000801020c */
[----:B------:R-:W-:Y:S06]  /*130c0*/  BAR.SYNC.DEFER_BLOCKING 0x0 ;  /* 0x0000000000007b1d */ /* 0x000fec0000010000 */
[----:B------:R-:W3:Y:S01]  /*130d0*/  S2R R252, SR_TID.X ;  /* 0x0000000000fc7919 */ /* 0x000ee20000002100 */
[----:B-----5:R-:W-:Y:S04]  /*130e0*/  STL.64 [R1+0x4c0], R6 ;  /* 0x0004c00601007387 */ /* 0x020fe80000100a00 */
[----:B------:R4:W-:Y:S04]  /*130f0*/  STL.64 [R1+0x490], R4 ;  /* 0x0004900401007387 */ /* 0x0009e80000100a00 */
[----:B------:R1:W-:Y:S02]  /*13100*/  STL.64 [R1+0x488], R2 ;  /* 0x0004880201007387 */ /* 0x0003e40000100a00 */
[----:B-1----:R-:W-:-:S02]  /*13110*/  SHF.R.U32.HI R214, RZ, 0x6, R215 ;  /* 0x00000006ffd67819 */ /* 0x002fc400000116d7 */
[----:B------:R-:W-:Y:S02]  /*13120*/  SHF.R.U32.HI R215, RZ, 0x6, R215 ;  /* 0x00000006ffd77819 */ /* 0x000fe400000116d7 */
[----:B------:R-:W-:Y:S02]  /*13130*/  SGXT.U32 R214, R214, 0x1 ;  /* 0x00000001d6d6781a */ /* 0x000fe40000000000 */
[----:B------:R-:W-:Y:S02]  /*13140*/  SGXT.U32 R215, R215, 0x1 ;  /* 0x00000001d7d7781a */ /* 0x000fe40000000000 */
[----:B------:R-:W-:Y:S02]  /*13150*/  LOP3.LUT R214, R214, 0x6, RZ, 0xfc, !PT ;  /* 0x00000006d6d67812 */ /* 0x000fe400078efcff */
[----:B------:R-:W-:Y:S01]  /*13160*/  LOP3.LUT R215, R215, 0x4, RZ, 0xfc, !PT ;  /* 0x00000004d7d77812 */ /* 0x000fe200078efcff */
[----:B------:R-:W-:Y:S01]  /*13170*/  @!PT LDS RZ, [RZ] ;  /* 0x00000000fffff984 */ /* 0x000fe20000000800 */
[----:B------:R-:W-:Y:S01]  /*13180*/  @!PT LDS RZ, [RZ] ;  /* 0x00000000fffff984 */ /* 0x000fe20000000800 */
[----:B------:R-:W-:Y:S01]  /*13190*/  @!PT LDS RZ, [RZ] ;  /* 0x00000000fffff984 */ /* 0x000fe20000000800 */
[----:B--2---:R1:W-:Y:S03]  /*131a0*/  LDGSTS.E [R245+0x6a000], desc[UR40][R210.64], P2 ;  /* 0x6a000000d2f57fae */ /* 0x0043e600091a1028 */
[----:B------:R-:W-:Y:S01]  /*131b0*/  ISETP.GE.AND P2, PT, R215, UR17, PT ;  /* 0x00000011d7007c0c */ /* 0x000fe2000bf46270 */
[----:B------:R2:W-:Y:S01]  /*131c0*/  LDGSTS.E [R245+0x6a008], desc[UR40][R212.64], P4 ;  /* 0x6a008000d4f57fae */ /* 0x0005e2000a1a1028 */
[----:B------:R-:W-:-:S02]  /*131d0*/  ISETP.GE.AND P4, PT, R214, UR17, PT ;  /* 0x00000011d6007c0c */ /* 0x000fc4000bf86270 */
[----:B------:R-:W-:-:S04]  /*131e0*/  IADD3 R214, P5, PT, R216, UR39, RZ ;  /* 0x00000027d8d67c10 */ /* 0x000fc8000ffbe0ff */
[----:B------:R-:W-:Y:S02]  /*131f0*/  IADD3.X R215, PT, PT, R217, UR64, RZ, P5, !PT ;  /* 0x00000040d9d77c10 */ /* 0x000fe4000affe4ff */
[----:B-1----:R-:W-:Y:S02]  /*13200*/  LOP3.LUT R211, R0, 0x10, RZ, 0x3c, !PT ;  /* 0x0000001000d37812 */ /* 0x002fe400078e3cff */
[----:B--2---:R-:W-:Y:S02]  /*13210*/  SEL R213, RZ, 0x4, P2 ;  /* 0x00000004ffd57807 */ /* 0x004fe40001000000 */
[--C-:B---3--:R-:W-:Y:S01]  /*13220*/  SHF.R.U32.HI R245, RZ, 0x6, R252.reuse ;  /* 0x00000006fff57819 */ /* 0x108fe200000116fc */
[----:B------:R-:W-:Y:S01]  /*13230*/  VIADD R211, R211, UR28 ;  /* 0x0000001cd3d37c36 */ /* 0x000fe20008000000 */
[----:B------:R-:W-:Y:S02]  /*13240*/  SEL R213, R213, RZ, P3 ;  /* 0x000000ffd5d57207 */ /* 0x000fe40001800000 */
[----:B------:R-:W-:-:S02]  /*13250*/  SHF.R.U32.HI R252, RZ, 0x6, R252 ;  /* 0x00000006fffc7819 */ /* 0x000fc400000116fc */
[----:B------:R-:W-:Y:S02]  /*13260*/  ISETP.NE.U32.AND P2, PT, R213, RZ, PT ;  /* 0x000000ffd500720c */ /* 0x000fe40003f45070 */
[----:B------:R-:W-:Y:S02]  /*13270*/  SGXT.U32 R252, R252, 0x1 ;  /* 0x00000001fcfc781a */ /* 0x000fe40000000000 */
[----:B------:R-:W-:Y:S02]  /*13280*/  SEL R212, RZ, 0x4, P4 ;  /* 0x00000004ffd47807 */ /* 0x000fe40002000000 */
[----:B------:R-:W-:Y:S02]  /*13290*/  LOP3.LUT R252, R252, 0x8, RZ, 0xfc, !PT ;  /* 0x00000008fcfc7812 */ /* 0x000fe400078efcff */
[----:B------:R-:W-:Y:S02]  /*132a0*/  SEL R212, R212, RZ, P3 ;  /* 0x000000ffd4d47207 */ /* 0x000fe40001800000 */
[----:B------:R-:W-:-:S02]  /*132b0*/  SGXT.U32 R245, R245, 0x1 ;  /* 0x00000001f5f5781a */ /* 0x000fc40000000000 */
[----:B------:R-:W-:Y:S01]  /*132c0*/  ISETP.NE.U32.AND P4, PT, R212, RZ, PT ;  /* 0x000000ffd400720c */ /* 0x000fe20003f85070 */
[----:B------:R-:W-:Y:S01]  /*132d0*/  LDGSTS.E [R211+0x6a000], desc[UR40][R214.64], P2 ;  /* 0x6a000000d6d37fae */ /* 0x000fe200091a1028 */
[----:B------:R-:W-:Y:S02]  /*132e0*/  ISETP.GE.AND P2, PT, R252, UR17, PT ;  /* 0x00000011fc007c0c */ /* 0x000fe4000bf46270 */
[----:B------:R-:W-:Y:S01]  /*132f0*/  IADD3 R212, P5, PT, R218, UR39, RZ ;  /* 0x00000027dad47c10 */ /* 0x000fe2000ffbe0ff */
[----:B------:R-:W1:Y:S01]  /*13300*/  S2R R252, SR_TID.X ;  /* 0x0000000000fc7919 */ /* 0x000e620000002100 */
[----:B------:R-:W-:Y:S02]  /*13310*/  LOP3.LUT R245, R245, 0xa, RZ, 0xfc, !PT ;  /* 0x0000000af5f57812 */ /* 0x000fe400078efcff */
[----:B------:R-:W-:-:S05]  /*13320*/  IADD3.X R213, PT, PT, R219, UR64, RZ, P5, !PT ;  /* 0x00000040dbd57c10 */ /* 0x000fca000affe4ff */
[----:B------:R2:W-:Y:S01]  /*13330*/  LDGSTS.E [R211+0x6a008], desc[UR40][R212.64], P4 ;  /* 0x6a008000d4d37fae */ /* 0x0005e2000a1a1028 */
[----:B------:R-:W-:Y:S02]  /*13340*/  ISETP.GE.AND P4, PT, R245, UR17, PT ;  /* 0x00000011f5007c0c */ /* 0x000fe4000bf86270 */
[----:B--2---:R-:W-:Y:S02]  /*13350*/  SEL R213, RZ, 0x4, P2 ;  /* 0x00000004ffd57807 */ /* 0x004fe40001000000 */
[----:B------:R-:W-:Y:S02]  /*13360*/  SEL R212, RZ, 0x4, P4 ;  /* 0x00000004ffd47807 */ /* 0x000fe40002000000 */
[----:B------:R-:W-:Y:S02]  /*13370*/  SEL R213, R213, RZ, P3 ;  /* 0x000000ffd5d57207 */ /* 0x000fe40001800000 */
[----:B------:R-:W-:Y:S02]  /*13380*/  SEL R212, R212, RZ, P3 ;  /* 0x000000ffd4d47207 */ /* 0x000fe40001800000 */
[----:B------:R-:W-:-:S02]  /*13390*/  ISETP.NE.U32.AND P2, PT, R213, RZ, PT ;  /* 0x000000ffd500720c */ /* 0x000fc40003f45070 */
[----:B------:R-:W-:Y:S02]  /*133a0*/  ISETP.NE.U32.AND P4, PT, R212, RZ, PT ;  /* 0x000000ffd400720c */ /* 0x000fe40003f85070 */
[--C-:B-1----:R-:W-:Y:S02]  /*133b0*/  SHF.R.U32.HI R245, RZ, 0x6, R252.reuse ;  /* 0x00000006fff57819 */ /* 0x102fe400000116fc */
[----:B------:R-:W-:Y:S02]  /*133c0*/  SHF.R.U32.HI R252, RZ, 0x6, R252 ;  /* 0x00000006fffc7819 */ /* 0x000fe400000116fc */
[----:B------:R-:W-:Y:S02]  /*133d0*/  LOP3.LUT R211, R0, 0x20, RZ, 0x3c, !PT ;  /* 0x0000002000d37812 */ /* 0x000fe400078e3cff */
[----:B------:R-:W-:Y:S02]  /*133e0*/  IADD3 R212, P5, PT, R220, UR39, RZ ;  /* 0x00000027dcd47c10 */ /* 0x000fe4000ffbe0ff */
[----:B------:R-:W-:Y:S01]  /*133f0*/  SGXT.U32 R252, R252, 0x1 ;  /* 0x00000001fcfc781a */ /* 0x000fe20000000000 */
[----:B------:R-:W-:Y:S01]  /*13400*/  VIADD R211, R211, UR28 ;  /* 0x0000001cd3d37c36 */ /* 0x000fe20008000000 */
[----:B------:R-:W-:-:S02]  /*13410*/  IADD3.X R213, PT, PT, R221, UR64, RZ, P5, !PT ;  /* 0x00000040ddd57c10 */ /* 0x000fc4000affe4ff */
[----:B------:R-:W-:Y:S02]  /*13420*/  LOP3.LUT R252, R252, 0xc, RZ, 0xfc, !PT ;  /* 0x0000000cfcfc7812 */ /* 0x000fe400078efcff */
[----:B------:R-:W-:Y:S01]  /*13430*/  IADD3 R214, P5, PT, R222, UR39, RZ ;  /* 0x00000027ded67c10 */ /* 0x000fe2000ffbe0ff */
[----:B------:R1:W-:Y:S01]  /*13440*/  LDGSTS.E [R211+0x6a000], desc[UR40][R212.64], P2 ;  /* 0x6a000000d4d37fae */ /* 0x0003e200091a1028 */
[----:B------:R-:W-:Y:S02]  /*13450*/  ISETP.GE.AND P2, PT, R252, UR17, PT ;  /* 0x00000011fc007c0c */ /* 0x000fe4000bf46270 */
[----:B------:R-:W-:Y:S01]  /*13460*/  SGXT.U32 R245, R245, 0x1 ;  /* 0x00000001f5f5781a */ /* 0x000fe20000000000 */
[----:B------:R-:W2:Y:S01]  /*13470*/  S2R R252, SR_TID.X ;  /* 0x0000000000fc7919 */ /* 0x000ea20000002100 */
[----:B------:R-:W-:Y:S02]  /*13480*/  IADD3.X R215, PT, PT, R223, UR64, RZ, P5, !PT ;  /* 0x00000040dfd77c10 */ /* 0x000fe4000affe4ff */
[----:B------:R-:W-:-:S03]  /*13490*/  LOP3.LUT R245, R245, 0xe, RZ, 0xfc, !PT ;  /* 0x0000000ef5f57812 */ /* 0x000fc600078efcff */
[----:B------:R3:W-:Y:S01]  /*134a0*/  LDGSTS.E [R211+0x6a008], desc[UR40][R214.64], P4 ;  /* 0x6a008000d6d37fae */ /* 0x0007e2000a1a1028 */
[----:B------:R-:W-:Y:S02]  /*134b0*/  ISETP.GE.AND P4, PT, R245, UR17, PT ;  /* 0x00000011f5007c0c */ /* 0x000fe4000bf86270 */
[----:B-1----:R-:W-:Y:S02]  /*134c0*/  SEL R213, RZ, 0x4, P2 ;  /* 0x00000004ffd57807 */ /* 0x002fe40001000000 */
[----:B------:R-:W-:Y:S02]  /*134d0*/  SEL R212, RZ, 0x4, P4 ;  /* 0x00000004ffd47807 */ /* 0x000fe40002000000 */
[----:B------:R-:W-:Y:S02]  /*134e0*/  SEL R213, R213, RZ, P3 ;  /* 0x000000ffd5d57207 */ /* 0x000fe40001800000 */
[----:B------:R-:W-:Y:S02]  /*134f0*/  SEL R212, R212, RZ, P3 ;  /* 0x000000ffd4d47207 */ /* 0x000fe40001800000 */
[----:B------:R-:W-:-:S02]  /*13500*/  ISETP.NE.U32.AND P2, PT, R213, RZ, PT ;  /* 0x000000ffd500720c */ /* 0x000fc40003f45070 */
[----:B------:R-:W-:Y:S02]  /*13510*/  ISETP.NE.U32.AND P4, PT, R212, RZ, PT ;  /* 0x000000ffd400720c */ /* 0x000fe40003f85070 */
[----:B------:R-:W-:Y:S02]  /*13520*/  IADD3 R212, P5, PT, R224, UR39, RZ ;  /* 0x00000027e0d47c10 */ /* 0x000fe4000ffbe0ff */
[----:B---3--:R-:W-:Y:S02]  /*13530*/  LOP3.LUT R211, R0, 0x30, RZ, 0x3c, !PT ;  /* 0x0000003000d37812 */ /* 0x008fe400078e3cff */
[----:B------:R-:W-:Y:S02]  /*13540*/  IADD3.X R213, PT, PT, R225, UR64, RZ, P5, !PT ;  /* 0x00000040e1d57c10 */ /* 0x000fe4000affe4ff */
[----:B------:R-:W-:Y:S01]  /*13550*/  IADD3 R214, P5, PT, R226, UR39, RZ ;  /* 0x00000027e2d67c10 */ /* 0x000fe2000ffbe0ff */
[----:B------:R-:W-:-:S03]  /*13560*/  VIADD R211, R211, UR28 ;  /* 0x0000001cd3d37c36 */ /* 0x000fc60008000000 */
[----:B------:R-:W-:Y:S02]  /*13570*/  IADD3.X R215, PT, PT, R227, UR64, RZ, P5, !PT ;  /* 0x00000040e3d77c10 */ /* 0x000fe4000affe4ff */
[--C-:B--2---:R-:W-:Y:S01]  /*13580*/  SHF.R.U32.HI R245, RZ, 0x6, R252.reuse ;  /* 0x00000006fff57819 */ /* 0x104fe200000116fc */
[----:B------:R1:W-:Y:S01]  /*13590*/  LDGSTS.E [R211+0x6a000], desc[UR40][R212.64], P2 ;  /* 0x6a000000d4d37fae */ /* 0x0003e200091a1028 */
[----:B------:R-:W-:Y:S02]  /*135a0*/  SHF.R.U32.HI R252, RZ, 0x6, R252 ;  /* 0x00000006fffc7819 */ /* 0x000fe400000116fc */
[----:B------:R-:W-:Y:S01]  /*135b0*/  SGXT.U32 R245, R245, 0x1 ;  /* 0x00000001f5f5781a */ /* 0x000fe20000000000 */
[----:B------:R2:W-:Y:S01]  /*135c0*/  LDGSTS.E [R211+0x6a008], desc[UR40][R214.64], P4 ;  /* 0x6a008000d6d37fae */ /* 0x0005e2000a1a1028 */
[----:B------:R-:W-:Y:S02]  /*135d0*/  SGXT.U32 R252, R252, 0x1 ;  /* 0x00000001fcfc781a */ /* 0x000fe40000000000 */
[----:B------:R-:W-:-:S02]  /*135e0*/  LOP3.LUT R245, R245, 0x12, RZ, 0xfc, !PT ;  /* 0x00000012f5f57812 */ /* 0x000fc400078efcff */
[----:B------:R-:W-:Y:S02]  /*135f0*/  LOP3.LUT R252, R252, 0x10, RZ, 0xfc, !PT ;  /* 0x00000010fcfc7812 */ /* 0x000fe400078efcff */
[----:B------:R-:W-:Y:S02]  /*13600*/  ISETP.GE.AND P4, PT, R245, UR17, PT ;  /* 0x00000011f5007c0c */ /* 0x000fe4000bf86270 */
[----:B------:R-:W3:Y:S01]  /*13610*/  S2R R245, SR_TID.X ;  /* 0x0000000000f57919 */ /* 0x000ee20000002100 */
[----:B------:R-:W-:Y:S02]  /*13620*/  ISETP.GE.AND P2, PT, R252, UR17, PT ;  /* 0x00000011fc007c0c */ /* 0x000fe4000bf46270 */
[----:B-1----:R-:W-:Y:S02]  /*13630*/  SEL R212, RZ, 0x4, P4 ;  /* 0x00000004ffd47807 */ /* 0x002fe40002000000 */
[----:B------:R-:W-:Y:S02]  /*13640*/  SEL R213, RZ, 0x4, P2 ;  /* 0x00000004ffd57807 */ /* 0x000fe40001000000 */
[----:B------:R-:W-:-:S02]  /*13650*/  SEL R212, R212, RZ, P3 ;  /* 0x000000ffd4d47207 */ /* 0x000fc40001800000 */
[----:B------:R-:W-:Y:S02]  /*13660*/  SEL R213, R213, RZ, P3 ;  /* 0x000000ffd5d57207 */ /* 0x000fe40001800000 */
[----:B------:R-:W-:Y:S02]  /*13670*/  ISETP.NE.U32.AND P4, PT, R212, RZ, PT ;  /* 0x000000ffd400720c */ /* 0x000fe40003f85070 */
[----:B------:R-:W-:Y:S02]  /*13680*/  ISETP.NE.U32.AND P2, PT, R213, RZ, PT ;  /* 0x000000ffd500720c */ /* 0x000fe40003f45070 */
[----:B--2---:R-:W-:Y:S02]  /*13690*/  LOP3.LUT R211, R0, 0x40, RZ, 0x3c, !PT ;  /* 0x0000004000d37812 */ /* 0x004fe400078e3cff */
[----:B------:R-:W-:-:S03]  /*136a0*/  IADD3 R212, P5, PT, R228, UR39, RZ ;  /* 0x00000027e4d47c10 */ /* 0x000fc6000ffbe0ff */
[----:B------:R-:W-:Y:S01]  /*136b0*/  VIADD R211, R211, UR28 ;  /* 0x0000001cd3d37c36 */ /* 0x000fe20008000000 */
[----:B------:R-:W-:Y:S02]  /*136c0*/  IADD3.X R213, PT, PT, R229, UR64, RZ, P5, !PT ;  /* 0x00000040e5d57c10 */ /* 0x000fe4000affe4ff */
[----:B------:R-:W-:-:S03]  /*136d0*/  IADD3 R214, P5, PT, R230, UR39, RZ ;  /* 0x00000027e6d67c10 */ /* 0x000fc6000ffbe0ff */
[----:B------:R1:W-:Y:S01]  /*136e0*/  LDGSTS.E [R211+0x6a000], desc[UR40][R212.64], P2 ;  /* 0x6a000000d4d37fae */ /* 0x0003e200091a1028 */
[----:B------:R-:W-:Y:S02]  /*136f0*/  IADD3.X R215, PT, PT, R231, UR64, RZ, P5, !PT ;  /* 0x00000040e7d77c10 */ /* 0x000fe4000affe4ff */
[----:B---3--:R-:W-:-:S03]  /*13700*/  SHF.R.U32.HI R252, RZ, 0x6, R245 ;  /* 0x00000006fffc7819 */ /* 0x008fc600000116f5 */
[----:B------:R2:W-:Y:S01]  /*13710*/  LDGSTS.E [R211+0x6a008], desc[UR40][R214.64], P4 ;  /* 0x6a008000d6d37fae */ /* 0x0005e2000a1a1028 */
[----:B------:R-:W-:Y:S02]  /*13720*/  SHF.R.U32.HI R245, RZ, 0x6, R245 ;  /* 0x00000006fff57819 */ /* 0x000fe400000116f5 */
[----:B------:R-:W-:Y:S02]  /*13730*/  SGXT.U32 R252, R252, 0x1 ;  /* 0x00000001fcfc781a */ /* 0x000fe40000000000 */
[----:B------:R-:W-:Y:S02]  /*13740*/  SGXT.U32 R245, R245, 0x1 ;  /* 0x00000001f5f5781a */ /* 0x000fe40000000000 */
[----:B------:R-:W-:Y:S02]  /*13750*/  LOP3.LUT R252, R252, 0x14, RZ, 0xfc, !PT ;  /* 0x00000014fcfc7812 */ /* 0x000fe400078efcff */
[----:B------:R-:W-:Y:S02]  /*13760*/  LOP3.LUT R245, R245, 0x16, RZ, 0xfc, !PT ;  /* 0x00000016f5f57812 */ /* 0x000fe400078efcff */
[----:B------:R-:W-:-:S02]  /*13770*/  ISETP.GE.AND P2, PT, R252, UR17, PT ;  /* 0x00000011fc007c0c */ /* 0x000fc4000bf46270 */
[----:B------:R-:W3:Y:S02]  /*13780*/  S2R R252, SR_TID.X ;  /* 0x0000000000fc7919 */ /* 0x000ee40000002100 */
[----:B-1----:R-:W-:Y:S02]  /*13790*/  SEL R212, RZ, 0x4, P2 ;  /* 0x00000004ffd47807 */ /* 0x002fe40001000000 */
[----:B------:R-:W-:Y:S02]  /*137a0*/  ISETP.GE.AND P2, PT, R245, UR17, PT ;  /* 0x00000011f5007c0c */ /* 0x000fe4000bf46270 */
[----:B------:R-:W-:Y:S02]  /*137b0*/  SEL R212, R212, RZ, P3 ;  /* 0x000000ffd4d47207 */ /* 0x000fe40001800000 */
[----:B--2---:R-:W-:Y:S02]  /*137c0*/  SEL R214, RZ, 0x4, P2 ;  /* 0x00000004ffd67807 */ /* 0x004fe40001000000 */
[----:B------:R-:W-:-:S02]  /*137d0*/  ISETP.NE.U32.AND P4, PT, R212, RZ, PT ;  /* 0x000000ffd400720c */ /* 0x000fc40003f85070 */
[----:B------:R-:W-:Y:S02]  /*137e0*/  LOP3.LUT R245, R0, 0x50, RZ, 0x3c, !PT ;  /* 0x0000005000f57812 */ /* 0x000fe400078e3cff */
[----:B------:R-:W-:Y:S02]  /*137f0*/  IADD3 R212, P5, PT, R232, UR39, RZ ;  /* 0x00000027e8d47c10 */ /* 0x000fe4000ffbe0ff */
[----:B------:R-:W-:Y:S01]  /*13800*/  SEL R214, R214, RZ, P3 ;  /* 0x000000ffd6d67207 */ /* 0x000fe20001800000 */
[----:B------:R-:W-:Y:S01]  /*13810*/  VIADD R245, R245, UR28 ;  /* 0x0000001cf5f57c36 */ /* 0x000fe20008000000 */
[----:B------:R-:W-:Y:S02]  /*13820*/  IADD3.X R213, PT, PT, R233, UR64, RZ, P5, !PT ;  /* 0x00000040e9d57c10 */ /* 0x000fe4000affe4ff */
[----:B------:R-:W-:Y:S02]  /*13830*/  ISETP.NE.U32.AND P2, PT, R214, RZ, PT ;  /* 0x000000ffd600720c */ /* 0x000fe40003f45070 */
[----:B----4-:R-:W-:Y:S01]  /*13840*/  IADD3 R4, P5, PT, R248, UR65, RZ ;  /* 0x00000041f8047c10 */ /* 0x010fe2000ffbe0ff */
[----:B------:R1:W-:Y:S03]  /*13850*/  LDGSTS.E [R245+0x6a000], desc[UR40][R212.64], P4 ;  /* 0x6a000000d4f57fae */ /* 0x0003e6000a1a1028 */
[----:B------:R-:W-:-:S02]  /*13860*/  IADD3.X R5, PT, PT, R249, UR66, RZ, P5, !PT ;  /* 0x00000042f9057c10 */ /* 0x000fc4000affe4ff */
[----:B-1----:R-:W-:-:S04]  /*13870*/  IADD3 R212, P4, PT, R234, UR39, RZ ;  /* 0x00000027ead47c10 */ /* 0x002fc8000ff9e0ff */
[----:B------:R-:W-:Y:S02]  /*13880*/  IADD3.X R213, PT, PT, R235, UR64, RZ, P4, !PT ;  /* 0x00000040ebd57c10 */ /* 0x000fe4000a7fe4ff */
[----:B------:R-:W-:-:S03]  /*13890*/  IADD3 R2, P4, PT, R250, UR65, RZ ;  /* 0x00000041fa027c10 */ /* 0x000fc6000ff9e0ff */
[----:B------:R3:W-:Y:S01]  /*138a0*/  LDGSTS.E [R245+0x6a008], desc[UR40][R212.64], P2 ;  /* 0x6a008000d4f57fae */ /* 0x0007e200091a1028 */
[----:B------:R-:W-:Y:S02]  /*138b0*/  IADD3 R210, P2, PT, R236, UR39, RZ ;  /* 0x00000027ecd27c10 */ /* 0x000fe4000ff5e0ff */
[----:B------:R-:W-:Y:S02]  /*138c0*/  IADD3.X R3, PT, PT, R251, UR66, RZ, P4, !PT ;  /* 0x00000042fb037c10 */ /* 0x000fe4000a7fe4ff */
[----:B------:R-:W-:-:S03]  /*138d0*/  IADD3.X R211, PT, PT, R237, UR64, RZ, P2, !PT ;  /* 0x00000040edd37c10 */ /* 0x000fc600097fe4ff */
[----:B------:R1:W-:Y:S01]  /*138e0*/  STL.64 [R1+0x108], R2 ;  /* 0x0001080201007387 */ /* 0x0003e20000100a00 */
[----:B---3--:R-:W-:-:S03]  /*138f0*/  SHF.R.U32.HI R245, RZ, 0x6, R252 ;  /* 0x00000006fff57819 */ /* 0x008fc600000116fc */
[----:B------:R-:W-:Y:S01]  /*13900*/  STL.64 [R1+0x100], R4 ;  /* 0x0001000401007387 */ /* 0x000fe20000100a00 */
[----:B------:R-:W-:Y:S02]  /*13910*/  SHF.R.U32.HI R252, RZ, 0x6, R252 ;  /* 0x00000006fffc7819 */ /* 0x000fe400000116fc */
[----:B------:R-:W-:Y:S02]  /*13920*/  SGXT.U32 R245, R245, 0x1 ;  /* 0x00000001f5f5781a */ /* 0x000fe40000000000 */
[----:B------:R-:W-:Y:S02]  /*13930*/  SGXT.U32 R252, R252, 0x1 ;  /* 0x00000001fcfc781a */ /* 0x000fe40000000000 */
[----:B-1----:R-:W-:Y:S02]  /*13940*/  IADD3 R2, P4, PT, R238, UR39, RZ ;  /* 0x00000027ee027c10 */ /* 0x002fe4000ff9e0ff */
[----:B------:R-:W-:Y:S02]  /*13950*/  LOP3.LUT R252, R252, 0x18, RZ, 0xfc, !PT ;  /* 0x00000018fcfc7812 */ /* 0x000fe400078efcff */
[----:B------:R-:W-:-:S02]  /*13960*/  LOP3.LUT R245, R245, 0x1a, RZ, 0xfc, !PT ;  /* 0x0000001af5f57812 */ /* 0x000fc400078efcff */
[----:B------:R-:W-:Y:S02]  /*13970*/  ISETP.GE.AND P2, PT, R252, UR17, PT ;  /* 0x00000011fc007c0c */ /* 0x000fe4000bf46270 */
[----:B------:R-:W1:Y:S01]  /*13980*/  S2R R252, SR_TID.X ;  /* 0x0000000000fc7919 */ /* 0x000e620000002100 */
[----:B------:R-:W-:Y:S02]  /*13990*/  IADD3.X R3, PT, PT, R239, UR64, RZ, P4, !PT ;  /* 0x00000040ef037c10 */ /* 0x000fe4000a7fe4ff */
[----:B------:R-:W-:Y:S02]  /*139a0*/  ISETP.GE.AND P4, PT, R245, UR17, PT ;  /* 0x00000011f5007c0c */ /* 0x000fe4000bf86270 */
[----:B------:R-:W-:Y:S01]  /*139b0*/  SEL R213, RZ, 0x4, P2 ;  /* 0x00000004ffd57807 */ /* 0x000fe20001000000 */
[----:B------:R2:W-:Y:S01]  /*139c0*/  STL.64 [R1+0xc8], R2 ;  /* 0x0000c80201007387 */ /* 0x0005e20000100a00 */
[----:B------:R-:W-:Y:S02]  /*139d0*/  SEL R212, RZ, 0x4, P4 ;  /* 0x00000004ffd47807 */ /* 0x000fe40002000000 */
[----:B------:R-:W-:-:S02]  /*139e0*/  IADD3 R6, P2, PT, R242, UR39, RZ ;  /* 0x00000027f2067c10 */ /* 0x000fc4000ff5e0ff */
[----:B------:R-:W-:Y:S02]  /*139f0*/  SEL R213, R213, RZ, P3 ;  /* 0x000000ffd5d57207 */ /* 0x000fe40001800000 */
[----:B------:R-:W-:Y:S02]  /*13a00*/  IADD3.X R7, PT, PT, R243, UR64, RZ, P2, !PT ;  /* 0x00000040f3077c10 */ /* 0x000fe400097fe4ff */
[----:B------:R-:W-:Y:S02]  /*13a10*/  SEL R212, R212, RZ, P3 ;  /* 0x000000ffd4d47207 */ /* 0x000fe40001800000 */
[----:B--2---:R-:W-:-:S04]  /*13a20*/  IADD3 R2, P5, PT, R240, UR39, RZ ;  /* 0x00000027f0027c10 */ /* 0x004fc8000ffbe0ff */
[----:B------:R-:W-:Y:S02]  /*13a30*/  IADD3.X R3, PT, PT, R241, UR64, RZ, P5, !PT ;  /* 0x00000040f1037c10 */ /* 0x000fe4000affe4ff */
[----:B------:R-:W-:-:S03]  /*13a40*/  ISETP.NE.U32.AND P5, PT, R213, RZ, PT ;  /* 0x000000ffd500720c */ /* 0x000fc60003fa5070 */
[----:B------:R2:W-:Y:S04]  /*13a50*/  STL.64 [R1+0xb0], R2 ;  /* 0x0000b00201007387 */ /* 0x0005e80000100a00 */
[----:B------:R-:W-:Y:S01]  /*13a60*/  STL.64 [R1+0x4c8], R6 ;  /* 0x0004c80601007387 */ /* 0x000fe20000100a00 */
[--C-:B-1----:R-:W-:Y:S02]  /*13a70*/  SHF.R.U32.HI R245, RZ, 0x6, R252.reuse ;  /* 0x00000006fff57819 */ /* 0x102fe400000116fc */
[----:B------:R-:W-:Y:S02]  /*13a80*/  SHF.R.U32.HI R252, RZ, 0x6, R252 ;  /* 0x00000006fffc7819 */ /* 0x000fe400000116fc */
[----:B------:R-:W-:Y:S02]  /*13a90*/  SGXT.U32 R245, R245, 0x1 ;  /* 0x00000001f5f5781a */ /* 0x000fe40000000000 */
[----:B------:R-:W-:-:S02]  /*13aa0*/  SGXT.U32 R252, R252, 0x1 ;  /* 0x00000001fcfc781a */ /* 0x000fc40000000000 */
[----:B------:R-:W-:Y:S02]  /*13ab0*/  LOP3.LUT R245, R245, 0x1e, RZ, 0xfc, !PT ;  /* 0x0000001ef5f57812 */ /* 0x000fe400078efcff */
[----:B------:R-:W-:Y:S02]  /*13ac0*/  LOP3.LUT R252, R252, 0x1c, RZ, 0xfc, !PT ;  /* 0x0000001cfcfc7812 */ /* 0x000fe400078efcff */
[----:B------:R-:W-:Y:S02]  /*13ad0*/  ISETP.GE.AND P4, PT, R245, UR17, PT ;  /* 0x00000011f5007c0c */ /* 0x000fe4000bf86270 */
[----:B------:R-:W1:Y:S01]  /*13ae0*/  S2R R245, SR_TID.X ;  /* 0x0000000000f57919 */ /* 0x000e620000002100 */
[----:B------:R-:W-:Y:S02]  /*13af0*/  ISETP.GE.AND P2, PT, R252, UR17, PT ;  /* 0x00000011fc007c0c */ /* 0x000fe4000bf46270 */
[----:B------:R-:W-:Y:S02]  /*13b00*/  SEL R252, RZ, 0x4, P4 ;  /* 0x00000004fffc7807 */ /* 0x000fe40002000000 */
[----:B--2---:R-:W-:-:S02]  /*13b10*/  IADD3 R2, P4, PT, R246, UR65, RZ ;  /* 0x00000041f6027c10 */ /* 0x004fc4000ff9e0ff */
[----:B------:R-:W-:Y:S02]  /*13b20*/  SEL R213, RZ, 0x4, P2 ;  /* 0x00000004ffd57807 */ /* 0x000fe40001000000 */
[----:B------:R-:W-:Y:S02]  /*13b30*/  IADD3.X R3, PT, PT, R247, UR66, RZ, P4, !PT ;  /* 0x00000042f7037c10 */ /* 0x000fe4000a7fe4ff */
[----:B------:R-:W-:Y:S02]  /*13b40*/  ISETP.NE.U32.AND P2, PT, R212, RZ, PT ;  /* 0x000000ffd400720c */ /* 0x000fe40003f45070 */
[----:B------:R-:W-:Y:S01]  /*13b50*/  SEL R212, R213, RZ, P3 ;  /* 0x000000ffd5d47207 */ /* 0x000fe20001800000 */
[----:B------:R2:W-:Y:S03]  /*13b60*/  STL.64 [R1+0x80], R2 ;  /* 0x0000800201007387 */ /* 0x0005e60000100a00 */
[----:B------:R-:W-:-:S02]  /*13b70*/  ISETP.NE.U32.AND P4, PT, R212, RZ, PT ;  /* 0x000000ffd400720c */ /* 0x000fc40003f85070 */
[----:B-1----:R-:W-:-:S04]  /*13b80*/  LOP3.LUT R245, R245, 0x1f, RZ, 0xc0, !PT ;  /* 0x0000001ff5f57812 */ /* 0x002fc800078ec0ff */
[----:B------:R-:W-:-:S04]  /*13b90*/  ISETP.GE.AND P6, PT, R245, UR17, PT ;  /* 0x00000011f5007c0c */ /* 0x000fc8000bfc6270 */
[----:B------:R-:W-:Y:S02]  /*13ba0*/  SEL R245, RZ, 0x4, P6 ;  /* 0x00000004fff57807 */ /* 0x000fe40003000000 */
[----:B--2---:R-:W-:-:S04]  /*13bb0*/  IADD3 R2, P6, PT, R8, UR65, RZ ;  /* 0x0000004108027c10 */ /* 0x004fc8000ffde0ff */
[----:B------:R-:W-:-:S05]  /*13bc0*/  IADD3.X R3, PT, PT, R9, UR66, RZ, P6, !PT ;  /* 0x0000004209037c10 */ /* 0x000fca000b7fe4ff */
[----:B------:R1:W-:Y:S04]  /*13bd0*/  STL.64 [R1+0x58], R2 ;  /* 0x0000580201007387 */ /* 0x0003e80000100a00 */
[----:B------:R-:W2:Y:S04]  /*13be0*/  LDL.LU.64 R216, [R1+0xf8] ;  /* 0x0000f80001d87983 */ /* 0x000ea80000300a00 */
[----:B------:R-:W3:Y:S01]  /*13bf0*/  LDL.LU.64 R234, [R1+0xf0] ;  /* 0x0000f00001ea7983 */ /* 0x000ee20000300a00 */
[----:B-1----:R-:W-:-:S03]  /*13c00*/  IADD3 R2, P6, PT, R10, UR65, RZ ;  /* 0x000000410a027c10 */ /* 0x002fc6000ffde0ff */
[----:B------:R-:W4:Y:S01]  /*13c10*/  LDL.LU.64 R232, [R1+0xe8] ;  /* 0x0000e80001e87983 */ /* 0x000f220000300a00 */
[----:B------:R-:W-:Y:S02]  /*13c20*/  IADD3.X R3, PT, PT, R11, UR66, RZ, P6, !PT ;  /* 0x000000420b037c10 */ /* 0x000fe4000b7fe4ff */
[----:B------:R-:W-:-:S03]  /*13c30*/  IADD3 R4, P6, PT, R12, UR65, RZ ;  /* 0x000000410c047c10 */ /* 0x000fc6000ffde0ff */
[----:B------:R1:W-:Y:S01]  /*13c40*/  STL.64 [R1+0x48], R2 ;  /* 0x0000480201007387 */ /* 0x0003e20000100a00 */
[----:B------:R-:W-:-:S03]  /*13c50*/  IADD3.X R5, PT, PT, R13, UR66, RZ, P6, !PT ;  /* 0x000000420d057c10 */ /* 0x000fc6000b7fe4ff */
[----:B------:R-:W2:Y:S04]  /*13c60*/  LDL.LU.64 R230, [R1+0xe0] ;  /* 0x0000e00001e67983 */ /* 0x000ea80000300a00 */
[----:B------:R-:W2:Y:S01]  /*13c70*/  LDL.LU.64 R228, [R1+0xd0] ;  /* 0x0000d00001e47983 */ /* 0x000ea20000300a00 */
[----:B-1----:R-:W-:-:S03]  /*13c80*/  IADD3 R2, P6, PT, R14, UR65, RZ ;  /* 0x000000410e027c10 */ /* 0x002fc6000ffde0ff */
[----:B------:R-:W2:Y:S01]  /*13c90*/  LDL.LU.64 R226, [R1+0xc0] ;  /* 0x0000c00001e27983 */ /* 0x000ea20000300a00 */
[----:B------:R-:W-:-:S03]  /*13ca0*/  IADD3.X R3, PT, PT, R15, UR66, RZ, P6, !PT ;  /* 0x000000420f037c10 */ /* 0x000fc6000b7fe4ff */
[----:B------:R-:W2:Y:S01]  /*13cb0*/  LDL.LU.64 R224, [R1+0xb8] ;  /* 0x0000b80001e07983 */ /* 0x000ea20000300a00 */
[----:B------:R-:W-:-:S03]  /*13cc0*/  IADD3 R250, P6, PT, R16, UR65, RZ ;  /* 0x0000004110fa7c10 */ /* 0x000fc6000ffde0ff */
[----:B------:R-:W2:Y:S01]  /*13cd0*/  LDL.LU.64 R222, [R1+0xa8] ;  /* 0x0000a80001de7983 */ /* 0x000ea20000300a00 */
[----:B------:R-:W-:Y:S02]  /*13ce0*/  IADD3.X R251, PT, PT, R17, UR66, RZ, P6, !PT ;  /* 0x0000004211fb7c10 */ /* 0x000fe4000b7fe4ff */
[----:B------:R-:W-:Y:S01]  /*13cf0*/  IADD3 R248, P6, PT, R18, UR65, RZ ;  /* 0x0000004112f87c10 */ /* 0x000fe2000ffde0ff */
[----:B------:R-:W2:Y:S03]  /*13d00*/  LDL.LU.64 R220, [R1+0xa0] ;  /* 0x0000a00001dc7983 */ /* 0x000ea60000300a00 */
[----:B------:R-:W-:Y:S01]  /*13d10*/  IADD3.X R249, PT, PT, R19, UR66, RZ, P6, !PT ;  /* 0x0000004213f97c10 */ /* 0x000fe2000b7fe4ff */
[----:B------:R-:W2:Y:S01]  /*13d20*/  LDL.LU.64 R218, [R1+0x90] ;  /* 0x0000900001da7983 */ /* 0x000ea20000300a00 */
[----:B------:R-:W-:-:S04]  /*13d30*/  IADD3 R246, P6, PT, R20, UR65, RZ ;  /* 0x0000004114f67c10 */ /* 0x000fc8000ffde0ff */
[----:B------:R-:W-:Y:S02]  /*13d40*/  IADD3.X R247, PT, PT, R21, UR66, RZ, P6, !PT ;  /* 0x0000004215f77c10 */ /* 0x000fe4000b7fe4ff */
        /* <DEDUP_REMOVED lines=106> */
[----:B------:R-:W-:Y:S01]  /*143f0*/  IADD3 R240, P6, PT, R208, UR65, RZ ;  /* 0x00000041d0f07c10 */ /* 0x000fe2000ffde0ff */
[----:B------:R-:W-:Y:S03]  /*14400*/  STL.64 [R1+0x498], R4 ;  /* 0x0004980401007387 */ /* 0x000fe60000100a00 */
[----:B------:R-:W-:Y:S01]  /*14410*/  IADD3.X R241, PT, PT, R209, UR66, RZ, P6, !PT ;  /* 0x00000042d1f17c10 */ /* 0x000fe2000b7fe4ff */
[----:B------:R-:W-:Y:S01]  /*14420*/  STL.64 [R1+0x4a0], R2 ;  /* 0x0004a00201007387 */ /* 0x000fe20000100a00 */
[----:B--2---:R-:W-:-:S03]  /*14430*/  IADD3 R238, P6, PT, R216, UR65, RZ ;  /* 0x00000041d8ee7c10 */ /* 0x004fc6000ffde0ff */
[----:B------:R-:W-:Y:S01]  /*14440*/  STL.64 [R1+0x4a8], R250 ;  /* 0x0004a8fa01007387 */ /* 0x000fe20000100a00 */
[----:B------:R-:W-:-:S03]  /*14450*/  IADD3.X R239, PT, PT, R217, UR66, RZ, P6, !PT ;  /* 0x00000042d9ef7c10 */ /* 0x000fc6000b7fe4ff */
[----:B------:R-:W-:Y:S04]  /*14460*/  STL.64 [R1+0x4b0], R248 ;  /* 0x0004b0f801007387 */ /* 0x000fe80000100a00 */
[----:B------:R-:W-:Y:S04]  /*14470*/  STL.64 [R1+0x4b8], R246 ;  /* 0x0004b8f601007387 */ /* 0x000fe80000100a00 */
[----:B------:R1:W-:Y:S04]  /*14480*/  STL.64 [R1+0x4d0], R242 ;  /* 0x0004d0f201007387 */ /* 0x0003e80000100a00 */
[----:B------:R-:W2:Y:S04]  /*14490*/  LDL.LU.64 R216, [R1+0x88] ;  /* 0x0000880001d87983 */ /* 0x000ea80000300a00 */
[----:B------:R-:W2:Y:S04]  /*144a0*/  LDL.LU.64 R214, [R1+0x78] ;  /* 0x0000780001d67983 */ /* 0x000ea80000300a00 */
[----:B------:R-:W2:Y:S04]  /*144b0*/  LDL.LU.64 R212, [R1+0x70] ;  /* 0x0000700001d47983 */ /* 0x000ea80000300a00 */
[----:B------:R-:W2:Y:S04]  /*144c0*/  LDL.LU.64 R184, [R1+0x68] ;  /* 0x0000680001b87983 */ /* 0x000ea80000300a00 */
[----:B------:R-:W2:Y:S04]  /*144d0*/  LDL.LU.64 R180, [R1+0x60] ;  /* 0x0000600001b47983 */ /* 0x000ea80000300a00 */
[----:B------:R-:W2:Y:S04]  /*144e0*/  LDL.LU.64 R176, [R1+0x50] ;  /* 0x0000500001b07983 */ /* 0x000ea80000300a00 */
[----:B-1----:R-:W2:Y:S04]  /*144f0*/  LDL.LU.64 R242, [R1+0x40] ;  /* 0x0000400001f27983 */ /* 0x002ea80000300a00 */
[----:B------:R-:W2:Y:S04]  /*14500*/  LDL.LU.64 R246, [R1+0x30] ;  /* 0x0000300001f67983 */ /* 0x000ea80000300a00 */
[----:B------:R-:W2:Y:S04]  /*14510*/  LDL.LU.64 R248, [R1+0x28] ;  /* 0x0000280001f87983 */ /* 0x000ea80000300a00 */
[----:B------:R-:W2:Y:S04]  /*14520*/  LDL.LU.64 R250, [R1+0x20] ;  /* 0x0000200001fa7983 */ /* 0x000ea80000300a00 */
[----:B------:R-:W2:Y:S04]  /*14530*/  LDL.LU.64 R2, [R1+0x18] ;  /* 0x0000180001027983 */ /* 0x000ea80000300a00 */
[----:B------:R-:W2:Y:S04]  /*14540*/  LDL.LU.64 R4, [R1+0x10] ;  /* 0x0000100001047983 */ /* 0x000ea80000300a00 */
[----:B------:R-:W2:Y:S01]  /*14550*/  LDL.LU.64 R6, [R1+0x8] ;  /* 0x0000080001067983 */ /* 0x000ea20000300a00 */
[----:B---3--:R-:W-:-:S04]  /*14560*/  IADD3 R236, P6, PT, R234, UR65, RZ ;  /* 0x00000041eaec7c10 */ /* 0x008fc8000ffde0ff */
[----:B------:R-:W-:Y:S02]  /*14570*/  IADD3.X R237, PT, PT, R235, UR66, RZ, P6, !PT ;  /* 0x00000042ebed7c10 */ /* 0x000fe4000b7fe4ff */
[----:B----4-:R-:W-:-:S04]  /*14580*/  IADD3 R234, P6, PT, R232, UR65, RZ ;  /* 0x00000041e8ea7c10 */ /* 0x010fc8000ffde0ff */
        /* <DEDUP_REMOVED lines=15> */
[----:B--2---:R-:W-:-:S04]  /*14680*/  IADD3 R218, P6, PT, R216, UR65, RZ ;  /* 0x00000041d8da7c10 */ /* 0x004fc8000ffde0ff */
        /* <DEDUP_REMOVED lines=14> */
[----:B------:R-:W2:Y:S03]  /*14770*/  LDL.LU.64 R242, [R1+0xc8] ;  /* 0x0000c80001f27983 */ /* 0x000ea60000300a00 */
        /* <DEDUP_REMOVED lines=11> */
[----:B------:R-:W3:Y:S01]  /*14830*/  LDL.LU.64 R6, [R1+0xb0] ;  /* 0x0000b00001067983 */ /* 0x000ee20000300a00 */
[----:B------:R-:W-:Y:S02]  /*14840*/  SEL R252, R252, RZ, P3 ;  /* 0x000000fffcfc7207 */ /* 0x000fe40001800000 */
[----:B------:R-:W-:Y:S01]  /*14850*/  SEL R245, R245, RZ, P3 ;  /* 0x000000fff5f57207 */ /* 0x000fe20001800000 */
[----:B------:R-:W4:Y:S01]  /*14860*/  LDL.LU.64 R246, [R1+0x108] ;  /* 0x0001080001f67983 */ /* 0x000f220000300a00 */
[----:B------:R-:W-:Y:S02]  /*14870*/  ISETP.NE.U32.AND P3, PT, R252, RZ, PT ;  /* 0x000000fffc00720c */ /* 0x000fe40003f65070 */
[----:B------:R-:W-:Y:S01]  /*14880*/  LOP3.LUT R252, R0, 0x60, RZ, 0x3c, !PT ;  /* 0x0000006000fc7812 */ /* 0x000fe200078e3cff */
[----:B------:R-:W4:Y:S04]  /*14890*/  LDL.LU.64 R248, [R1+0x100] ;  /* 0x0001000001f87983 */ /* 0x000f280000300a00 */
[----:B------:R-:W-:Y:S01]  /*148a0*/  VIADD R252, R252, UR28 ;  /* 0x0000001cfcfc7c36 */ /* 0x000fe20008000000 */
[----:B------:R-:W4:Y:S04]  /*148b0*/  LDL.LU.64 R250, [R1+0x80] ;  /* 0x0000800001fa7983 */ /* 0x000f280000300a00 */
[----:B------:R1:W-:Y:S01]  /*148c0*/  LDGSTS.E [R252+0x6a000], desc[UR40][R210.64], P5 ;  /* 0x6a000000d2fc7fae */ /* 0x0003e2000a9a1028 */
[----:B------:R-:W-:-:S02]  /*148d0*/  ISETP.NE.U32.AND P5, PT, R245, RZ, PT ;  /* 0x000000fff500720c */ /* 0x000fc40003fa5070 */
[C---:B------:R-:W-:Y:S01]  /*148e0*/  LOP3.LUT R245, R0.reuse, 0x60, RZ, 0x3c, !PT ;  /* 0x0000006000f57812 */ /* 0x040fe200078e3cff */
[----:B------:R-:W4:Y:S04]  /*148f0*/  LDL.LU.64 R2, [R1+0x58] ;  /* 0x0000580001027983 */ /* 0x000f280000300a00 */
[----:B------:R-:W-:Y:S01]  /*14900*/  VIADD R245, R245, UR28 ;  /* 0x0000001cf5f57c36 */ /* 0x000fe20008000000 */
[----:B------:R-:W4:Y:S01]  /*14910*/  LDL.LU.64 R4, [R1+0x48] ;  /* 0x0000480001047983 */ /* 0x000f220000300a00 */
[----:B-1----:R-:W-:-:S03]  /*14920*/  LOP3.LUT R252, R0, 0x70, RZ, 0x3c, !PT ;  /* 0x0000007000fc7812 */ /* 0x002fc600078e3cff */
[----:B------:R-:W4:Y:S02]  /*14930*/  LDL.LU.64 R210, [R1+0x4d8] ;  /* 0x0004d80001d27983 */ /* 0x000f240000300a00 */
[----:B------:R-:W-:Y:S02]  /*14940*/  VIADD R252, R252, UR28 ;  /* 0x0000001cfcfc7c36 */ /* 0x000fe40008000000 */
[----:B--2---:R-:W-:Y:S04]  /*14950*/  LDGSTS.E [R245+0x6a008], desc[UR40][R242.64], P2 ;  /* 0x6a008000f2f57fae */ /* 0x004fe800091a1028 */
[----:B------:R-:W2:Y:S04]  /*14960*/  LDL.LU.64 R242, [R1+0x4d0] ;  /* 0x0004d00001f27983 */ /* 0x000ea80000300a00 */
[----:B---3--:R-:W-:Y:S04]  /*14970*/  LDGSTS.E [R252+0x6a000], desc[UR40][R6.64], P4 ;  /* 0x6a00000006fc7fae */ /* 0x008fe8000a1a1028 */
[----:B------:R-:W3:Y:S04]  /*14980*/  LDL.LU.64 R6, [R1+0x4c8] ;  /* 0x0004c80001067983 */ /* 0x000ee80000300a00 */
[----:B---3--:R-:W-:Y:S04]  /*14990*/  LDGSTS.E [R252+0x6a008], desc[UR40][R6.64], P3 ;  /* 0x6a00800006fc7fae */ /* 0x008fe800099a1028 */
[----:B------:R-:W0:Y:S04]  /*149a0*/  LDGDEPBAR ;  /* 0x00000000000079af */ /* 0x000e280000000000 */
[----:B------:R-:W4:Y:S04]  /*149b0*/  LDL.LU.64 R6, [R1+0x4c0] ;  /* 0x0004c00001067983 */ /* 0x000f280000300a00 */
[----:B----4-:R-:W-:Y:S04]  /*149c0*/  LDGSTS.E [R7+0x50000], desc[UR40][R246.64], P5 ;  /* 0x50000000f6077fae */ /* 0x010fe8000a9a1028 */
[----:B------:R-:W-:Y:S04]  /*149d0*/  LDGSTS.E [R7+0x50400], desc[UR40][R248.64], P5 ;  /* 0x50400000f8077fae */ /* 0x000fe8000a9a1028 */
[----:B------:R-:W-:Y:S04]  /*149e0*/  LDGSTS.E [R7+0x50800], desc[UR40][R250.64], P5 ;  /* 0x50800000fa077fae */ /* 0x000fe8000a9a1028 */
[----:B------:R-:W3:Y:S04]  /*149f0*/  LDL.LU.64 R246, [R1+0x4b8] ;  /* 0x0004b80001f67983 */ /* 0x000ee80000300a00 */
[----:B------:R-:W4:Y:S04]  /*14a00*/  LDL.LU.64 R248, [R1+0x4b0] ;  /* 0x0004b00001f87983 */ /* 0x000f280000300a00 */
[----:B------:R-:W2:Y:S04]  /*14a10*/  LDL.LU.64 R250, [R1+0x4a8] ;  /* 0x0004a80001fa7983 */ /* 0x000ea80000300a00 */
[----:B------:R-:W-:Y:S04]  /*14a20*/  LDGSTS.E [R7+0x50c00], desc[UR40][R2.64], P5 ;  /* 0x50c0000002077fae */ /* 0x000fe8000a9a1028 */
[----:B------:R-:W-:Y:S04]  /*14a30*/  LDGSTS.E [R7+0x51000], desc[UR40][R4.64], P5 ;  /* 0x5100000004077fae */ /* 0x000fe8000a9a1028 */
[----:B------:R-:W2:Y:S04]  /*14a40*/  LDL.LU.64 R2, [R1+0x4a0] ;  /* 0x0004a00001027983 */ /* 0x000ea80000300a00 */
        /* <DEDUP_REMOVED lines=40> */
[----:B--2---:R-:W-:Y:S04]  /*14cd0*/  LDGSTS.E [R7+0x51400], desc[UR40][R4.64], P5 ;  /* 0x5140000004077fae */ /* 0x004fe8000a9a1028 */
[----:B------:R-:W-:Y:S04]  /*14ce0*/  LDGSTS.E [R7+0x51800], desc[UR40][R2.64], P5 ;  /* 0x5180000002077fae */ /* 0x000fe8000a9a1028 */
[----:B------:R-:W-:Y:S04]  /*14cf0*/  LDGSTS.E [R7+0x51c00], desc[UR40][R250.64], P5 ;  /* 0x51c00000fa077fae */ /* 0x000fe8000a9a1028 */
[----:B------:R-:W5:Y:S04]  /*14d00*/  LDL.LU.64 R4, [R1+0x490] ;  /* 0x0004900001047983 */ /* 0x000f680000300a00 */
[----:B------:R-:W5:Y:S04]  /*14d10*/  LDL.LU.64 R2, [R1+0x488] ;  /* 0x0004880001027983 */ /* 0x000f680000300a00 */
[----:B----4-:R-:W-:Y:S04]  /*14d20*/  LDGSTS.E [R7+0x52000], desc[UR40][R248.64], P5 ;  /* 0x52000000f8077fae */ /* 0x010fe8000a9a1028 */
[----:B---3--:R-:W-:Y:S04]  /*14d30*/  LDGSTS.E [R7+0x52400], desc[UR40][R246.64], P5 ;  /* 0x52400000f6077fae */ /* 0x008fe8000a9a1028 */
[----:B------:R-:W-:Y:S04]  /*14d40*/  LDGSTS.E [R7+0x52800], desc[UR40][R242.64], P5 ;  /* 0x52800000f2077fae */ /* 0x000fe8000a9a1028 */
[----:B------:R-:W-:Y:S04]  /*14d50*/  LDGSTS.E [R7+0x52c00], desc[UR40][R8.64], P5 ;  /* 0x52c0000008077fae */ /* 0x000fe8000a9a1028 */
[----:B------:R1:W-:Y:S04]  /*14d60*/  LDGSTS.E [R7+0x53000], desc[UR40][R10.64], P5 ;  /* 0x530000000a077fae */ /* 0x0003e8000a9a1028 */
[----:B------:R2:W-:Y:S01]  /*14d70*/  LDGSTS.E [R7+0x53400], desc[UR40][R12.64], P5 ;  /* 0x534000000c077fae */ /* 0x0005e2000a9a1028 */
[----:B------:R-:W-:-:S03]  /*14d80*/  IADD3.X R127, PT, PT, R127, UR66, RZ, P6, !PT ;  /* 0x000000427f7f7c10 */ /* 0x000fc6000b7fe4ff */
[----:B------:R2:W-:Y:S01]  /*14d90*/  LDGSTS.E [R7+0x53800], desc[UR40][R14.64], P5 ;  /* 0x538000000e077fae */ /* 0x0005e2000a9a1028 */
[----:B------:R-:W-:-:S03]  /*14da0*/  IADD3 R130, P6, PT, R130, UR65, RZ ;  /* 0x0000004182827c10 */ /* 0x000fc6000ffde0ff */
[----:B------:R2:W-:Y:S01]  /*14db0*/  LDGSTS.E [R7+0x53c00], desc[UR40][R16.64], P5 ;  /* 0x53c0000010077fae */ /* 0x0005e2000a9a1028 */
[----:B-1----:R-:W1:Y:S03]  /*14dc0*/  LDC R10, c[0x0][0x3a0] ;  /* 0x0000e800ff0a7b82 */ /* 0x002e660000000800 */
[----:B------:R2:W-:Y:S04]  /*14dd0*/  LDGSTS.E [R7+0x54000], desc[UR40][R18.64], P5 ;  /* 0x5400000012077fae */ /* 0x0005e8000a9a1028 */
[----:B------:R2:W-:Y:S04]  /*14de0*/  LDGSTS.E [R7+0x54400], desc[UR40][R20.64], P5 ;  /* 0x5440000014077fae */ /* 0x0005e8000a9a1028 */
[----:B------:R2:W-:Y:S01]  /*14df0*/  LDGSTS.E [R7+0x54800], desc[UR40][R22.64], P5 ;  /* 0x5480000016077fae */ /* 0x0005e2000a9a1028 */
[----:B------:R-:W-:-:S03]  /*14e00*/  IADD3.X R131, PT, PT, R131, UR66, RZ, P6, !PT ;  /* 0x0000004283837c10 */ /* 0x000fc6000b7fe4ff */
[----:B------:R2:W-:Y:S01]  /*14e10*/  LDGSTS.E [R7+0x54c00], desc[UR40][R24.64], P5 ;  /* 0x54c0000018077fae */ /* 0x0005e2000a9a1028 */
[----:B------:R-:W-:-:S03]  /*14e20*/  IADD3 R134, P6, PT, R134, UR65, RZ ;  /* 0x0000004186867c10 */ /* 0x000fc6000ffde0ff */
[----:B------:R2:W-:Y:S04]  /*14e30*/  LDGSTS.E [R7+0x55000], desc[UR40][R26.64], P5 ;  /* 0x550000001a077fae */ /* 0x0005e8000a9a1028 */
        /* <DEDUP_REMOVED lines=120> */
[----:B------:R2:W-:Y:S01]  /*155c0*/  LDGSTS.E [R244+0x5ae00], desc[UR40][R130.64], P5 ;  /* 0x5ae0000082f47fae */ /* 0x0005e2000a9a1028 */
[----:B-1----:R-:W-:-:S03]  /*155d0*/  VIADD R10, R10, 0x1f ;  /* 0x0000001f0a0a7836 */ /* 0x002fc60000000000 */
[----:B------:R2:W-:Y:S01]  /*155e0*/  LDGSTS.E [R244+0x5b200], desc[UR40][R134.64], P5 ;  /* 0x5b20000086f47fae */ /* 0x0005e2000a9a1028 */
[----:B------:R-:W-:-:S03]  /*155f0*/  IADD3.X R203, PT, PT, R203, UR66, RZ, P6, !PT ;  /* 0x00000042cbcb7c10 */ /* 0x000fc6000b7fe4ff */
[----:B------:R2:W-:Y:S01]  /*15600*/  LDGSTS.E [R244+0x5b600], desc[UR40][R138.64], P5 ;  /* 0x5b6000008af47fae */ /* 0x0005e2000a9a1028 */
[----:B------:R-:W-:-:S03]  /*15610*/  IADD3 R206, P6, PT, R206, UR65, RZ ;  /* 0x00000041cece7c10 */ /* 0x000fc6000ffde0ff */
[----:B------:R2:W-:Y:S04]  /*15620*/  LDGSTS.E [R244+0x5ba00], desc[UR40][R142.64], P5 ;  /* 0x5ba000008ef47fae */ /* 0x0005e8000a9a1028 */
[----:B------:R2:W-:Y:S04]  /*15630*/  LDGSTS.E [R244+0x5be00], desc[UR40][R146.64], P5 ;  /* 0x5be0000092f47fae */ /* 0x0005e8000a9a1028 */
[----:B------:R2:W-:Y:S01]  /*15640*/  LDGSTS.E [R244+0x5c200], desc[UR40][R150.64], P5 ;  /* 0x5c20000096f47fae */ /* 0x0005e2000a9a1028 */
[----:B------:R-:W-:-:S03]  /*15650*/  ISETP.GE.AND P3, PT, R10, 0x40, PT ;  /* 0x000000400a00780c */ /* 0x000fc60003f66270 */
        /* <DEDUP_REMOVED lines=9> */
[----:B------:R2:W-:Y:S04]  /*156f0*/  LDGSTS.E [R244+0x5de00], desc[UR40][R178.64], P5 ;  /* 0x5de00000b2f47fae */ /* 0x0005e8000a9a1028 */
[----:B------:R2:W-:Y:S04]  /*15700*/  LDGSTS.E [R244+0x5e200], desc[UR40][R182.64], P5 ;  /* 0x5e200000b6f47fae */ /* 0x0005e8000a9a1028 */
[----:B------:R2:W-:Y:S04]  /*15710*/  LDGSTS.E [R244+0x5e600], desc[UR40][R186.64], P5 ;  /* 0x5e600000baf47fae */ /* 0x0005e8000a9a1028 */
[----:B------:R2:W-:Y:S04]  /*15720*/  LDGSTS.E [R244+0x5ea00], desc[UR40][R190.64], P5 ;  /* 0x5ea00000bef47fae */ /* 0x0005e8000a9a1028 */
[----:B------:R2:W-:Y:S04]  /*15730*/  LDGSTS.E [R244+0x5ee00], desc[UR40][R194.64], P5 ;  /* 0x5ee00000c2f47fae */ /* 0x0005e8000a9a1028 */
[----:B------:R2:W-:Y:S01]  /*15740*/  LDGSTS.E [R244+0x5f200], desc[UR40][R198.64], P5 ;  /* 0x5f200000c6f47fae */ /* 0x0005e2000a9a1028 */
[----:B------:R-:W-:-:S03]  /*15750*/  UMOV UR7, URZ ;  /* 0x000000ff00077c82 */ /* 0x000fc60008000000 */
[----:B------:R2:W-:Y:S04]  /*15760*/  LDGSTS.E [R244+0x5f600], desc[UR40][R202.64], P5 ;  /* 0x5f600000caf47fae */ /* 0x0005e8000a9a1028 */
[----:B------:R2:W-:Y:S04]  /*15770*/  LDGSTS.E [R244+0x5fa00], desc[UR40][R206.64], P5 ;  /* 0x5fa00000cef47fae */ /* 0x0005e8000a9a1028 */
[----:B------:R2:W-:Y:S01]  /*15780*/  LDGSTS.E [R244+0x5fe00], desc[UR40][R210.64], P5 ;  /* 0x5fe00000d2f47fae */ /* 0x0005e2000a9a1028 */
[----:B------:R-:W-:-:S03]  /*15790*/  ISETP.GE.AND P2, PT, R10, 0x20, PT ;  /* 0x000000200a00780c */ /* 0x000fc60003f46270 */
[----:B------:R-:W0:Y:S01]  /*157a0*/  LDGDEPBAR ;  /* 0x00000000000079af */ /* 0x000e220000000000 */
[----:B------:R-:W-:Y:S09]  /*157b0*/  @!P3 BRA `(.L_x_7) ;  /* 0x0000006000b8b947 */ /* 0x000ff20003800000 */
[----:B------:R-:W3:Y:S01]  /*157c0*/  LDL.LU R11, [R1+0x180] ;  /* 0x00018000010b7983 */ /* 0x000ee20000300800 */
[----:B------:R-:W1:Y:S01]  /*157d0*/  S2R R8, SR_TID.X ;  /* 0x0000000000087919 */ /* 0x000e620000002100 */
[----:B--2---:R-:W-:Y:S01]  /*157e0*/  SHF.R.S32.HI R7, RZ, 0x1f, R10 ;  /* 0x0000001fff077819 */ /* 0x004fe2000001140a */
[----:B------:R-:W2:Y:S01]  /*157f0*/  LDCU UR4, c[0x0][0x3a8] ;  /* 0x00007500ff0477ac */ /* 0x000ea20008000800 */
[----:B------:R-:W4:Y:S01]  /*15800*/  LDL.LU R9, [R1+0x184] ;  /* 0x0001840001097983 */ /* 0x000f220000300800 */
[----:B------:R-:W1:Y:S03]  /*15810*/  LDCU UR5, c[0x0][0x3a8] ;  /* 0x00007500ff0577ac */ /* 0x000e660008000800 */
[----:B------:R-:W2:Y:S01]  /*15820*/  LDL.LU R242, [R1+0x188] ;  /* 0x0001880001f27983 */ /* 0x000ea20000300800 */
[----:B------:R-:W1:Y:S03]  /*15830*/  LDCU UR6, c[0x0][0x3a8] ;  /* 0x00007500ff0677ac */ /* 0x000e660008000800 */
[----:B------:R-:W2:Y:S04]  /*15840*/  LDL.LU R243, [R1+0x18c] ;  /* 0x00018c0001f37983 */ /* 0x000ea80000300800 */
[----:B------:R-:W2:Y:S04]  /*15850*/  LDL.LU R246, [R1+0x190] ;  /* 0x0001900001f67983 */ /* 0x000ea80000300800 */
[----:B------:R-:W2:Y:S04]  /*15860*/  LDL.LU R252, [R1+0x194] ;  /* 0x0001940001fc7983 */ /* 0x000ea80000300800 */
[----:B------:R-:W2:Y:S04]  /*15870*/  LDL.LU R247, [R1+0x198] ;  /* 0x0001980001f77983 */ /* 0x000ea80000300800 */
[----:B------:R-:W2:Y:S04]  /*15880*/  LDL.LU R248, [R1+0x19c] ;  /* 0x00019c0001f87983 */ /* 0x000ea80000300800 */
[----:B------:R-:W2:Y:S04]  /*15890*/  LDL.LU R249, [R1+0x1e0] ;  /* 0x0001e00001f97983 */ /* 0x000ea80000300800 */
[----:B------:R-:W2:Y:S01]  /*158a0*/  LDL.LU R250, [R1+0x1a4] ;  /* 0x0001a40001fa7983 */ /* 0x000ea20000300800 */
[----:B-1----:R-:W-:-:S03]  /*158b0*/  SHF.R.U32.HI R8, RZ, 0x6, R8 ;  /* 0x00000006ff087819 */ /* 0x002fc60000011608 */
[----:B------:R-:W2:Y:S04]  /*158c0*/  LDL.LU R251, [R1+0x1d0] ;  /* 0x0001d00001fb7983 */ /* 0x000ea80000300800 */
[----:B------:R-:W2:Y:S01]  /*158d0*/  LDL.LU R245, [R1+0x484] ;  /* 0x0004840001f57983 */ /* 0x000ea20000300800 */
[----:B-----5:R-:W-:Y:S02]  /*158e0*/  SHF.R.S32.HI R31, RZ, 0x1f, R5 ;  /* 0x0000001fff1f7819 */ /* 0x020fe40000011405 */
[----:B------:R-:W-:Y:S01]  /*158f0*/  SGXT.U32 R8, R8, 0x1 ;  /* 0x000000010808781a */ /* 0x000fe20000000000 */
[----:B------:R-:W-:Y:S01]  /*15900*/  STL [R1+0x490], R4 ;  /* 0x0004900401007387 */ /* 0x000fe20000100800 */
[----:B------:R-:W-:Y:S02]  /*15910*/  SHF.R.S32.HI R126, RZ, 0x1f, R6 ;  /* 0x0000001fff7e7819 */ /* 0x000fe40000011406 */
[----:B------:R-:W-:Y:S01]  /*15920*/  LOP3.LUT R8, R8, 0x1e, RZ, 0xfc, !PT ;  /* 0x0000001e08087812 */ /* 0x000fe200078efcff */
[----:B------:R-:W-:Y:S04]  /*15930*/  STL [R1+0x48c], R3 ;  /* 0x00048c0301007387 */ /* 0x000fe80000100800 */
[----:B------:R1:W-:Y:S01]  /*15940*/  STL [R1+0x488], R0 ;  /* 0x0004880001007387 */ /* 0x0003e20000100800 */
[----:B------:R-:W-:Y:S01]  /*15950*/  IMAD R32, R8, UR16, RZ ;  /* 0x0000001008207c24 */ /* 0x000fe2000f8e02ff */
[----:B-1----:R-:W-:-:S02]  /*15960*/  LEA.HI R0, R7, R10, RZ, 0x5 ;  /* 0x0000000a07007211 */ /* 0x002fc400078f28ff */
[----:B---3--:R-:W-:-:S04]  /*15970*/  IADD3 R8, P5, PT, R5, R11, RZ ;  /* 0x0000000b05087210 */ /* 0x008fc80007fbe0ff */
[----:B------:R-:W-:Y:S01]  /*15980*/  LEA.HI.X.SX32 R7, R11, R31, 0x1, P5 ;  /* 0x0000001f0b077211 */ /* 0x000fe200028f0eff */
[----:B------:R-:W-:Y:S01]  /*15990*/  STL [R1+0x4b4], R8 ;  /* 0x0004b40801007387 */ /* 0x000fe20000100800 */
[----:B----4-:R-:W-:-:S03]  /*159a0*/  IADD3 R10, P6, PT, R5, R9, RZ ;  /* 0x00000009050a7210 */ /* 0x010fc60007fde0ff */
[----:B------:R-:W3:Y:S01]  /*159b0*/  LDL.LU R37, [R1+0x1e4] ;  /* 0x0001e40001257983 */ /* 0x000ee20000300800 */
[----:B------:R-:W-:Y:S02]  /*159c0*/  LEA.HI.X.SX32 R9, R9, R31, 0x1, P6 ;  /* 0x0000001f09097211 */ /* 0x000fe400030f0eff */
[C---:B--2---:R-:W-:Y:S02]  /*159d0*/  IADD3 R12, P3, PT, R5.reuse, R242, RZ ;  /* 0x000000f2050c7210 */ /* 0x044fe40007f7e0ff */
[C---:B------:R-:W-:Y:S02]  /*159e0*/  IADD3 R14, P4, PT, R5.reuse, R243, RZ ;  /* 0x000000f3050e7210 */ /* 0x040fe40007f9e0ff */
[-C--:B------:R-:W-:Y:S02]  /*159f0*/  LEA.HI.X.SX32 R11, R242, R31.reuse, 0x1, P3 ;  /* 0x0000001ff20b7211 */ /* 0x080fe400018f0eff */
[----:B------:R-:W-:Y:S02]  /*15a00*/  IADD3 R16, P5, PT, R5, R246, RZ ;  /* 0x000000f605107210 */ /* 0x000fe40007fbe0ff */
[----:B------:R-:W-:-:S02]  /*15a10*/  LEA.HI.X.SX32 R13, R243, R31, 0x1, P4 ;  /* 0x0000001ff30d7211 */ /* 0x000fc400020f0eff */
[C---:B------:R-:W-:Y:S02]  /*15a20*/  IADD3 R18, P6, PT, R5.reuse, R252, RZ ;  /* 0x000000fc05127210 */ /* 0x040fe40007fde0ff */
[-C--:B------:R-:W-:Y:S02]  /*15a30*/  LEA.HI.X.SX32 R15, R246, R31.reuse, 0x1, P5 ;  /* 0x0000001ff60f7211 */ /* 0x080fe400028f0eff */
[----:B------:R-:W-:Y:S02]  /*15a40*/  LEA.HI.X.SX32 R17, R252, R31, 0x1, P6 ;  /* 0x0000001ffc117211 */ /* 0x000fe400030f0eff */
[----:B------:R-:W1:Y:S01]  /*15a50*/  S2R R252, SR_TID.X ;  /* 0x0000000000fc7919 */ /* 0x000e620000002100 */
[C---:B------:R-:W-:Y:S02]  /*15a60*/  IADD3 R20, P3, PT, R5.reuse, R247, RZ ;  /* 0x000000f705147210 */ /* 0x040fe40007f7e0ff */
[----:B------:R-:W-:Y:S02]  /*15a70*/  IADD3 R22, P4, PT, R5, R248, RZ ;  /* 0x000000f805167210 */ /* 0x000fe40007f9e0ff */
[----:B------:R-:W-:-:S02]  /*15a80*/  LEA.HI.X.SX32 R19, R247, R31, 0x1, P3 ;  /* 0x0000001ff7137211 */ /* 0x000fc400018f0eff */
[C---:B------:R-:W-:Y:S02]  /*15a90*/  IADD3 R24, P5, PT, R5.reuse, R249, RZ ;  /* 0x000000f905187210 */ /* 0x040fe40007fbe0ff */
[----:B------:R-:W-:-:S04]  /*15aa0*/  IADD3 R26, P6, PT, R5, R250, RZ ;  /* 0x000000fa051a7210 */ /* 0x000fc80007fde0ff */
[----:B------:R-:W-:Y:S02]  /*15ab0*/  LEA.HI.X.SX32 R25, R250, R31, 0x1, P6 ;  /* 0x0000001ffa197211 */ /* 0x000fe400030f0eff */
[----:B------:R-:W-:-:S05]  /*15ac0*/  IADD3 R117, P6, PT, R5, R32, RZ ;  /* 0x0000002005757210 */ /* 0x000fca0007fde0ff */
[----:B------:R-:W-:Y:S04]  /*15ad0*/  STL [R1+0x494], R117 ;  /* 0x0004947501007387 */ /* 0x000fe80000100800 */
[----:B------:R-:W2:Y:S01]  /*15ae0*/  LDL.LU R39, [R1+0x1e8] ;  /* 0x0001e80001277983 */ /* 0x000ea20000300800 */
[----:B-1----:R-:W-:-:S03]  /*15af0*/  SHF.R.U32.HI R252, RZ, 0x6, R252 ;  /* 0x00000006fffc7819 */ /* 0x002fc600000116fc */
[----:B------:R-:W4:Y:S01]  /*15b00*/  LDL.LU R35, [R1+0x1ec] ;  /* 0x0001ec0001237983 */ /* 0x000f220000300800 */
[----:B------:R-:W-:-:S03]  /*15b10*/  SGXT.U32 R252, R252, 0x1 ;  /* 0x00000001fcfc781a */ /* 0x000fc60000000000 */
[----:B------:R-:W4:Y:S01]  /*15b20*/  LDL.LU R33, [R1+0x1f0] ;  /* 0x0001f00001217983 */ /* 0x000f220000300800 */
[----:B------:R-:W-:-:S05]  /*15b30*/  LOP3.LUT R252, R252, 0x1c, RZ, 0xfc, !PT ;  /* 0x0000001cfcfc7812 */ /* 0x000fca00078efcff */
[----:B------:R-:W-:Y:S02]  /*15b40*/  IMAD R34, R252, UR4, RZ ;  /* 0x00000004fc227c24 */ /* 0x000fe4000f8e02ff */
[----:B------:R-:W1:Y:S01]  /*15b50*/  S2R R252, SR_TID.X ;  /* 0x0000000000fc7919 */ /* 0x000e620000002100 */
[----:B------:R-:W-:Y:S02]  /*15b60*/  LEA.HI.X.SX32 R23, R249, R31, 0x1, P5 ;  /* 0x0000001ff9177211 */ /* 0x000fe400028f0eff */
[C---:B------:R-:W-:Y:S02]  /*15b70*/  IADD3 R119, P5, PT, R5.reuse, R34, RZ ;  /* 0x0000002205777210 */ /* 0x040fe40007fbe0ff */
[----:B------:R-:W-:Y:S02]  /*15b80*/  IADD3 R28, P3, PT, R5, R251, RZ ;  /* 0x000000fb051c7210 */ /* 0x000fe40007f7e0ff */
[-C--:B------:R-:W-:Y:S02]  /*15b90*/  LEA.HI.X.SX32 R21, R248, R31.reuse, 0x1, P4 ;  /* 0x0000001ff8157211 */ /* 0x080fe400020f0eff */
[----:B------:R-:W-:-:S02]  /*15ba0*/  LEA.HI.X.SX32 R27, R251, R31, 0x1, P3 ;  /* 0x0000001ffb1b7211 */ /* 0x000fc400018f0eff */
[-C--:B------:R-:W-:Y:S02]  /*15bb0*/  LEA.HI.X.SX32 R4, R32, R31.reuse, 0x1, P6 ;  /* 0x0000001f20047211 */ /* 0x080fe400030f0eff */
[----:B------:R-:W-:Y:S02]  /*15bc0*/  LEA.HI.X.SX32 R3, R34, R31, 0x1, P5 ;  /* 0x0000001f22037211 */ /* 0x000fe400028f0eff */
[--C-:B-1----:R-:W-:Y:S02]  /*15bd0*/  SHF.R.U32.HI R250, RZ, 0x6, R252.reuse ;  /* 0x00000006fffa7819 */ /* 0x102fe400000116fc */
[----:B------:R-:W-:Y:S02]  /*15be0*/  SHF.R.U32.HI R252, RZ, 0x6, R252 ;  /* 0x00000006fffc7819 */ /* 0x000fe400000116fc */
[----:B------:R-:W-:Y:S02]  /*15bf0*/  SGXT.U32 R250, R250, 0x1 ;  /* 0x00000001fafa781a */ /* 0x000fe40000000000 */
[----:B------:R-:W-:-:S02]  /*15c00*/  SGXT.U32 R252, R252, 0x1 ;  /* 0x00000001fcfc781a */ /* 0x000fc40000000000 */
[----:B------:R-:W-:Y:S02]  /*15c10*/  LOP3.LUT R250, R250, 0x1a, RZ, 0xfc, !PT ;  /* 0x0000001afafa7812 */ /* 0x000fe400078efcff */
[----:B------:R-:W-:-:S03]  /*15c20*/  LOP3.LUT R252, R252, 0x18, RZ, 0xfc, !PT ;  /* 0x00000018fcfc7812 */ /* 0x000fc600078efcff */
[----:B------:R-:W-:Y:S02]  /*15c30*/  IMAD R36, R250, UR5, RZ ;  /* 0x00000005fa247c24 */ /* 0x000fe4000f8e02ff */
[----:B------:R-:W-:Y:S01]  /*15c40*/  IMAD R38, R252, UR6, RZ ;  /* 0x00000006fc267c24 */ /* 0x000fe2000f8e02ff */
[C---:B------:R-:W-:Y:S01]  /*15c50*/  IADD3 R30, P4, PT, R5.reuse, R245, RZ ;  /* 0x000000f5051e7210 */ /* 0x040fe20007f9e0ff */
[----:B------:R-:W4:Y:S01]  /*15c60*/  LDL.LU R252, [R1+0x1f4] ;  /* 0x0001f40001fc7983 */ /* 0x000f220000300800 */
[C---:B------:R-:W-:Y:S01]  /*15c70*/  IADD3 R121, P3, PT, R5.reuse, R36, RZ ;  /* 0x0000002405797210 */ /* 0x040fe20007f7e0ff */
[----:B------:R-:W1:Y:S02]  /*15c80*/  LDCU.128 UR4, c[0x0][0x380] ;  /* 0x00007000ff0477ac */ /* 0x000e640008000c00 */
[----:B------:R-:W-:Y:S01]  /*15c90*/  STL [R1+0x498], R119 ;  /* 0x0004987701007387 */ /* 0x000fe20000100800 */
[----:B------:R-:W-:-:S03]  /*15ca0*/  IADD3 R123, P6, PT, R5, R38, RZ ;  /* 0x00000026057b7210 */ /* 0x000fc60007fde0ff */
[----:B------:R-:W4:Y:S04]  /*15cb0*/  LDL.LU R250, [R1+0x1f8] ;  /* 0x0001f80001fa7983 */ /* 0x000f280000300800 */
[----:B------:R-:W4:Y:S04]  /*15cc0*/  LDL.LU R248, [R1+0x1fc] ;  /* 0x0001fc0001f87983 */ /* 0x000f280000300800 */
[----:B------:R-:W4:Y:S04]  /*15cd0*/  LDL.LU R246, [R1+0x200] ;  /* 0x0002000001f67983 */ /* 0x000f280000300800 */
[----:B------:R-:W4:Y:S04]  /*15ce0*/  LDL.LU R242, [R1+0x204] ;  /* 0x0002040001f27983 */ /* 0x000f280000300800 */
[----:B------:R-:W4:Y:S01]  /*15cf0*/  LDL.LU R251, [R1+0x208] ;  /* 0x0002080001fb7983 */ /* 0x000f220000300800 */
[----:B------:R-:W-:-:S03]  /*15d00*/  LEA.HI.X.SX32 R0, R36, R31, 0x1, P3 ;  /* 0x0000001f24007211 */ /* 0x000fc600018f0eff */
[----:B------:R-:W-:Y:S01]  /*15d10*/  STL [R1+0x49c], R4 ;  /* 0x00049c0401007387 */ /* 0x000fe20000100800 */
[----:B------:R-:W-:-:S03]  /*15d20*/  LEA.HI.X.SX32 R2, R38, R31, 0x1, P6 ;  /* 0x0000001f26027211 */ /* 0x000fc600030f0eff */
[----:B------:R-:W-:Y:S01]  /*15d30*/  STL [R1+0x4a0], R121 ;  /* 0x0004a07901007387 */ /* 0x000fe20000100800 */
[----:B------:R-:W-:-:S03]  /*15d40*/  LEA.HI.X.SX32 R29, R245, R31, 0x1, P4 ;  /* 0x0000001ff51d7211 */ /* 0x000fc600020f0eff */
[----:B------:R-:W-:Y:S04]  /*15d50*/  STL [R1+0x4a4], R3 ;  /* 0x0004a40301007387 */ /* 0x000fe80000100800 */
[----:B------:R-:W-:Y:S04]  /*15d60*/  STL [R1+0x4a8], R123 ;  /* 0x0004a87b01007387 */ /* 0x000fe80000100800 */
[----:B------:R-:W4:Y:S04]  /*15d70*/  LDL.LU R249, [R1+0x20c] ;  /* 0x00020c0001f97983 */ /* 0x000f280000300800 */
[----:B------:R-:W4:Y:S04]  /*15d80*/  LDL.LU R247, [R1+0x210] ;  /* 0x0002100001f77983 */ /* 0x000f280000300800 */
[----:B------:R-:W4:Y:S04]  /*15d90*/  LDL.LU R245, [R1+0x214] ;  /* 0x0002140001f57983 */ /* 0x000f280000300800 */
[----:B------:R-:W4:Y:S04]  /*15da0*/  LDL.LU R243, [R1+0x218] ;  /* 0x0002180001f37983 */ /* 0x000f280000300800 */
[----:B------:R1:W-:Y:S04]  /*15db0*/  STL [R1+0x4ac], R0 ;  /* 0x0004ac0001007387 */ /* 0x0003e80000100800 */
[----:B------:R1:W-:Y:S01]  /*15dc0*/  STL [R1+0x4b0], R2 ;  /* 0x0004b00201007387 */ /* 0x0003e20000100800 */
[----:B---3--:R-:W-:-:S04]  /*15dd0*/  IADD3 R124, P5, PT, R6, R37, RZ ;  /* 0x00000025067c7210 */ /* 0x008fc80007fbe0ff */
[----:B------:R-:W-:Y:S02]  /*15de0*/  LEA.HI.X.SX32 R5, R37, R126, 0x1, P5 ;  /* 0x0000007e25057211 */ /* 0x000fe400028f0eff */
[----:B------:R-:W3:Y:S01]  /*15df0*/  LDL.LU R37, [R1+0x21c] ;  /* 0x00021c0001257983 */ /* 0x000ee20000300800 */
[----:B--2---:R-:W-:-:S04]  /*15e00*/  IADD3 R120, P3, PT, R6, R39, RZ ;  /* 0x0000002706787210 */ /* 0x004fc80007f7e0ff */
[-C--:B------:R-:W-:Y:S02]  /*15e10*/  LEA.HI.X.SX32 R122, R39, R126.reuse, 0x1, P3 ;  /* 0x0000007e277a7211 */ /* 0x080fe400018f0eff */
[----:B------:R-:W2:Y:S01]  /*15e20*/  LDL.LU R39, [R1+0x220] ;  /* 0x0002200001277983 */ /* 0x000ea20000300800 */
[C---:B----4-:R-:W-:Y:S02]  /*15e30*/  IADD3 R116, P6, PT, R6.reuse, R35, RZ ;  /* 0x0000002306747210 */ /* 0x050fe40007fde0ff */
[----:B------:R-:W-:Y:S02]  /*15e40*/  IADD3 R112, P5, PT, R6, R33, RZ ;  /* 0x0000002106707210 */ /* 0x000fe40007fbe0ff */
[-C--:B------:R-:W-:Y:S02]  /*15e50*/  LEA.HI.X.SX32 R118, R35, R126.reuse, 0x1, P6 ;  /* 0x0000007e23767211 */ /* 0x080fe400030f0eff */
[----:B------:R-:W4:Y:S01]  /*15e60*/  LDL.LU R35, [R1+0x224] ;  /* 0x0002240001237983 */ /* 0x000f220000300800 */
[----:B------:R-:W-:-:S03]  /*15e70*/  LEA.HI.X.SX32 R114, R33, R126, 0x1, P5 ;  /* 0x0000007e21727211 */ /* 0x000fc600028f0eff */
[----:B------:R-:W4:Y:S01]  /*15e80*/  LDL.LU R33, [R1+0x228] ;  /* 0x0002280001217983 */ /* 0x000f220000300800 */
[----:B------:R-:W-:-:S04]  /*15e90*/  IADD3 R108, P4, PT, R6, R252, RZ ;  /* 0x000000fc066c7210 */ /* 0x000fc80007f9e0ff */
[----:B------:R-:W-:Y:S02]  /*15ea0*/  LEA.HI.X.SX32 R110, R252, R126, 0x1, P4 ;  /* 0x0000007efc6e7211 */ /* 0x000fe400020f0eff */
[----:B------:R-:W4:Y:S01]  /*15eb0*/  LDL.LU R252, [R1+0x22c] ;  /* 0x00022c0001fc7983 */ /* 0x000f220000300800 */
[C---:B------:R-:W-:Y:S02]  /*15ec0*/  IADD3 R104, P3, PT, R6.reuse, R250, RZ ;  /* 0x000000fa06687210 */ /* 0x040fe40007f7e0ff */
[----:B------:R-:W-:Y:S02]  /*15ed0*/  IADD3 R100, P6, PT, R6, R248, RZ ;  /* 0x000000f806647210 */ /* 0x000fe40007fde0ff */
[----:B------:R-:W-:Y:S02]  /*15ee0*/  LEA.HI.X.SX32 R106, R250, R126, 0x1, P3 ;  /* 0x0000007efa6a7211 */ /* 0x000fe400018f0eff */
[----:B------:R-:W-:Y:S01]  /*15ef0*/  IADD3 R96, P5, PT, R6, R246, RZ ;  /* 0x000000f606607210 */ /* 0x000fe20007fbe0ff */
[----:B------:R-:W4:Y:S01]  /*15f00*/  LDL.LU R250, [R1+0x230] ;  /* 0x0002300001fa7983 */ /* 0x000f220000300800 */
[----:B------:R-:W-:-:S02]  /*15f10*/  LEA.HI.X.SX32 R102, R248, R126, 0x1, P6 ;  /* 0x0000007ef8667211 */ /* 0x000fc400030f0eff */
[----:B------:R-:W-:Y:S01]  /*15f20*/  IADD3 R92, P4, PT, R6, R242, RZ ;  /* 0x000000f2065c7210 */ /* 0x000fe20007f9e0ff */
[----:B------:R-:W4:Y:S01]  /*15f30*/  LDL.LU R248, [R1+0x234] ;  /* 0x0002340001f87983 */ /* 0x000f220000300800 */
[-C--:B------:R-:W-:Y:S02]  /*15f40*/  LEA.HI.X.SX32 R98, R246, R126.reuse, 0x1, P5 ;  /* 0x0000007ef6627211 */ /* 0x080fe400028f0eff */
[----:B------:R-:W-:Y:S01]  /*15f50*/  IADD3 R88, P3, PT, R6, R251, RZ ;  /* 0x000000fb06587210 */ /* 0x000fe20007f7e0ff */
[----:B------:R-:W4:Y:S01]  /*15f60*/  LDL.LU R246, [R1+0x238] ;  /* 0x0002380001f67983 */ /* 0x000f220000300800 */
[-C--:B------:R-:W-:Y:S02]  /*15f70*/  LEA.HI.X.SX32 R94, R242, R126.reuse, 0x1, P4 ;  /* 0x0000007ef25e7211 */ /* 0x080fe400020f0eff */
[----:B------:R-:W-:Y:S01]  /*15f80*/  LEA.HI.X.SX32 R90, R251, R126, 0x1, P3 ;  /* 0x0000007efb5a7211 */ /* 0x000fe200018f0eff */
[----:B------:R-:W4:Y:S04]  /*15f90*/  LDL.LU R242, [R1+0x23c] ;  /* 0x00023c0001f27983 */ /* 0x000f280000300800 */
[----:B------:R-:W4:Y:S01]  /*15fa0*/  LDL.LU R251, [R1+0x240] ;  /* 0x0002400001fb7983 */ /* 0x000f220000300800 */
[----:B------:R-:W-:-:S02]  /*15fb0*/  IADD3 R84, P6, PT, R6, R249, RZ ;  /* 0x000000f906547210 */ /* 0x000fc40007fde0ff */
[C---:B------:R-:W-:Y:S02]  /*15fc0*/  IADD3 R80, P5, PT, R6.reuse, R247, RZ ;  /* 0x000000f706507210 */ /* 0x040fe40007fbe0ff */
[-C--:B------:R-:W-:Y:S02]  /*15fd0*/  LEA.HI.X.SX32 R86, R249, R126.reuse, 0x1, P6 ;  /* 0x0000007ef9567211 */ /* 0x080fe400030f0eff */
[C---:B------:R-:W-:Y:S01]  /*15fe0*/  IADD3 R76, P4, PT, R6.reuse, R245, RZ ;  /* 0x000000f5064c7210 */ /* 0x040fe20007f9e0ff */
[----:B------:R-:W4:Y:S01]  /*15ff0*/  LDL.LU R249, [R1+0x244] ;  /* 0x0002440001f97983 */ /* 0x000f220000300800 */
[-C--:B------:R-:W-:Y:S02]  /*16000*/  LEA.HI.X.SX32 R82, R247, R126.reuse, 0x1, P5 ;  /* 0x0000007ef7527211 */ /* 0x080fe400028f0eff */
[----:B------:R-:W-:Y:S01]  /*16010*/  IADD3 R72, P3, PT, R6, R243, RZ ;  /* 0x000000f306487210 */ /* 0x000fe20007f7e0ff */
[----:B------:R-:W4:Y:S01]  /*16020*/  LDL.LU R247, [R1+0x248] ;  /* 0x0002480001f77983 */ /* 0x000f220000300800 */
[----:B------:R-:W-:-:S02]  /*16030*/  LEA.HI.X.SX32 R78, R245, R126, 0x1, P4 ;  /* 0x0000007ef54e7211 */ /* 0x000fc400020f0eff */
[----:B------:R-:W-:Y:S01]  /*16040*/  LEA.HI.X.SX32 R74, R243, R126, 0x1, P3 ;  /* 0x0000007ef34a7211 */ /* 0x000fe200018f0eff */
[----:B------:R-:W4:Y:S04]  /*16050*/  LDL.LU R245, [R1+0x24c] ;  /* 0x00024c0001f57983 */ /* 0x000f280000300800 */
[----:B------:R-:W4:Y:S01]  /*16060*/  LDL.LU R243, [R1+0x250] ;  /* 0x0002500001f37983 */ /* 0x000f220000300800 */
[----:B---3--:R-:W-:-:S04]  /*16070*/  IADD3 R68, P6, PT, R6, R37, RZ ;  /* 0x0000002506447210 */ /* 0x008fc80007fde0ff */
[----:B------:R-:W-:Y:S02]  /*16080*/  LEA.HI.X.SX32 R70, R37, R126, 0x1, P6 ;  /* 0x0000007e25467211 */ /* 0x000fe400030f0eff */
[----:B------:R-:W3:Y:S01]  /*16090*/  LDL.LU R37, [R1+0x254] ;  /* 0x0002540001257983 */ /* 0x000ee20000300800 */
[----:B--2---:R-:W-:-:S04]  /*160a0*/  IADD3 R64, P5, PT, R6, R39, RZ ;  /* 0x0000002706407210 */ /* 0x004fc80007fbe0ff */
[----:B------:R-:W-:Y:S02]  /*160b0*/  LEA.HI.X.SX32 R66, R39, R126, 0x1, P5 ;  /* 0x0000007e27427211 */ /* 0x000fe400028f0eff */
[----:B------:R-:W2:Y:S04]  /*160c0*/  LDL.LU R39, [R1+0x258] ;  /* 0x0002580001277983 */ /* 0x000ea80000300800 */
        /* <DEDUP_REMOVED lines=8> */
[----:B------:R-:W2:Y:S01]  /*16150*/  LDL.LU R61, [R1+0x27c] ;  /* 0x00027c00013d7983 */ /* 0x000ea20000300800 */
[----:B----4-:R-:W-:-:S02]  /*16160*/  IADD3 R60, P4, PT, R6, R35, RZ ;  /* 0x00000023063c7210 */ /* 0x010fc40007f9e0ff */
[C---:B------:R-:W-:Y:S02]  /*16170*/  IADD3 R56, P3, PT, R6.reuse, R33, RZ ;  /* 0x0000002106387210 */ /* 0x040fe40007f7e0ff */
[-C--:B------:R-:W-:Y:S02]  /*16180*/  LEA.HI.X.SX32 R62, R35, R126.reuse, 0x1, P4 ;  /* 0x0000007e233e7211 */ /* 0x080fe400020f0eff */
[----:B------:R-:W-:Y:S02]  /*16190*/  LEA.HI.X.SX32 R58, R33, R126, 0x1, P3 ;  /* 0x0000007e213a7211 */ /* 0x000fe400018f0eff */
[----:B------:R-:W4:Y:S04]  /*161a0*/  LDL.LU R33, [R1+0x280] ;  /* 0x0002800001217983 */ /* 0x000f280000300800 */
[----:B------:R-:W4:Y:S04]  /*161b0*/  LDL.LU R35, [R1+0x284] ;  /* 0x0002840001237983 */ /* 0x000f280000300800 */
[----:B------:R-:W4:Y:S01]  /*161c0*/  LDL.LU R69, [R1+0x288] ;  /* 0x0002880001457983 */ /* 0x000f220000300800 */
[----:B------:R-:W-:-:S04]  /*161d0*/  IADD3 R52, P6, PT, R6, R252, RZ ;  /* 0x000000fc06347210 */ /* 0x000fc80007fde0ff */
[----:B------:R-:W-:Y:S02]  /*161e0*/  LEA.HI.X.SX32 R54, R252, R126, 0x1, P6 ;  /* 0x0000007efc367211 */ /* 0x000fe400030f0eff */
[C---:B------:R-:W-:Y:S02]  /*161f0*/  IADD3 R48, P5, PT, R6.reuse, R250, RZ ;  /* 0x000000fa06307210 */ /* 0x040fe40007fbe0ff */
[----:B------:R-:W-:Y:S02]  /*16200*/  IADD3 R44, P4, PT, R6, R248, RZ ;  /* 0x000000f8062c7210 */ /* 0x000fe40007f9e0ff */
[----:B------:R-:W-:Y:S02]  /*16210*/  LEA.HI.X.SX32 R50, R250, R126, 0x1, P5 ;  /* 0x0000007efa327211 */ /* 0x000fe400028f0eff */
[----:B------:R-:W-:Y:S02]  /*16220*/  IADD3 R40, P3, PT, R6, R246, RZ ;  /* 0x000000f606287210 */ /* 0x000fe40007f7e0ff */
[----:B------:R-:W-:-:S02]  /*16230*/  LEA.HI.X.SX32 R46, R248, R126, 0x1, P4 ;  /* 0x0000007ef82e7211 */ /* 0x000fc400020f0eff */
[----:B------:R-:W-:Y:S02]  /*16240*/  IADD3 R252, P6, PT, R6, R242, RZ ;  /* 0x000000f206fc7210 */ /* 0x000fe40007fde0ff */
[-C--:B------:R-:W-:Y:S02]  /*16250*/  LEA.HI.X.SX32 R42, R246, R126.reuse, 0x1, P3 ;  /* 0x0000007ef62a7211 */ /* 0x080fe400018f0eff */
[----:B------:R-:W-:Y:S02]  /*16260*/  IADD3 R250, P5, PT, R6, R251, RZ ;  /* 0x000000fb06fa7210 */ /* 0x000fe40007fbe0ff */
[-C--:B------:R-:W-:Y:S02]  /*16270*/  LEA.HI.X.SX32 R38, R242, R126.reuse, 0x1, P6 ;  /* 0x0000007ef2267211 */ /* 0x080fe400030f0eff */
[----:B------:R-:W-:Y:S02]  /*16280*/  LEA.HI.X.SX32 R251, R251, R126, 0x1, P5 ;  /* 0x0000007efbfb7211 */ /* 0x000fe400028f0eff */
[----:B------:R-:W-:-:S02]  /*16290*/  IADD3 R248, P4, PT, R6, R249, RZ ;  /* 0x000000f906f87210 */ /* 0x000fc40007f9e0ff */
[C---:B------:R-:W-:Y:S02]  /*162a0*/  IADD3 R246, P3, PT, R6.reuse, R247, RZ ;  /* 0x000000f706f67210 */ /* 0x040fe40007f7e0ff */
[-C--:B------:R-:W-:Y:S02]  /*162b0*/  LEA.HI.X.SX32 R249, R249, R126.reuse, 0x1, P4 ;  /* 0x0000007ef9f97211 */ /* 0x080fe400020f0eff */
[C---:B------:R-:W-:Y:S02]  /*162c0*/  IADD3 R244, P6, PT, R6.reuse, R245, RZ ;  /* 0x000000f506f47210 */ /* 0x040fe40007fde0ff */
[-C--:B------:R-:W-:Y:S02]  /*162d0*/  LEA.HI.X.SX32 R247, R247, R126.reuse, 0x1, P3 ;  /* 0x0000007ef7f77211 */ /* 0x080fe400018f0eff */
[----:B------:R-:W-:Y:S02]  /*162e0*/  IADD3 R242, P5, PT, R6, R243, RZ ;  /* 0x000000f306f27210 */ /* 0x000fe40007fbe0ff */
[----:B------:R-:W-:-:S02]  /*162f0*/  LEA.HI.X.SX32 R245, R245, R126, 0x1, P6 ;  /* 0x0000007ef5f57211 */ /* 0x000fc400030f0eff */
[----:B------:R-:W-:Y:S02]  /*16300*/  LEA.HI.X.SX32 R243, R243, R126, 0x1, P5 ;  /* 0x0000007ef3f37211 */ /* 0x000fe400028f0eff */
[----:B---3--:R-:W-:-:S04]  /*16310*/  IADD3 R240, P4, PT, R6, R37, RZ ;  /* 0x0000002506f07210 */ /* 0x008fc80007f9e0ff */
[-C--:B------:R-:W-:Y:S02]  /*16320*/  LEA.HI.X.SX32 R241, R37, R126.reuse, 0x1, P4 ;  /* 0x0000007e25f17211 */ /* 0x080fe400020f0eff */
[----:B------:R-:W3:Y:S01]  /*16330*/  LDL.LU R37, [R1+0x28c] ;  /* 0x00028c0001257983 */ /* 0x000ee20000300800 */
[C---:B--2---:R-:W-:Y:S02]  /*16340*/  IADD3 R238, P3, PT, R6.reuse, R39, RZ ;  /* 0x0000002706ee7210 */ /* 0x044fe40007f7e0ff */
[C---:B------:R-:W-:Y:S02]  /*16350*/  IADD3 R236, P6, PT, R6.reuse, R45, RZ ;  /* 0x0000002d06ec7210 */ /* 0x040fe40007fde0ff */
[-C--:B------:R-:W-:Y:S02]  /*16360*/  LEA.HI.X.SX32 R239, R39, R126.reuse, 0x1, P3 ;  /* 0x0000007e27ef7211 */ /* 0x080fe400018f0eff */
[----:B------:R-:W-:Y:S01]  /*16370*/  IADD3 R234, P5, PT, R6, R41, RZ ;  /* 0x0000002906ea7210 */ /* 0x000fe20007fbe0ff */
[----:B------:R-:W2:Y:S01]  /*16380*/  LDL.LU R39, [R1+0x290] ;  /* 0x0002900001277983 */ /* 0x000ea20000300800 */
[----:B------:R-:W-:-:S02]  /*16390*/  LEA.HI.X.SX32 R237, R45, R126, 0x1, P6 ;  /* 0x0000007e2ded7211 */ /* 0x000fc400030f0eff */
[C---:B------:R-:W-:Y:S01]  /*163a0*/  IADD3 R232, P4, PT, R6.reuse, R43, RZ ;  /* 0x0000002b06e87210 */ /* 0x040fe20007f9e0ff */
[----:B------:R-:W2:Y:S01]  /*163b0*/  LDL.LU R45, [R1+0x294] ;  /* 0x00029400012d7983 */ /* 0x000ea20000300800 */
[-C--:B------:R-:W-:Y:S02]  /*163c0*/  LEA.HI.X.SX32 R235, R41, R126.reuse, 0x1, P5 ;  /* 0x0000007e29eb7211 */ /* 0x080fe400028f0eff */
[C---:B------:R-:W-:Y:S01]  /*163d0*/  IADD3 R230, P3, PT, R6.reuse, R47, RZ ;  /* 0x0000002f06e67210 */ /* 0x040fe20007f7e0ff */
[----:B------:R-:W2:Y:S01]  /*163e0*/  LDL.LU R41, [R1+0x298] ;  /* 0x0002980001297983 */ /* 0x000ea20000300800 */
[-C--:B------:R-:W-:Y:S02]  /*163f0*/  LEA.HI.X.SX32 R233, R43, R126.reuse, 0x1, P4 ;  /* 0x0000007e2be97211 */ /* 0x080fe400020f0eff */
[----:B------:R-:W-:Y:S01]  /*16400*/  IADD3 R228, P6, PT, R6, R49, RZ ;  /* 0x0000003106e47210 */ /* 0x000fe20007fde0ff */
[----:B------:R-:W2:Y:S01]  /*16410*/  LDL.LU R43, [R1+0x29c] ;  /* 0x00029c00012b7983 */ /* 0x000ea20000300800 */
[----:B------:R-:W-:-:S02]  /*16420*/  LEA.HI.X.SX32 R231, R47, R126, 0x1, P3 ;  /* 0x0000007e2fe77211 */ /* 0x000fc400018f0eff */
[-C--:B------:R-:W-:Y:S01]  /*16430*/  LEA.HI.X.SX32 R229, R49, R126.reuse, 0x1, P6 ;  /* 0x0000007e31e57211 */ /* 0x080fe200030f0eff */
[----:B------:R-:W2:Y:S01]  /*16440*/  LDL.LU R47, [R1+0x2a0] ;  /* 0x0002a000012f7983 */ /* 0x000ea20000300800 */
[C---:B------:R-:W-:Y:S02]  /*16450*/  IADD3 R226, P5, PT, R6.reuse, R65, RZ ;  /* 0x0000004106e27210 */ /* 0x040fe40007fbe0ff */
[C---:B------:R-:W-:Y:S01]  /*16460*/  IADD3 R224, P4, PT, R6.reuse, R53, RZ ;  /* 0x0000003506e07210 */ /* 0x040fe20007f9e0ff */
[----:B------:R-:W2:Y:S01]  /*16470*/  LDL.LU R49, [R1+0x2a4] ;  /* 0x0002a40001317983 */ /* 0x000ea20000300800 */
[-C--:B------:R-:W-:Y:S02]  /*16480*/  LEA.HI.X.SX32 R227, R65, R126.reuse, 0x1, P5 ;  /* 0x0000007e41e37211 */ /* 0x080fe400028f0eff */
[----:B------:R-:W-:Y:S01]  /*16490*/  LEA.HI.X.SX32 R225, R53, R126, 0x1, P4 ;  /* 0x0000007e35e17211 */ /* 0x000fe200020f0eff */
[----:B------:R-:W2:Y:S01]  /*164a0*/  LDL.LU R65, [R1+0x2a8] ;  /* 0x0002a80001417983 */ /* 0x000ea20000300800 */
[----:B------:R-:W-:-:S03]  /*164b0*/  IADD3 R222, P3, PT, R6, R57, RZ ;  /* 0x0000003906de7210 */ /* 0x000fc60007f7e0ff */
[----:B------:R-:W2:Y:S01]  /*164c0*/  LDL.LU R53, [R1+0x2ac] ;  /* 0x0002ac0001357983 */ /* 0x000ea20000300800 */
[-C--:B------:R-:W-:Y:S02]  /*164d0*/  LEA.HI.X.SX32 R223, R57, R126.reuse, 0x1, P3 ;  /* 0x0000007e39df7211 */ /* 0x080fe400018f0eff */
[C---:B------:R-:W-:Y:S01]  /*164e0*/  IADD3 R220, P6, PT, R6.reuse, R61, RZ ;  /* 0x0000003d06dc7210 */ /* 0x040fe20007fde0ff */
[----:B------:R-:W2:Y:S03]  /*164f0*/  LDL.LU R57, [R1+0x2b0] ;  /* 0x0002b00001397983 */ /* 0x000ea60000300800 */
[----:B------:R-:W-:Y:S02]  /*16500*/  LEA.HI.X.SX32 R221, R61, R126, 0x1, P6 ;  /* 0x0000007e3ddd7211 */ /* 0x000fe400030f0eff */
[----:B------:R-:W2:Y:S01]  /*16510*/  LDL.LU R61, [R1+0x2b4] ;  /* 0x0002b400013d7983 */ /* 0x000ea20000300800 */
[----:B----4-:R-:W-:-:S02]  /*16520*/  IADD3 R218, P5, PT, R6, R33, RZ ;  /* 0x0000002106da7210 */ /* 0x010fc40007fbe0ff */
[C---:B------:R-:W-:Y:S02]  /*16530*/  IADD3 R216, P4, PT, R6.reuse, R35, RZ ;  /* 0x0000002306d87210 */ /* 0x040fe40007f9e0ff */
[-C--:B------:R-:W-:Y:S02]  /*16540*/  LEA.HI.X.SX32 R219, R33, R126.reuse, 0x1, P5 ;  /* 0x0000007e21db7211 */ /* 0x080fe400028f0eff */
[C---:B------:R-:W-:Y:S01]  /*16550*/  IADD3 R214, P3, PT, R6.reuse, R69, RZ ;  /* 0x0000004506d67210 */ /* 0x040fe20007f7e0ff */
[----:B------:R-:W4:Y:S01]  /*16560*/  LDL.LU R33, [R1+0x2b8] ;  /* 0x0002b80001217983 */ /* 0x000f220000300800 */
[-C--:B------:R-:W-:Y:S02]  /*16570*/  LEA.HI.X.SX32 R217, R35, R126.reuse, 0x1, P4 ;  /* 0x0000007e23d97211 */ /* 0x080fe400020f0eff */
[----:B------:R-:W-:Y:S01]  /*16580*/  LEA.HI.X.SX32 R215, R69, R126, 0x1, P3 ;  /* 0x0000007e45d77211 */ /* 0x000fe200018f0eff */
[----:B------:R-:W4:Y:S04]  /*16590*/  LDL.LU R35, [R1+0x2bc] ;  /* 0x0002bc0001237983 */ /* 0x000f280000300800 */
[----:B------:R-:W4:Y:S01]  /*165a0*/  LDL.LU R69, [R1+0x2c0] ;  /* 0x0002c00001457983 */ /* 0x000f220000300800 */
        /* <DEDUP_REMOVED lines=60> */
[----:B------:R-:W-:Y:S01]  /*16970*/  LEA.HI.X.SX32 R173, R49, R126, 0x1, P6 ;  /* 0x0000007e31ad7211 */ /* 0x000fe200030f0eff */
[----:B------:R-:W2:Y:S01]  /*16980*/  LDL.LU R69, [R1+0x310] ;  /* 0x0003100001457983 */ /* 0x000ea20000300800 */
[----:B------:R-:W-:-:S03]  /*16990*/  IADD3 R170, P5, PT, R6, R65, RZ ;  /* 0x0000004106aa7210 */ /* 0x000fc60007fbe0ff */
[----:B------:R-:W2:Y:S01]  /*169a0*/  LDL.LU R47, [R1+0x314] ;  /* 0x00031400012f7983 */ /* 0x000ea20000300800 */
[----:B------:R-:W-:-:S03]  /*169b0*/  IADD3 R168, P4, PT, R6, R53, RZ ;  /* 0x0000003506a87210 */ /* 0x000fc60007f9e0ff */
        /* <DEDUP_REMOVED lines=13> */
[----:B------:R-:W-:Y:S02]  /*16a90*/  IADD3 R158, P3, PT, R6, R73, RZ ;  /* 0x00000049069e7210 */ /* 0x000fe40007f7e0ff */
[-C--:B------:R-:W-:Y:S02]  /*16aa0*/  LEA.HI.X.SX32 R163, R33, R126.reuse, 0x1, P5 ;  /* 0x0000007e21a37211 */ /* 0x080fe400028f0eff */
[-C--:B------:R-:W-:Y:S01]  /*16ab0*/  LEA.HI.X.SX32 R161, R35, R126.reuse, 0x1, P4 ;  /* 0x0000007e23a17211 */ /* 0x080fe200020f0eff */
[----:B------:R-:W4:Y:S01]  /*16ac0*/  LDL.LU R33, [R1+0x32c] ;  /* 0x00032c0001217983 */ /* 0x000f220000300800 */
[----:B------:R-:W-:-:S03]  /*16ad0*/  LEA.HI.X.SX32 R159, R73, R126, 0x1, P3 ;  /* 0x0000007e499f7211 */ /* 0x000fc600018f0eff */
[----:B------:R-:W4:Y:S01]  /*16ae0*/  LDL.LU R35, [R1+0x330] ;  /* 0x0003300001237983 */ /* 0x000f220000300800 */
[----:B---3--:R-:W-:-:S04]  /*16af0*/  IADD3 R156, P6, PT, R6, R37, RZ ;  /* 0x00000025069c7210 */ /* 0x008fc80007fde0ff */
[-C--:B------:R-:W-:Y:S02]  /*16b00*/  LEA.HI.X.SX32 R157, R37, R126.reuse, 0x1, P6 ;  /* 0x0000007e259d7211 */ /* 0x080fe400030f0eff */
[----:B------:R-:W3:Y:S01]  /*16b10*/  LDL.LU R37, [R1+0x334] ;  /* 0x0003340001257983 */ /* 0x000ee20000300800 */
[C---:B--2---:R-:W-:Y:S02]  /*16b20*/  IADD3 R154, P5, PT, R6.reuse, R39, RZ ;  /* 0x00000027069a7210 */ /* 0x044fe40007fbe0ff */
[C---:B------:R-:W-:Y:S02]  /*16b30*/  IADD3 R152, P4, PT, R6.reuse, R45, RZ ;  /* 0x0000002d06987210 */ /* 0x040fe40007f9e0ff */
[C---:B------:R-:W-:Y:S02]  /*16b40*/  IADD3 R150, P3, PT, R6.reuse, R41, RZ ;  /* 0x0000002906967210 */ /* 0x040fe40007f7e0ff */
[-C--:B------:R-:W-:Y:S02]  /*16b50*/  LEA.HI.X.SX32 R155, R39, R126.reuse, 0x1, P5 ;  /* 0x0000007e279b7211 */ /* 0x080fe400028f0eff */
[----:B------:R-:W-:Y:S01]  /*16b60*/  IADD3 R148, P6, PT, R6, R43, RZ ;  /* 0x0000002b06947210 */ /* 0x000fe20007fde0ff */
[----:B------:R-:W2:Y:S01]  /*16b70*/  LDL.LU R39, [R1+0x338] ;  /* 0x0003380001277983 */ /* 0x000ea20000300800 */
[----:B------:R-:W-:-:S02]  /*16b80*/  LEA.HI.X.SX32 R153, R45, R126, 0x1, P4 ;  /* 0x0000007e2d997211 */ /* 0x000fc400020f0eff */
[-C--:B------:R-:W-:Y:S02]  /*16b90*/  LEA.HI.X.SX32 R151, R41, R126.reuse, 0x1, P3 ;  /* 0x0000007e29977211 */ /* 0x080fe400018f0eff */
[----:B------:R-:W2:Y:S01]  /*16ba0*/  LDL.LU R41, [R1+0x33c] ;  /* 0x00033c0001297983 */ /* 0x000ea20000300800 */
[C---:B------:R-:W-:Y:S02]  /*16bb0*/  IADD3 R144, P4, PT, R6.reuse, R47, RZ ;  /* 0x0000002f06907210 */ /* 0x040fe40007f9e0ff */
[C---:B------:R-:W-:Y:S02]  /*16bc0*/  IADD3 R146, P5, PT, R6.reuse, R69, RZ ;  /* 0x0000004506927210 */ /* 0x040fe40007fbe0ff */
[----:B------:R-:W-:Y:S02]  /*16bd0*/  IADD3 R142, P3, PT, R6, R49, RZ ;  /* 0x00000031068e7210 */ /* 0x000fe40007f7e0ff */
[-C--:B------:R-:W-:Y:S02]  /*16be0*/  LEA.HI.X.SX32 R149, R43, R126.reuse, 0x1, P6 ;  /* 0x0000007e2b957211 */ /* 0x080fe400030f0eff */
[----:B------:R-:W2:Y:S01]  /*16bf0*/  LDL.LU R43, [R1+0x340] ;  /* 0x00034000012b7983 */ /* 0x000ea20000300800 */
[----:B------:R-:W-:-:S02]  /*16c00*/  LEA.HI.X.SX32 R145, R47, R126, 0x1, P4 ;  /* 0x0000007e2f917211 */ /* 0x000fc400020f0eff */
[-C--:B------:R-:W-:Y:S01]  /*16c10*/  LEA.HI.X.SX32 R143, R49, R126.reuse, 0x1, P3 ;  /* 0x0000007e318f7211 */ /* 0x080fe200018f0eff */
[----:B------:R-:W2:Y:S01]  /*16c20*/  LDL.LU R45, [R1+0x344] ;  /* 0x00034400012d7983 */ /* 0x000ea20000300800 */
[----:B------:R-:W-:-:S03]  /*16c30*/  LEA.HI.X.SX32 R147, R69, R126, 0x1, P5 ;  /* 0x0000007e45937211 */ /* 0x000fc600028f0eff */
[----:B------:R-:W2:Y:S01]  /*16c40*/  LDL.LU R47, [R1+0x348] ;  /* 0x00034800012f7983 */ /* 0x000ea20000300800 */
[----:B------:R-:W-:-:S03]  /*16c50*/  IADD3 R138, P5, PT, R6, R53, RZ ;  /* 0x00000035068a7210 */ /* 0x000fc60007fbe0ff */
        /* <DEDUP_REMOVED lines=10> */
[----:B------:R-:W2:Y:S04]  /*16d00*/  LDL.LU R81, [R1+0x360] ;  /* 0x0003600001517983 */ /* 0x000ea80000300800 */
[----:B------:R-:W2:Y:S01]  /*16d10*/  LDL.LU R61, [R1+0x364] ;  /* 0x00036400013d7983 */ /* 0x000ea20000300800 */
[C---:B------:R-:W-:Y:S02]  /*16d20*/  IADD3 R140, P6, PT, R6.reuse, R65, RZ ;  /* 0x00000041068c7210 */ /* 0x040fe40007fde0ff */
[C---:B----4-:R-:W-:Y:S01]  /*16d30*/  IADD3 R130, P5, PT, R6.reuse, R35, RZ ;  /* 0x0000002306827210 */ /* 0x050fe20007fbe0ff */
[----:B------:R-:W4:Y:S01]  /*16d40*/  LDL.LU R89, [R1+0x368] ;  /* 0x0003680001597983 */ /* 0x000f220000300800 */
[-C--:B------:R-:W-:Y:S02]  /*16d50*/  LEA.HI.X.SX32 R141, R65, R126.reuse, 0x1, P6 ;  /* 0x0000007e418d7211 */ /* 0x080fe400030f0eff */
[----:B------:R-:W-:Y:S01]  /*16d60*/  IADD3 R132, P6, PT, R6, R33, RZ ;  /* 0x0000002106847210 */ /* 0x000fe20007fde0ff */
[----:B------:R-:W4:Y:S01]  /*16d70*/  LDL.LU R65, [R1+0x36c] ;  /* 0x00036c0001417983 */ /* 0x000f220000300800 */
[----:B------:R-:W-:-:S02]  /*16d80*/  LEA.HI.X.SX32 R131, R35, R126, 0x1, P5 ;  /* 0x0000007e23837211 */ /* 0x000fc400028f0eff */
[----:B------:R-:W-:Y:S01]  /*16d90*/  LEA.HI.X.SX32 R133, R33, R126, 0x1, P6 ;  /* 0x0000007e21857211 */ /* 0x000fe200030f0eff */
[----:B------:R-:W4:Y:S04]  /*16da0*/  LDL.LU R85, [R1+0x370] ;  /* 0x0003700001557983 */ /* 0x000f280000300800 */
[----:B------:R-:W4:Y:S04]  /*16db0*/  LDL.LU R69, [R1+0x374] ;  /* 0x0003740001457983 */ /* 0x000f280000300800 */
[----:B------:R-:W4:Y:S04]  /*16dc0*/  LDL.LU R101, [R1+0x378] ;  /* 0x0003780001657983 */ /* 0x000f280000300800 */
[----:B------:R-:W4:Y:S04]  /*16dd0*/  LDL.LU R93, [R1+0x37c] ;  /* 0x00037c00015d7983 */ /* 0x000f280000300800 */
[----:B------:R-:W4:Y:S04]  /*16de0*/  LDL.LU R97, [R1+0x380] ;  /* 0x0003800001617983 */ /* 0x000f280000300800 */
[----:B------:R-:W4:Y:S04]  /*16df0*/  LDL.LU R77, [R1+0x384] ;  /* 0x00038400014d7983 */ /* 0x000f280000300800 */
[----:B------:R-:W4:Y:S01]  /*16e00*/  LDL.LU R73, [R1+0x388] ;  /* 0x0003880001497983 */ /* 0x000f220000300800 */
[----:B---3--:R-:W-:-:S04]  /*16e10*/  IADD3 R128, P4, PT, R6, R37, RZ ;  /* 0x0000002506807210 */ /* 0x008fc80007f9e0ff */
[----:B------:R-:W-:Y:S02]  /*16e20*/  LEA.HI.X.SX32 R129, R37, R126, 0x1, P4 ;  /* 0x0000007e25817211 */ /* 0x000fe400020f0eff */
[C---:B--2---:R-:W-:Y:S02]  /*16e30*/  IADD3 R31, P3, PT, R6.reuse, R39, RZ ;  /* 0x00000027061f7210 */ /* 0x044fe40007f7e0ff */
[----:B------:R-:W-:-:S04]  /*16e40*/  IADD3 R33, P6, PT, R6, R41, RZ ;  /* 0x0000002906217210 */ /* 0x000fc80007fde0ff */
[-C--:B------:R-:W-:Y:S02]  /*16e50*/  LEA.HI.X.SX32 R32, R41, R126.reuse, 0x1, P6 ;  /* 0x0000007e29207211 */ /* 0x080fe400030f0eff */
[C---:B------:R-:W-:Y:S02]  /*16e60*/  IADD3 R35, P5, PT, R6.reuse, R43, RZ ;  /* 0x0000002b06237210 */ /* 0x040fe40007fbe0ff */
[-C--:B------:R-:W-:Y:S02]  /*16e70*/  LEA.HI.X.SX32 R125, R39, R126.reuse, 0x1, P3 ;  /* 0x0000007e277d7211 */ /* 0x080fe400018f0eff */
[C---:B------:R-:W-:Y:S02]  /*16e80*/  IADD3 R37, P4, PT, R6.reuse, R45, RZ ;  /* 0x0000002d06257210 */ /* 0x040fe40007f9e0ff */
[----:B------:R-:W-:Y:S02]  /*16e90*/  LEA.HI.X.SX32 R34, R43, R126, 0x1, P5 ;  /* 0x0000007e2b227211 */ /* 0x000fe400028f0eff */
[----:B------:R-:W-:-:S02]  /*16ea0*/  IADD3 R39, P3, PT, R6, R47, RZ ;  /* 0x0000002f06277210 */ /* 0x000fc40007f7e0ff */
[C---:B------:R-:W-:Y:S02]  /*16eb0*/  IADD3 R41, P6, PT, R6.reuse, R49, RZ ;  /* 0x0000003106297210 */ /* 0x040fe40007fde0ff */
[C---:B------:R-:W-:Y:S02]  /*16ec0*/  IADD3 R43, P5, PT, R6.reuse, R109, RZ ;  /* 0x0000006d062b7210 */ /* 0x040fe40007fbe0ff */
[-C--:B-1----:R-:W-:Y:S02]  /*16ed0*/  LEA.HI.X.SX32 R0, R49, R126.reuse, 0x1, P6 ;  /* 0x0000007e31007211 */ /* 0x082fe400030f0eff */
[-C--:B------:R-:W-:Y:S02]  /*16ee0*/  LEA.HI.X.SX32 R36, R45, R126.reuse, 0x1, P4 ;  /* 0x0000007e2d247211 */ /* 0x080fe400020f0eff */
[----:B------:R-:W-:Y:S02]  /*16ef0*/  IADD3 R45, P4, PT, R6, R53, RZ ;  /* 0x00000035062d7210 */ /* 0x000fe40007f9e0ff */
[----:B------:R-:W-:-:S02]  /*16f00*/  LEA.HI.X.SX32 R2, R109, R126, 0x1, P5 ;  /* 0x0000007e6d027211 */ /* 0x000fc400028f0eff */
[-C--:B------:R-:W-:Y:S01]  /*16f10*/  LEA.HI.X.SX32 R127, R47, R126.reuse, 0x1, P3 ;  /* 0x0000007e2f7f7211 */ /* 0x080fe200018f0eff */
[----:B------:R1:W-:Y:S01]  /*16f20*/  STL [R1+0xac], R0 ;  /* 0x0000ac0001007387 */ /* 0x0003e20000100800 */
[C---:B------:R-:W-:Y:S02]  /*16f30*/  IADD3 R47, P3, PT, R6.reuse, R105, RZ ;  /* 0x00000069062f7210 */ /* 0x040fe40007f7e0ff */
[C---:B------:R-:W-:Y:S01]  /*16f40*/  IADD3 R49, P6, PT, R6.reuse, R57, RZ ;  /* 0x0000003906317210 */ /* 0x040fe20007fde0ff */
[----:B------:R2:W-:Y:S01]  /*16f50*/  STL [R1+0xb0], R2 ;  /* 0x0000b00201007387 */ /* 0x0005e20000100800 */
[----:B------:R-:W-:Y:S02]  /*16f60*/  IADD3 R51, P5, PT, R6, R81, RZ ;  /* 0x0000005106337210 */ /* 0x000fe40007fbe0ff */
[-C--:B-1----:R-:W-:Y:S02]  /*16f70*/  LEA.HI.X.SX32 R0, R53, R126.reuse, 0x1, P4 ;  /* 0x0000007e35007211 */ /* 0x082fe400020f0eff */
[----:B--2---:R-:W-:-:S03]  /*16f80*/  LEA.HI.X.SX32 R2, R105, R126, 0x1, P3 ;  /* 0x0000007e69027211 */ /* 0x004fc600018f0eff */
[----:B------:R1:W-:Y:S01]  /*16f90*/  STL [R1+0xb4], R0 ;  /* 0x0000b40001007387 */ /* 0x0003e20000100800 */
[----:B------:R-:W-:-:S03]  /*16fa0*/  IADD3 R53, P4, PT, R6, R61, RZ ;  /* 0x0000003d06357210 */ /* 0x000fc60007f9e0ff */
[----:B------:R2:W-:Y:S01]  /*16fb0*/  STL [R1+0xb8], R2 ;  /* 0x0000b80201007387 */ /* 0x0005e20000100800 */
[-C--:B-1----:R-:W-:Y:S02]  /*16fc0*/  LEA.HI.X.SX32 R0, R57, R126.reuse, 0x1, P6 ;  /* 0x0000007e39007211 */ /* 0x082fe400030f0eff */
[----:B--2---:R-:W-:-:S03]  /*16fd0*/  LEA.HI.X.SX32 R2, R81, R126, 0x1, P5 ;  /* 0x0000007e51027211 */ /* 0x004fc600028f0eff */
[----:B------:R1:W-:Y:S04]  /*16fe0*/  STL [R1+0xbc], R0 ;  /* 0x0000bc0001007387 */ /* 0x0003e80000100800 */
[----:B------:R2:W-:Y:S04]  /*16ff0*/  STL [R1+0xc0], R2 ;  /* 0x0000c00201007387 */ /* 0x0005e80000100800 */
[----:B------:R-:W3:Y:S01]  /*17000*/  LDL.LU R113, [R1+0x38c] ;  /* 0x00038c0001717983 */ /* 0x000ee20000300800 */
[----:B-1----:R-:W-:-:S03]  /*17010*/  LEA.HI.X.SX32 R0, R61, R126, 0x1, P4 ;  /* 0x0000007e3d007211 */ /* 0x002fc600020f0eff */
[----:B------:R-:W3:Y:S04]  /*17020*/  LDL.LU R109, [R1+0x390] ;  /* 0x00039000016d7983 */ /* 0x000ee80000300800 */
[----:B------:R1:W-:Y:S04]  /*17030*/  STL [R1+0xc4], R0 ;  /* 0x0000c40001007387 */ /* 0x0003e80000100800 */
[----:B------:R-:W3:Y:S01]  /*17040*/  LDL.LU R81, [R1+0x394] ;  /* 0x0003940001517983 */ /* 0x000ee20000300800 */
[C---:B----4-:R-:W-:Y:S02]  /*17050*/  IADD3 R55, P3, PT, R6.reuse, R89, RZ ;  /* 0x0000005906377210 */ /* 0x050fe40007f7e0ff */
[----:B------:R-:W-:-:S02]  /*17060*/  IADD3 R57, P6, PT, R6, R65, RZ ;  /* 0x0000004106397210 */ /* 0x000fc40007fde0ff */
[-C--:B--2---:R-:W-:Y:S02]  /*17070*/  LEA.HI.X.SX32 R2, R89, R126.reuse, 0x1, P3 ;  /* 0x0000007e59027211 */ /* 0x084fe400018f0eff */
[C---:B------:R-:W-:Y:S02]  /*17080*/  IADD3 R59, P5, PT, R6.reuse, R85, RZ ;  /* 0x00000055063b7210 */ /* 0x040fe40007fbe0ff */
[-C--:B-1----:R-:W-:Y:S01]  /*17090*/  LEA.HI.X.SX32 R0, R65, R126.reuse, 0x1, P6 ;  /* 0x0000007e41007211 */ /* 0x082fe200030f0eff */
[----:B------:R1:W-:Y:S01]  /*170a0*/  STL [R1+0xc8], R2 ;  /* 0x0000c80201007387 */ /* 0x0003e20000100800 */
[C---:B------:R-:W-:Y:S02]  /*170b0*/  IADD3 R61, P4, PT, R6.reuse, R69, RZ ;  /* 0x00000045063d7210 */ /* 0x040fe40007f9e0ff */
[----:B------:R-:W-:Y:S01]  /*170c0*/  IADD3 R63, P3, PT, R6, R101, RZ ;  /* 0x00000065063f7210 */ /* 0x000fe20007f7e0ff */
[----:B------:R2:W-:Y:S01]  /*170d0*/  STL [R1+0xcc], R0 ;  /* 0x0000cc0001007387 */ /* 0x0005e20000100800 */
[----:B-1----:R-:W-:-:S02]  /*170e0*/  LEA.HI.X.SX32 R2, R85, R126, 0x1, P5 ;  /* 0x0000007e55027211 */ /* 0x002fc400028f0eff */
[----:B--2---:R-:W-:-:S03]  /*170f0*/  LEA.HI.X.SX32 R0, R69, R126, 0x1, P4 ;  /* 0x0000007e45007211 */ /* 0x004fc600020f0eff */
[----:B------:R1:W-:Y:S01]  /*17100*/  STL [R1+0xd0], R2 ;  /* 0x0000d00201007387 */ /* 0x0003e20000100800 */
[----:B------:R-:W-:-:S03]  /*17110*/  IADD3 R65, P6, PT, R6, R93, RZ ;  /* 0x0000005d06417210 */ /* 0x000fc60007fde0ff */
[----:B------:R-:W2:Y:S01]  /*17120*/  LDL.LU R87, [R1+0x398] ;  /* 0x0003980001577983 */ /* 0x000ea20000300800 */
[----:B------:R-:W-:-:S03]  /*17130*/  IADD3 R67, P5, PT, R6, R97, RZ ;  /* 0x0000006106437210 */ /* 0x000fc60007fbe0ff */
[----:B------:R-:W4:Y:S01]  /*17140*/  LDL.LU R89, [R1+0x39c] ;  /* 0x00039c0001597983 */ /* 0x000f220000300800 */
[----:B-1----:R-:W-:-:S03]  /*17150*/  LEA.HI.X.SX32 R2, R101, R126, 0x1, P3 ;  /* 0x0000007e65027211 */ /* 0x002fc600018f0eff */
[----:B------:R1:W-:Y:S01]  /*17160*/  STL [R1+0xd4], R0 ;  /* 0x0000d40001007387 */ /* 0x0003e20000100800 */
[----:B------:R-:W-:-:S03]  /*17170*/  IADD3 R69, P4, PT, R6, R77, RZ ;  /* 0x0000004d06457210 */ /* 0x000fc60007f9e0ff */
[----:B------:R-:W4:Y:S01]  /*17180*/  LDL.LU R85, [R1+0x3a0] ;  /* 0x0003a00001557983 */ /* 0x000f220000300800 */
[----:B------:R-:W-:Y:S02]  /*17190*/  IADD3 R71, P3, PT, R6, R73, RZ ;  /* 0x0000004906477210 */ /* 0x000fe40007f7e0ff */
[-C--:B------:R-:W-:Y:S01]  /*171a0*/  LEA.HI.X.SX32 R3, R97, R126.reuse, 0x1, P5 ;  /* 0x0000007e61037211 */ /* 0x080fe200028f0eff */
[----:B------:R1:W-:Y:S02]  /*171b0*/  STL [R1+0xd8], R2 ;  /* 0x0000d80201007387 */ /* 0x0003e40000100800 */
[-C--:B-1----:R-:W-:Y:S02]  /*171c0*/  LEA.HI.X.SX32 R0, R93, R126.reuse, 0x1, P6 ;  /* 0x0000007e5d007211 */ /* 0x082fe400030f0eff */
[----:B------:R-:W4:Y:S04]  /*171d0*/  LDL.LU R95, [R1+0x3a4] ;  /* 0x0003a400015f7983 */ /* 0x000f280000300800 */
[----:B------:R-:W4:Y:S01]  /*171e0*/  LDL.LU R91, [R1+0x3a8] ;  /* 0x0003a800015b7983 */ /* 0x000f220000300800 */
[----:B------:R-:W-:-:S03]  /*171f0*/  LEA.HI.X.SX32 R2, R77, R126, 0x1, P4 ;  /* 0x0000007e4d027211 */ /* 0x000fc600020f0eff */
[----:B------:R1:W-:Y:S04]  /*17200*/  STL [R1+0xdc], R0 ;  /* 0x0000dc0001007387 */ /* 0x0003e80000100800 */
[----:B------:R-:W4:Y:S04]  /*17210*/  LDL.LU R93, [R1+0x3ac] ;  /* 0x0003ac00015d7983 */ /* 0x000f280000300800 */
[----:B------:R3:W-:Y:S01]  /*17220*/  STL [R1+0xe0], R3 ;  /* 0x0000e00301007387 */ /* 0x0007e20000100800 */
[----:B-1----:R-:W-:-:S03]  /*17230*/  LEA.HI.X.SX32 R0, R73, R126, 0x1, P3 ;  /* 0x0000007e49007211 */ /* 0x002fc600018f0eff */
[----:B------:R-:W4:Y:S04]  /*17240*/  LDL.LU R99, [R1+0x3b0] ;  /* 0x0003b00001637983 */ /* 0x000f280000300800 */
[----:B------:R1:W-:Y:S04]  /*17250*/  STL [R1+0xe4], R2 ;  /* 0x0000e40201007387 */ /* 0x0003e80000100800 */
[----:B------:R-:W4:Y:S04]  /*17260*/  LDL.LU R101, [R1+0x3b4] ;  /* 0x0003b40001657983 */ /* 0x000f280000300800 */
[----:B------:R1:W-:Y:S04]  /*17270*/  STL [R1+0xe8], R0 ;  /* 0x0000e80001007387 */ /* 0x0003e80000100800 */
[----:B------:R-:W4:Y:S04]  /*17280*/  LDL.LU R97, [R1+0x3b8] ;  /* 0x0003b80001617983 */ /* 0x000f280000300800 */
[----:B------:R-:W4:Y:S04]  /*17290*/  LDL.LU R107, [R1+0x3bc] ;  /* 0x0003bc00016b7983 */ /* 0x000f280000300800 */
[----:B------:R-:W4:Y:S04]  /*172a0*/  LDL.LU R103, [R1+0x3c0] ;  /* 0x0003c00001677983 */ /* 0x000f280000300800 */
[----:B------:R-:W4:Y:S01]  /*172b0*/  LDL.LU R105, [R1+0x3c4] ;  /* 0x0003c40001697983 */ /* 0x000f220000300800 */
[----:B---3--:R-:W-:-:S02]  /*172c0*/  IADD3 R73, P3, PT, R6, R113, RZ ;  /* 0x0000007106497210 */ /* 0x008fc40007f7e0ff */
[C---:B------:R-:W-:Y:S02]  /*172d0*/  IADD3 R75, P4, PT, R6.reuse, R109, RZ ;  /* 0x0000006d064b7210 */ /* 0x040fe40007f9e0ff */
[-C--:B------:R-:W-:Y:S02]  /*172e0*/  LEA.HI.X.SX32 R3, R113, R126.reuse, 0x1, P3 ;  /* 0x0000007e71037211 */ /* 0x080fe400018f0eff */
[-C--:B-1----:R-:W-:Y:S02]  /*172f0*/  LEA.HI.X.SX32 R2, R109, R126.reuse, 0x1, P4 ;  /* 0x0000007e6d027211 */ /* 0x082fe400020f0eff */
[C---:B------:R-:W-:Y:S01]  /*17300*/  IADD3 R77, P5, PT, R6.reuse, R81, RZ ;  /* 0x00000051064d7210 */ /* 0x040fe20007fbe0ff */
[----:B------:R1:W-:Y:S03]  /*17310*/  STL [R1+0xec], R3 ;  /* 0x0000ec0301007387 */ /* 0x0003e60000100800 */
[----:B------:R-:W-:Y:S01]  /*17320*/  LEA.HI.X.SX32 R0, R81, R126, 0x1, P5 ;  /* 0x0000007e51007211 */ /* 0x000fe200028f0eff */
[----:B------:R-:W3:Y:S04]  /*17330*/  LDL.LU R111, [R1+0x3c8] ;  /* 0x0003c800016f7983 */ /* 0x000ee80000300800 */
[----:B------:R1:W-:Y:S04]  /*17340*/  STL [R1+0xf0], R2 ;  /* 0x0000f00201007387 */ /* 0x0003e80000100800 */
[----:B------:R-:W3:Y:S04]  /*17350*/  LDL.LU R113, [R1+0x3cc] ;  /* 0x0003cc0001717983 */ /* 0x000ee80000300800 */
[----:B------:R1:W-:Y:S04]  /*17360*/  STL [R1+0xf4], R0 ;  /* 0x0000f40001007387 */ /* 0x0003e80000100800 */
[----:B------:R-:W3:Y:S04]  /*17370*/  LDL.LU R109, [R1+0x3d0] ;  /* 0x0003d000016d7983 */ /* 0x000ee80000300800 */
[----:B------:R-:W3:Y:S04]  /*17380*/  LDL.LU R4, [R1+0x3d4] ;  /* 0x0003d40001047983 */ /* 0x000ee80000300800 */
[----:B------:R-:W3:Y:S04]  /*17390*/  LDL.LU R119, [R1+0x3d8] ;  /* 0x0003d80001777983 */ /* 0x000ee80000300800 */
[----:B------:R-:W3:Y:S04]  /*173a0*/  LDL.LU R117, [R1+0x3dc] ;  /* 0x0003dc0001757983 */ /* 0x000ee80000300800 */
[----:B------:R-:W3:Y:S01]  /*173b0*/  LDL.LU R8, [R1+0x3e0] ;  /* 0x0003e00001087983 */ /* 0x000ee20000300800 */
[----:B--2---:R-:W-:-:S02]  /*173c0*/  IADD3 R79, P3, PT, R6, R87, RZ ;  /* 0x00000057064f7210 */ /* 0x004fc40007f7e0ff */
[C---:B----4-:R-:W-:Y:S02]  /*173d0*/  IADD3 R81, P4, PT, R6.reuse, R89, RZ ;  /* 0x0000005906517210 */ /* 0x050fe40007f9e0ff */
[C---:B------:R-:W-:Y:S02]  /*173e0*/  IADD3 R83, P5, PT, R6.reuse, R85, RZ ;  /* 0x0000005506537210 */ /* 0x040fe40007fbe0ff */
[-C--:B-1----:R-:W-:Y:S02]  /*173f0*/  LEA.HI.X.SX32 R3, R87, R126.reuse, 0x1, P3 ;  /* 0x0000007e57037211 */ /* 0x082fe400018f0eff */
[-C--:B------:R-:W-:Y:S02]  /*17400*/  LEA.HI.X.SX32 R2, R89, R126.reuse, 0x1, P4 ;  /* 0x0000007e59027211 */ /* 0x080fe400020f0eff */
[----:B------:R-:W-:Y:S02]  /*17410*/  LEA.HI.X.SX32 R0, R85, R126, 0x1, P5 ;  /* 0x0000007e55007211 */ /* 0x000fe400028f0eff */
[C---:B------:R-:W-:Y:S01]  /*17420*/  IADD3 R85, P3, PT, R6.reuse, R95, RZ ;  /* 0x0000005f06557210 */ /* 0x040fe20007f7e0ff */
[----:B------:R1:W-:Y:S01]  /*17430*/  STL [R1+0xf8], R3 ;  /* 0x0000f80301007387 */ /* 0x0003e20000100800 */
[----:B------:R-:W-:-:S03]  /*17440*/  IADD3 R87, P4, PT, R6, R91, RZ ;  /* 0x0000005b06577210 */ /* 0x000fc60007f9e0ff */
[----:B------:R2:W-:Y:S01]  /*17450*/  STL [R1+0xfc], R2 ;  /* 0x0000fc0201007387 */ /* 0x0005e20000100800 */
[----:B------:R-:W-:-:S03]  /*17460*/  IADD3 R89, P5, PT, R6, R93, RZ ;  /* 0x0000005d06597210 */ /* 0x000fc60007fbe0ff */
[----:B------:R4:W-:Y:S01]  /*17470*/  STL [R1+0x100], R0 ;  /* 0x0001000001007387 */ /* 0x0009e20000100800 */
[-C--:B-1----:R-:W-:Y:S02]  /*17480*/  LEA.HI.X.SX32 R3, R95, R126.reuse, 0x1, P3 ;  /* 0x0000007e5f037211 */ /* 0x082fe400018f0eff */
[-C--:B--2---:R-:W-:Y:S02]  /*17490*/  LEA.HI.X.SX32 R2, R91, R126.reuse, 0x1, P4 ;  /* 0x0000007e5b027211 */ /* 0x084fe400020f0eff */
[C---:B------:R-:W-:Y:S02]  /*174a0*/  IADD3 R91, P3, PT, R6.reuse, R99, RZ ;  /* 0x00000063065b7210 */ /* 0x040fe40007f7e0ff */
[----:B----4-:R-:W-:Y:S01]  /*174b0*/  LEA.HI.X.SX32 R0, R93, R126, 0x1, P5 ;  /* 0x0000007e5d007211 */ /* 0x010fe200028f0eff */
[----:B------:R1:W-:Y:S01]  /*174c0*/  STL [R1+0x104], R3 ;  /* 0x0001040301007387 */ /* 0x0003e20000100800 */
[----:B------:R-:W-:-:S03]  /*174d0*/  IADD3 R93, P4, PT, R6, R101, RZ ;  /* 0x00000065065d7210 */ /* 0x000fc60007f9e0ff */
[----:B------:R2:W-:Y:S04]  /*174e0*/  STL [R1+0x108], R2 ;  /* 0x0001080201007387 */ /* 0x0005e80000100800 */
[----:B------:R4:W-:Y:S01]  /*174f0*/  STL [R1+0x10c], R0 ;  /* 0x00010c0001007387 */ /* 0x0009e20000100800 */
[-C--:B-1----:R-:W-:Y:S02]  /*17500*/  LEA.HI.X.SX32 R3, R99, R126.reuse, 0x1, P3 ;  /* 0x0000007e63037211 */ /* 0x082fe400018f0eff */
[----:B------:R-:W-:Y:S02]  /*17510*/  IADD3 R95, P5, PT, R6, R97, RZ ;  /* 0x00000061065f7210 */ /* 0x000fe40007fbe0ff */
[-C--:B--2---:R-:W-:Y:S01]  /*17520*/  LEA.HI.X.SX32 R2, R101, R126.reuse, 0x1, P4 ;  /* 0x0000007e65027211 */ /* 0x084fe200020f0eff */
[----:B------:R1:W-:Y:S01]  /*17530*/  STL [R1+0x110], R3 ;  /* 0x0001100301007387 */ /* 0x0003e20000100800 */
[----:B----4-:R-:W-:-:S02]  /*17540*/  LEA.HI.X.SX32 R0, R97, R126, 0x1, P5 ;  /* 0x0000007e61007211 */ /* 0x010fc400028f0eff */
[C---:B------:R-:W-:Y:S02]  /*17550*/  IADD3 R97, P3, PT, R6.reuse, R107, RZ ;  /* 0x0000006b06617210 */ /* 0x040fe40007f7e0ff */
[C---:B------:R-:W-:Y:S02]  /*17560*/  IADD3 R99, P4, PT, R6.reuse, R103, RZ ;  /* 0x0000006706637210 */ /* 0x040fe40007f9e0ff */
[----:B------:R-:W-:Y:S01]  /*17570*/  IADD3 R101, P5, PT, R6, R105, RZ ;  /* 0x0000006906657210 */ /* 0x000fe20007fbe0ff */
[----:B------:R2:W-:Y:S01]  /*17580*/  STL [R1+0x114], R2 ;  /* 0x0001140201007387 */ /* 0x0005e20000100800 */
[----:B-1----:R-:W-:-:S03]  /*17590*/  LEA.HI.X.SX32 R3, R107, R126, 0x1, P3 ;  /* 0x0000007e6b037211 */ /* 0x002fc600018f0eff */
[----:B------:R1:W-:Y:S01]  /*175a0*/  STL [R1+0x118], R0 ;  /* 0x0001180001007387 */ /* 0x0003e20000100800 */
[-C--:B--2---:R-:W-:Y:S02]  /*175b0*/  LEA.HI.X.SX32 R2, R103, R126.reuse, 0x1, P4 ;  /* 0x0000007e67027211 */ /* 0x084fe400020f0eff */
[----:B-1----:R-:W-:Y:S01]  /*175c0*/  LEA.HI.X.SX32 R0, R105, R126, 0x1, P5 ;  /* 0x0000007e69007211 */ /* 0x002fe200028f0eff */
[----:B------:R1:W-:Y:S01]  /*175d0*/  STL [R1+0x11c], R3 ;  /* 0x00011c0301007387 */ /* 0x0003e20000100800 */
[C---:B------:R-:W-:Y:S01]  /*175e0*/  SHF.L.U64.HI R122, R120.reuse, 0x2, R122 ;  /* 0x00000002787a7819 */ /* 0x040fe2000001027a */
[----:B------:R-:W-:Y:S01]  /*175f0*/  IMAD.SHL.U32 R120, R120, 0x4, RZ ;  /* 0x0000000478787824 */ /* 0x000fe200078e00ff */
        /* <DEDUP_REMOVED lines=40> */
[----:B------:R-:W-:-:S02]  /*17880*/  SHF.L.U64.HI R38, R252, 0x2, R38 ;  /* 0x00000002fc267819 */ /* 0x000fc40000010226 */
[----:B------:R-:W-:Y:S02]  /*17890*/  SHF.L.U64.HI R5, R124, 0x2, R5 ;  /* 0x000000027c057819 */ /* 0x000fe40000010205 */
[----:B---3--:R-:W-:-:S04]  /*178a0*/  IADD3 R103, P3, PT, R6, R111, RZ ;  /* 0x0000006f06677210 */ /* 0x008fc80007f7e0ff */
[----:B------:R-:W-:Y:S02]  /*178b0*/  LEA.HI.X.SX32 R123, R111, R126, 0x1, P3 ;  /* 0x0000007e6f7b7211 */ /* 0x000fe400018f0eff */
[----:B------:R-:W-:-:S04]  /*178c0*/  IADD3 R105, P4, PT, R6, R113, RZ ;  /* 0x0000007106697210 */ /* 0x000fc80007f9e0ff */
[----:B-1----:R-:W-:Y:S02]  /*178d0*/  LEA.HI.X.SX32 R3, R113, R126, 0x1, P4 ;  /* 0x0000007e71037211 */ /* 0x002fe400020f0eff */
[----:B------:R-:W-:-:S04]  /*178e0*/  IADD3 R107, P5, PT, R6, R109, RZ ;  /* 0x0000006d066b7210 */ /* 0x000fc80007fbe0ff */
[----:B------:R-:W-:Y:S02]  /*178f0*/  LEA.HI.X.SX32 R121, R109, R126, 0x1, P5 ;  /* 0x0000007e6d797211 */ /* 0x000fe400028f0eff */
[C---:B------:R-:W-:Y:S02]  /*17900*/  IADD3 R109, P3, PT, R6.reuse, R4, RZ ;  /* 0x00000004066d7210 */ /* 0x040fe40007f7e0ff */
[C---:B------:R-:W-:Y:S02]  /*17910*/  IADD3 R111, P4, PT, R6.reuse, R119, RZ ;  /* 0x00000077066f7210 */ /* 0x040fe40007f9e0ff */
[C---:B------:R-:W-:Y:S02]  /*17920*/  IADD3 R113, P5, PT, R6.reuse, R117, RZ ;  /* 0x0000007506717210 */ /* 0x040fe40007fbe0ff */
[----:B------:R-:W-:Y:S02]  /*17930*/  IADD3 R115, P6, PT, R6, R8, RZ ;  /* 0x0000000806737210 */ /* 0x000fe40007fde0ff */
[----:B------:R-:W-:-:S02]  /*17940*/  LEA.HI.X.SX32 R4, R4, R126, 0x1, P3 ;  /* 0x0000007e04047211 */ /* 0x000fc400018f0eff */
[-C--:B------:R-:W-:Y:S02]  /*17950*/  LEA.HI.X.SX32 R119, R119, R126.reuse, 0x1, P4 ;  /* 0x0000007e77777211 */ /* 0x080fe400020f0eff */
[-C--:B------:R-:W-:Y:S02]  /*17960*/  LEA.HI.X.SX32 R117, R117, R126.reuse, 0x1, P5 ;  /* 0x0000007e75757211 */ /* 0x080fe400028f0eff */
[----:B------:R-:W-:Y:S02]  /*17970*/  LEA.HI.X.SX32 R126, R8, R126, 0x1, P6 ;  /* 0x0000007e087e7211 */ /* 0x000fe400030f0eff */
[----:B------:R-:W2:Y:S04]  /*17980*/  LDL.LU R8, [R1+0x4b4] ;  /* 0x0004b40001087983 */ /* 0x000ea80000300800 */
[----:B------:R-:W-:Y:S04]  /*17990*/  STL [R1+0xa8], R122 ;  /* 0x0000a87a01007387 */ /* 0x000fe80000100800 */
[----:B------:R1:W-:Y:S04]  /*179a0*/  STL [R1+0xa4], R120 ;  /* 0x0000a47801007387 */ /* 0x0003e80000100800 */
[----:B------:R-:W-:Y:S04]  /*179b0*/  STL [R1+0xa0], R118 ;  /* 0x0000a07601007387 */ /* 0x000fe80000100800 */
[----:B------:R-:W-:Y:S04]  /*179c0*/  STL [R1+0x9c], R116 ;  /* 0x00009c7401007387 */ /* 0x000fe80000100800 */
[----:B------:R-:W-:Y:S04]  /*179d0*/  STL [R1+0x98], R114 ;  /* 0x0000987201007387 */ /* 0x000fe80000100800 */
[----:B------:R-:W-:Y:S04]  /*179e0*/  STL [R1+0x94], R112 ;  /* 0x0000947001007387 */ /* 0x000fe80000100800 */
[----:B------:R-:W-:Y:S04]  /*179f0*/  STL [R1+0x90], R110 ;  /* 0x0000906e01007387 */ /* 0x000fe80000100800 */
        /* <DEDUP_REMOVED lines=34> */
[----:B-1----:R-:W4:Y:S04]  /*17c20*/  LDL.LU R120, [R1+0xac] ;  /* 0x0000ac0001787983 */ /* 0x002f280000300800 */
[----:B------:R4:W-:Y:S04]  /*17c30*/  STL [R1+0x4], R40 ;  /* 0x0000042801007387 */ /* 0x0009e80000100800 */
[----:B---3--:R-:W3:Y:S04]  /*17c40*/  LDL R106, [R1+0xb0] ;  /* 0x0000b000016a7983 */ /* 0x008ee80000100800 */
[----:B------:R1:W-:Y:S04]  /*17c50*/  STL [R1], R38 ;  /* 0x0000002601007387 */ /* 0x0003e80000100800 */
[----:B------:R-:W2:Y:S01]  /*17c60*/  LDL.LU R122, [R1+0xb4] ;  /* 0x0000b400017a7983 */ /* 0x000ea20000300800 */
[----:B------:R-:W-:-:S03]  /*17c70*/  IMAD.SHL.U32 R6, R124, 0x4, RZ ;  /* 0x000000047c067824 */ /* 0x000fc600078e00ff */
[----:B------:R-:W3:Y:S04]  /*17c80*/  LDL.LU R124, [R1+0xb8] ;  /* 0x0000b800017c7983 */ /* 0x000ee80000300800 */
[----:B------:R-:W3:Y:S04]  /*17c90*/  LDL.LU R108, [R1+0xbc] ;  /* 0x0000bc00016c7983 */ /* 0x000ee80000300800 */
[----:B------:R-:W3:Y:S04]  /*17ca0*/  LDL.LU R110, [R1+0xc0] ;  /* 0x0000c000016e7983 */ /* 0x000ee80000300800 */
[----:B------:R-:W3:Y:S04]  /*17cb0*/  LDL.LU R112, [R1+0xc4] ;  /* 0x0000c40001707983 */ /* 0x000ee80000300800 */
[----:B------:R-:W3:Y:S04]  /*17cc0*/  LDL.LU R114, [R1+0xc8] ;  /* 0x0000c80001727983 */ /* 0x000ee80000300800 */
[----:B------:R-:W3:Y:S04]  /*17cd0*/  LDL.LU R116, [R1+0xcc] ;  /* 0x0000cc0001747983 */ /* 0x000ee80000300800 */
[----:B------:R-:W3:Y:S01]  /*17ce0*/  LDL.LU R118, [R1+0xd0] ;  /* 0x0000d00001767983 */ /* 0x000ee20000300800 */
[----:B----4-:R-:W-:-:S03]  /*17cf0*/  SHF.L.U64.HI R40, R41, 0x2, R120 ;  /* 0x0000000229287819 */ /* 0x010fc60000010278 */
[----:B------:R-:W4:Y:S01]  /*17d00*/  LDL.LU R120, [R1+0xd4] ;  /* 0x0000d40001787983 */ /* 0x000f220000300800 */
[----:B--2---:R-:W-:-:S03]  /*17d10*/  SHF.L.U64.HI R44, R45, 0x2, R122 ;  /* 0x000000022d2c7819 */ /* 0x004fc6000001027a */
[----:B------:R-:W2:Y:S01]  /*17d20*/  LDL.LU R122, [R1+0xd8] ;  /* 0x0000d800017a7983 */ /* 0x000ea20000300800 */
[----:B---3--:R-:W-:-:S03]  /*17d30*/  SHF.L.U64.HI R46, R47, 0x2, R124 ;  /* 0x000000022f2e7819 */ /* 0x008fc6000001027c */
[----:B------:R-:W3:Y:S04]  /*17d40*/  LDL.LU R124, [R1+0xdc] ;  /* 0x0000dc00017c7983 */ /* 0x000ee80000300800 */
[----:B------:R-:W3:Y:S04]  /*17d50*/  LDL.LU R94, [R1+0xe0] ;  /* 0x0000e000015e7983 */ /* 0x000ee80000300800 */
[----:B------:R-:W3:Y:S04]  /*17d60*/  LDL.LU R96, [R1+0xe4] ;  /* 0x0000e40001607983 */ /* 0x000ee80000300800 */
[----:B------:R-:W3:Y:S04]  /*17d70*/  LDL.LU R98, [R1+0xe8] ;  /* 0x0000e80001627983 */ /* 0x000ee80000300800 */
[----:B------:R-:W3:Y:S04]  /*17d80*/  LDL.LU R100, [R1+0xec] ;  /* 0x0000ec0001647983 */ /* 0x000ee80000300800 */
[----:B------:R-:W3:Y:S01]  /*17d90*/  LDL.LU R102, [R1+0xf0] ;  /* 0x0000f00001667983 */ /* 0x000ee20000300800 */
[----:B------:R-:W-:-:S02]  /*17da0*/  SHF.L.U64.HI R42, R43, 0x2, R106 ;  /* 0x000000022b2a7819 */ /* 0x000fc4000001026a */
[----:B------:R-:W-:Y:S01]  /*17db0*/  SHF.L.U64.HI R48, R49, 0x2, R108 ;  /* 0x0000000231307819 */ /* 0x000fe2000001026c */
[----:B------:R-:W3:Y:S01]  /*17dc0*/  LDL.LU R104, [R1+0xf4] ;  /* 0x0000f40001687983 */ /* 0x000ee20000300800 */
[----:B------:R-:W-:-:S03]  /*17dd0*/  SHF.L.U64.HI R50, R51, 0x2, R110 ;  /* 0x0000000233327819 */ /* 0x000fc6000001026e */
[----:B------:R-:W3:Y:S01]  /*17de0*/  LDL.LU R106, [R1+0xf8] ;  /* 0x0000f800016a7983 */ /* 0x000ee20000300800 */
[----:B------:R-:W-:-:S03]  /*17df0*/  SHF.L.U64.HI R52, R53, 0x2, R112 ;  /* 0x0000000235347819 */ /* 0x000fc60000010270 */
[----:B------:R-:W3:Y:S04]  /*17e00*/  LDL.LU R108, [R1+0xfc] ;  /* 0x0000fc00016c7983 */ /* 0x000ee80000300800 */
[----:B------:R-:W3:Y:S04]  /*17e10*/  LDL.LU R110, [R1+0x100] ;  /* 0x00010000016e7983 */ /* 0x000ee80000300800 */
[----:B------:R-:W3:Y:S01]  /*17e20*/  LDL.LU R112, [R1+0x104] ;  /* 0x0001040001707983 */ /* 0x000ee20000300800 */
[----:B------:R-:W-:Y:S02]  /*17e30*/  SHF.L.U64.HI R54, R55, 0x2, R114 ;  /* 0x0000000237367819 */ /* 0x000fe40000010272 */
[----:B------:R-:W-:Y:S01]  /*17e40*/  SHF.L.U64.HI R56, R57, 0x2, R116 ;  /* 0x0000000239387819 */ /* 0x000fe20000010274 */
[----:B------:R-:W3:Y:S01]  /*17e50*/  LDL.LU R114, [R1+0x108] ;  /* 0x0001080001727983 */ /* 0x000ee20000300800 */
[----:B------:R-:W-:-:S03]  /*17e60*/  SHF.L.U64.HI R58, R59, 0x2, R118 ;  /* 0x000000023b3a7819 */ /* 0x000fc60000010276 */
[----:B------:R-:W3:Y:S04]  /*17e70*/  LDL.LU R116, [R1+0x10c] ;  /* 0x00010c0001747983 */ /* 0x000ee80000300800 */
[----:B------:R-:W3:Y:S01]  /*17e80*/  LDL.LU R118, [R1+0x110] ;  /* 0x0001100001767983 */ /* 0x000ee20000300800 */
[----:B----4-:R-:W-:-:S03]  /*17e90*/  SHF.L.U64.HI R60, R61, 0x2, R120 ;  /* 0x000000023d3c7819 */ /* 0x010fc60000010278 */
[----:B------:R-:W4:Y:S01]  /*17ea0*/  LDL.LU R120, [R1+0x114] ;  /* 0x0001140001787983 */ /* 0x000f220000300800 */
[----:B--2---:R-:W-:-:S03]  /*17eb0*/  SHF.L.U64.HI R62, R63, 0x2, R122 ;  /* 0x000000023f3e7819 */ /* 0x004fc6000001027a */
[----:B------:R-:W2:Y:S01]  /*17ec0*/  LDL.LU R122, [R1+0x118] ;  /* 0x00011800017a7983 */ /* 0x000ea20000300800 */
[----:B---3--:R-:W-:-:S03]  /*17ed0*/  SHF.L.U64.HI R64, R65, 0x2, R124 ;  /* 0x0000000241407819 */ /* 0x008fc6000001027c */
[----:B------:R-:W3:Y:S01]  /*17ee0*/  LDL.LU R124, [R1+0x11c] ;  /* 0x00011c00017c7983 */ /* 0x000ee20000300800 */
[----:B------:R-:W-:Y:S02]  /*17ef0*/  SHF.L.U64.HI R70, R71, 0x2, R98 ;  /* 0x0000000247467819 */ /* 0x000fe40000010262 */
[----:B------:R-:W-:Y:S02]  /*17f00*/  SHF.L.U64.HI R98, R99, 0x2, R2 ;  /* 0x0000000263627819 */ /* 0x000fe40000010202 */
[----:B------:R-:W-:Y:S01]  /*17f10*/  SHF.L.U64.HI R72, R73, 0x2, R100 ;  /* 0x0000000249487819 */ /* 0x000fe20000010264 */
[----:B------:R-:W4:Y:S01]  /*17f20*/  LDL.LU R2, [R1+0x4b0] ;  /* 0x0004b00001027983 */ /* 0x000f220000300800 */
[----:B------:R-:W-:Y:S02]  /*17f30*/  SHF.L.U64.HI R100, R101, 0x2, R0 ;  /* 0x0000000265647819 */ /* 0x000fe40000010200 */
[----:B------:R-:W-:Y:S01]  /*17f40*/  SHF.L.U64.HI R74, R75, 0x2, R102 ;  /* 0x000000024b4a7819 */ /* 0x000fe20000010266 */
[----:B------:R-:W4:Y:S01]  /*17f50*/  LDL.LU R0, [R1+0x4ac] ;  /* 0x0004ac0001007983 */ /* 0x000f220000300800 */
[----:B------:R-:W-:-:S03]  /*17f60*/  SHF.L.U64.HI R102, R103, 0x2, R123 ;  /* 0x0000000267667819 */ /* 0x000fc6000001027b */
[----:B------:R-:W4:Y:S01]  /*17f70*/  LDL.LU R123, [R1+0x4a8] ;  /* 0x0004a800017b7983 */ /* 0x000f220000300800 */
[----:B------:R-:W-:Y:S02]  /*17f80*/  SHF.L.U64.HI R76, R77, 0x2, R104 ;  /* 0x000000024d4c7819 */ /* 0x000fe40000010268 */
[----:B------:R-:W-:Y:S02]  /*17f90*/  SHF.L.U64.HI R78, R79, 0x2, R106 ;  /* 0x000000024f4e7819 */ /* 0x000fe4000001026a */
[----:B------:R-:W-:Y:S02]  /*17fa0*/  SHF.L.U64.HI R104, R105, 0x2, R3 ;  /* 0x0000000269687819 */ /* 0x000fe40000010203 */
[----:B------:R-:W-:Y:S01]  /*17fb0*/  SHF.L.U64.HI R80, R81, 0x2, R108 ;  /* 0x0000000251507819 */ /* 0x000fe2000001026c */
[----:B------:R-:W4:Y:S01]  /*17fc0*/  LDL.LU R3, [R1+0x4a4] ;  /* 0x0004a40001037983 */ /* 0x000f220000300800 */
[----:B------:R-:W-:Y:S02]  /*17fd0*/  SHF.L.U64.HI R106, R107, 0x2, R121 ;  /* 0x000000026b6a7819 */ /* 0x000fe40000010279 */
[----:B------:R-:W-:Y:S01]  /*17fe0*/  SHF.L.U64.HI R82, R83, 0x2, R110 ;  /* 0x0000000253527819 */ /* 0x000fe2000001026e */
[----:B------:R-:W4:Y:S01]  /*17ff0*/  LDL.LU R121, [R1+0x4a0] ;  /* 0x0004a00001797983 */ /* 0x000f220000300800 */
[----:B------:R-:W-:-:S02]  /*18000*/  SHF.L.U64.HI R108, R109, 0x2, R4 ;  /* 0x000000026d6c7819 */ /* 0x000fc40000010204 */
[----:B------:R-:W-:Y:S01]  /*18010*/  SHF.L.U64.HI R84, R85, 0x2, R112 ;  /* 0x0000000255547819 */ /* 0x000fe20000010270 */
[----:B------:R-:W4:Y:S01]  /*18020*/  LDL.LU R4, [R1+0x49c] ;  /* 0x00049c0001047983 */ /* 0x000f220000300800 */
[----:B------:R-:W-:Y:S02]  /*18030*/  SHF.L.U64.HI R110, R111, 0x2, R119 ;  /* 0x000000026f6e7819 */ /* 0x000fe40000010277 */
[----:B------:R-:W-:Y:S01]  /*18040*/  SHF.L.U64.HI R112, R113, 0x2, R117 ;  /* 0x0000000271707819 */ /* 0x000fe20000010275 */
[----:B------:R-:W4:Y:S04]  /*18050*/  LDL.LU R119, [R1+0x498] ;  /* 0x0004980001777983 */ /* 0x000f280000300800 */
[----:B------:R-:W4:Y:S01]  /*18060*/  LDL.LU R117, [R1+0x494] ;  /* 0x0004940001757983 */ /* 0x000f220000300800 */
[----:B------:R-:W-:-:S02]  /*18070*/  SHF.L.U64.HI R66, R67, 0x2, R94 ;  /* 0x0000000243427819 */ /* 0x000fc4000001025e */
[----:B------:R-:W-:Y:S02]  /*18080*/  SHF.L.U64.HI R68, R69, 0x2, R96 ;  /* 0x0000000245447819 */ /* 0x000fe40000010260 */
[----:B------:R-:W-:Y:S02]  /*18090*/  SHF.L.U64.HI R86, R87, 0x2, R114 ;  /* 0x0000000257567819 */ /* 0x000fe40000010272 */
[----:B------:R-:W-:Y:S02]  /*180a0*/  SHF.L.U64.HI R114, R115, 0x2, R126 ;  /* 0x0000000273727819 */ /* 0x000fe4000001027e */
[----:B------:R-:W-:Y:S02]  /*180b0*/  SHF.L.U64.HI R88, R89, 0x2, R116 ;  /* 0x0000000259587819 */ /* 0x000fe40000010274 */
[----:B------:R-:W-:Y:S01]  /*180c0*/  SHF.L.U64.HI R90, R91, 0x2, R118 ;  /* 0x000000025b5a7819 */ /* 0x000fe20000010276 */
[----:B------:R-:W-:Y:S02]  /*180d0*/  UIMAD.WIDE.U32 UR14, UR14, 0x18, UR6 ;  /* 0x000000180e0e78a5 */ /* 0x000fe4000f8e0006 */
[----:B------:R-:W-:Y:S01]  /*180e0*/  UIMAD.WIDE.U32 UR10, UR9, 0x18, UR4 ;  /* 0x00000018090a78a5 */ /* 0x000fe2000f8e0004 */
[----:B-1----:R-:W-:Y:S01]  /*180f0*/  SHF.L.U64.HI R38, R39, 0x2, R127 ;  /* 0x0000000227267819 */ /* 0x002fe2000001027f */
[----:B------:R-:W-:Y:S01]  /*18100*/  UIMAD UR12, UR12, 0x18, URZ ;  /* 0x000000180c0c78a4 */ /* 0x000fe2000f8e02ff */
[----:B------:R-:W-:Y:S01]  /*18110*/  SHF.L.U64.HI R7, R8, 0x2, R7 ;  /* 0x0000000208077819 */ /* 0x000fe20000010207 */
[----:B------:R-:W-:Y:S01]  /*18120*/  UIMAD UR8, UR8, 0x18, URZ ;  /* 0x00000018080878a4 */ /* 0x000fe2000f8e02ff */
[----:B------:R-:W-:Y:S01]  /*18130*/  SHF.L.U64.HI R9, R10, 0x2, R9 ;  /* 0x000000020a097819 */ /* 0x000fe20000010209 */
[----:B------:R-:W-:Y:S01]  /*18140*/  IMAD.SHL.U32 R8, R8, 0x4, RZ ;  /* 0x0000000408087824 */ /* 0x000fe200078e00ff */
        /* <DEDUP_REMOVED lines=151> */
[----:B------:R-:W-:-:S02]  /*18ac0*/  IMAD.SHL.U32 R33, R33, 0x4, RZ ;  /* 0x0000000421217824 */ /* 0x000fc400078e00ff */
[----:B------:R-:W-:Y:S02]  /*18ad0*/  IMAD.SHL.U32 R35, R35, 0x4, RZ ;  /* 0x0000000423237824 */ /* 0x000fe400078e00ff */
[----:B------:R-:W-:Y:S01]  /*18ae0*/  IMAD.SHL.U32 R37, R37, 0x4, RZ ;  /* 0x0000000425257824 */ /* 0x000fe200078e00ff */
[----:B--2---:R-:W-:Y:S02]  /*18af0*/  SHF.L.U64.HI R94, R95, 0x2, R122 ;  /* 0x000000025f5e7819 */ /* 0x004fe4000001027a */
[----:B------:R-:W1:Y:S01]  /*18b00*/  LDC R122, c[0x0][0x3a0] ;  /* 0x0000e800ff7a7b82 */ /* 0x000e620000000800 */
[----:B---3--:R-:W-:Y:S01]  /*18b10*/  SHF.L.U64.HI R96, R97, 0x2, R124 ;  /* 0x0000000261607819 */ /* 0x008fe2000001027c */
[----:B-1----:R-:W-:-:S05]  /*18b20*/  VIADD R122, R122, 0x1f ;  /* 0x0000001f7a7a7836 */ /* 0x002fca0000000000 */
[----:B------:R-:W-:-:S04]  /*18b30*/  SHF.R.S32.HI R124, RZ, 0x1f, R122 ;  /* 0x0000001fff7c7819 */ /* 0x000fc8000001147a */
[----:B------:R-:W-:Y:S02]  /*18b40*/  LEA.HI R124, R124, R122, RZ, 0x5 ;  /* 0x0000007a7c7c7211 */ /* 0x000fe400078f28ff */
[----:B----4-:R-:W-:Y:S02]  /*18b50*/  SHF.L.U64.HI R122, R123, 0x2, R2 ;  /* 0x000000027b7a7819 */ /* 0x010fe40000010202 */
[----:B------:R-:W1:Y:S01]  /*18b60*/  S2R R2, SR_TID.X ;  /* 0x0000000000027919 */ /* 0x000e620000002100 */
[----:B------:R-:W-:-:S04]  /*18b70*/  SHF.R.S32.HI R124, RZ, 0x5, R124 ;  /* 0x00000005ff7c7819 */ /* 0x000fc8000001147c */
[----:B------:R-:W-:Y:S02]  /*18b80*/  VIMNMX R126, PT, PT, R124, 0x2, !PT ;  /* 0x000000027c7e7848 */ /* 0x000fe40007fe0100 */
[----:B------:R-:W-:-:S03]  /*18b90*/  SHF.L.U64.HI R92, R93, 0x2, R120 ;  /* 0x000000025d5c7819 */ /* 0x000fc60000010278 */
[----:B------:R-:W-:Y:S01]  /*18ba0*/  VIADD R126, R126, 0xffffffff ;  /* 0xffffffff7e7e7836 */ /* 0x000fe20000000000 */
[----:B------:R-:W-:Y:S02]  /*18bb0*/  SHF.L.U64.HI R118, R119, 0x2, R3 ;  /* 0x0000000277767819 */ /* 0x000fe40000010203 */
[----:B------:R-:W-:Y:S02]  /*18bc0*/  SHF.L.U64.HI R116, R117, 0x2, R4 ;  /* 0x0000000275747819 */ /* 0x000fe40000010204 */
[----:B------:R2:W5:Y:S01]  /*18bd0*/  LDL.LU R4, [R1+0x490] ;  /* 0x0004900001047983 */ /* 0x0005620000300800 */
[----:B------:R-:W-:-:S03]  /*18be0*/  SHF.L.U64.HI R120, R121, 0x2, R0 ;  /* 0x0000000279787819 */ /* 0x000fc60000010200 */
[----:B------:R2:W5:Y:S04]  /*18bf0*/  LDL.LU R3, [R1+0x48c] ;  /* 0x00048c0001037983 */ /* 0x0005680000300800 */
[----:B------:R2:W5:Y:S04]  /*18c00*/  LDL.LU R0, [R1+0x488] ;  /* 0x0004880001007983 */ /* 0x0005680000300800 */
[----:B------:R2:W-:Y:S01]  /*18c10*/  STL [R1+0xac], R126 ;  /* 0x0000ac7e01007387 */ /* 0x0005e20000100800 */
[----:B------:R-:W-:Y:S01]  /*18c20*/  VIADD R127, R124, 0xfffffffa ;  /* 0xfffffffa7c7f7836 */ /* 0x000fe20000000000 */
[----:B-1----:R-:W-:Y:S01]  /*18c30*/  SHF.R.U32.HI R2, RZ, 0x6, R2 ;  /* 0x00000006ff027819 */ /* 0x002fe20000011602 */
[----:B------:R-:W-:-:S02]  /*18c40*/  IMAD.SHL.U32 R39, R39, 0x4, RZ ;  /* 0x0000000427277824 */ /* 0x000fc400078e00ff */
[----:B------:R-:W-:Y:S01]  /*18c50*/  IMAD.SHL.U32 R41, R41, 0x4, RZ ;  /* 0x0000000429297824 */ /* 0x000fe200078e00ff */
[----:B------:R-:W-:Y:S01]  /*18c60*/  SGXT.U32 R2, R2, 0x1 ;  /* 0x000000010202781a */ /* 0x000fe20000000000 */
[----:B------:R-:W-:Y:S02]  /*18c70*/  IMAD.SHL.U32 R43, R43, 0x4, RZ ;  /* 0x000000042b2b7824 */ /* 0x000fe400078e00ff */
[----:B------:R-:W-:Y:S02]  /*18c80*/  IMAD.SHL.U32 R45, R45, 0x4, RZ ;  /* 0x000000042d2d7824 */ /* 0x000fe400078e00ff */
[----:B------:R-:W-:Y:S02]  /*18c90*/  IMAD.SHL.U32 R47, R47, 0x4, RZ ;  /* 0x000000042f2f7824 */ /* 0x000fe400078e00ff */
[----:B------:R-:W-:Y:S02]  /*18ca0*/  IMAD.SHL.U32 R49, R49, 0x4, RZ ;  /* 0x0000000431317824 */ /* 0x000fe400078e00ff */
[----:B------:R-:W-:-:S02]  /*18cb0*/  IMAD.SHL.U32 R51, R51, 0x4, RZ ;  /* 0x0000000433337824 */ /* 0x000fc400078e00ff */
[----:B------:R-:W-:Y:S02]  /*18cc0*/  IMAD.SHL.U32 R53, R53, 0x4, RZ ;  /* 0x0000000435357824 */ /* 0x000fe400078e00ff */
        /* <DEDUP_REMOVED lines=35> */
[----:B------:R-:W-:Y:S01]  /*18f00*/  IMAD.MOV.U32 R124, RZ, RZ, RZ ;  /* 0x000000ffff7c7224 */ /* 0x000fe200078e00ff */
[----:B------:R-:W-:Y:S01]  /*18f10*/  UIADD3 UR30, UPT, UPT, UR30, -0xc0, URZ ;  /* 0xffffff401e1e7890 */ /* 0x000fe2000fffe0ff */
[----:B------:R-:W-:Y:S01]  /*18f20*/  UMOV UR33, 0x1 ;  /* 0x0000000100217882 */ /* 0x000fe20000000000 */
[----:B------:R-:W-:Y:S01]  /*18f30*/  UMOV UR36, 0x5 ;  /* 0x0000000500247882 */ /* 0x000fe20000000000 */
[----:B------:R-:W-:Y:S01]  /*18f40*/  UMOV UR5, URZ ;  /* 0x000000ff00057c82 */ /* 0x000fe20008000000 */
[----:B------:R-:W-:Y:S01]  /*18f50*/  UMOV UR6, URZ ;  /* 0x000000ff00067c82 */ /* 0x000fe20008000000 */
[----:B------:R-:W-:Y:S01]  /*18f60*/  UMOV UR4, URZ ;  /* 0x000000ff00047c82 */ /* 0x000fe20008000000 */
[----:B------:R-:W-:Y:S02]  /*18f70*/  UIADD3 UR32, UPT, UPT, UR15, UR12, URZ ;  /* 0x0000000c0f207290 */ /* 0x000fe4000fffe0ff */
[----:B------:R-:W-:Y:S01]  /*18f80*/  UIADD3 UR31, UPT, UPT, UR11, UR8, URZ ;  /* 0x000000080b1f7290 */ /* 0x000fe2000fffe0ff */
[----:B------:R-:W-:Y:S01]  /*18f90*/  UMOV UR34, UR14 ;  /* 0x0000000e00227c82 */ /* 0x000fe20008000000 */
[----:B--2---:R-:W-:-:S10]  /*18fa0*/  UMOV UR38, UR10 ;  /* 0x0000000a00267c82 */ /* 0x004fd40008000000 */
.L_x_10:
[----:B------:R-:W-:Y:S01]  /*18fb0*/  UIADD3 UR5, UPT, UPT, UR5, 0x1, URZ ;  /* 0x0000000105057890 */ /* 0x000fe2000fffe0ff */
[----:B------:R-:W-:-:S04]  /*18fc0*/  DEPBAR.LE SB0, 0x8 ;  /* 0x000082000000791a */ /* 0x000fc80000000000 */
[----:B------:R-:W-:Y:S01]  /*18fd0*/  ULEA UR29, UR33, UR28, 0x3 ;  /* 0x0000001c211d7291 */ /* 0x000fe2000f8e18ff */
[----:B------:R-:W-:Y:S01]  /*18fe0*/  IMAD.U32 R124, R124, -0x80000000, RZ ;  /* 0x800000007c7c7824 */ /* 0x000fe200078e00ff */
[----:B------:R-:W-:Y:S02]  /*18ff0*/  UISETP.GT.AND UP1, UPT, UR5, 0x5, UPT ;  /* 0x000000050500788c */ /* 0x000fe4000bf24270 */
[----:B------:R-:W-:Y:S02]  /*19000*/  UIADD3 UR29, UPT, UPT, UR29, 0x6c000, URZ ;  /* 0x0006c0001d1d7890 */ /* 0x000fe4000fffe0ff */
[----:B------:R-:W-:Y:S01]  /*19010*/  USEL UR5, UR5, URZ, !UP1 ;  /* 0x000000ff05057287 */ /* 0x000fe2000c800000 */
[----:B------:R-:W-:Y:S06]  /*19020*/  BAR.SYNC.DEFER_BLOCKING 0x0 ;  /* 0x0000000000007b1d */ /* 0x000fec0000010000 */
[----:B-1----:R-:W-:Y:S05]  /*19030*/  @P1 BRA `(.L_x_8) ;  /* 0x0000000400001947 */ /* 0x002fea0003800000 */
[----:B------:R-:W-:Y:S02]  /*19040*/  ULEA UR9, UR5, UR28, 0x10 ;  /* 0x0000001c05097291 */ /* 0x000fe4000f8e80ff */
[----:B------:R-:W-:Y:S02]  /*19050*/  ULEA UR10, UR5, UR28, 0xd ;  /* 0x0000001c050a7291 */ /* 0x000fe4000f8e68ff */
[----:B------:R-:W-:Y:S02]  /*19060*/  USHF.R.U32.HI UR9, URZ, 0x4, UR9 ;  /* 0x00000004ff097899 */ /* 0x000fe40008011609 */
[----:B------:R-:W-:Y:S02]  /*19070*/  UIADD3 UR10, UPT, UPT, UR10, 0x60000, URZ ;  /* 0x000600000a0a7890 */ /* 0x000fe4000fffe0ff */
[----:B------:R-:W-:Y:S02]  /*19080*/  USGXT.U32 UR18, UR9, 0xe ;  /* 0x0000000e0912789a */ /* 0x000fe40008000000 */
[----:B------:R-:W-:-:S02]  /*19090*/  USHF.R.U32.HI UR10, URZ, 0x4, UR10 ;  /* 0x00000004ff0a7899 */ /* 0x000fc4000801160a */
[----:B------:R-:W-:Y:S02]  /*190a0*/  UIADD3 UR14, UP1, UPT, UR18, 0x2, URZ ;  /* 0x00000002120e7890 */ /* 0x000fe4000ff3e0ff */
[----:B------:R-:W-:Y:S01]  /*190b0*/  USGXT.U32 UR10, UR10, 0xe ;  /* 0x0000000e0a0a789a */ /* 0x000fe20008000000 */
[----:B------:R-:W-:Y:S01]  /*190c0*/  UMOV UR8, URZ ;  /* 0x000000ff00087c82 */ /* 0x000fe20008000000 */
[----:B------:R-:W-:Y:S01]  /*190d0*/  UMOV UR7, URZ ;  /* 0x000000ff00077c82 */ /* 0x000fe20008000000 */
[----:B------:R-:W-:Y:S02]  /*190e0*/  UIADD3.X UR15, UPT, UPT, UR8, 0x40004040, URZ, UP1, !UPT ;  /* 0x40004040080f7890 */ /* 0x000fe40008ffe4ff */
[----:B------:R-:W-:Y:S02]  /*190f0*/  UIADD3 UR20, UP1, UPT, UR10, 0x2, URZ ;  /* 0x000000020a147890 */ /* 0x000fe4000ff3e0ff */
[----:B------:R-:W-:Y:S02]  /*19100*/  UIADD3 UR54, UP6, UPT, UR14, 0x2, URZ ;  /* 0x000000020e367890 */ /* 0x000fe4000ffde0ff */
[----:B------:R-:W-:-:S02]  /*19110*/  UIADD3.X UR21, UPT, UPT, UR7, 0x40004040, URZ, UP1, !UPT ;  /* 0x4000404007157890 */ /* 0x000fc40008ffe4ff */
[----:B------:R-:W-:Y:S02]  /*19120*/  UIADD3 UR56, UP1, UPT, UR14, 0x4, URZ ;  /* 0x000000040e387890 */ /* 0x000fe4000ff3e0ff */
[----:B------:R-:W-:Y:S02]  /*19130*/  UIADD3.X UR55, UPT, UPT, UR15, URZ, URZ, UP6, !UPT ;  /* 0x000000ff0f377290 */ /* 0x000fe4000b7fe4ff */
[----:B------:R-:W-:Y:S02]  /*19140*/  UIADD3 UR22, UP6, UPT, UR20, 0x2, URZ ;  /* 0x0000000214167890 */ /* 0x000fe4000ffde0ff */
[----:B------:R-:W-:Y:S02]  /*19150*/  UIADD3.X UR57, UPT, UPT, UR15, URZ, URZ, UP1, !UPT ;  /* 0x000000ff0f397290 */ /* 0x000fe40008ffe4ff */
[----:B------:R-:W-:Y:S01]  /*19160*/  UIADD3 UR24, UP1, UPT, UR20, 0x4, URZ ;  /* 0x0000000414187890 */ /* 0x000fe2000ff3e0ff */
[----:B------:R-:W-:Y:S01]  /*19170*/  UMOV UR8, UR29 ;  /* 0x0000001d00087c82 */ /* 0x000fe20008000000 */
[----:B------:R-:W-:Y:S01]  /*19180*/  UMOV UR9, URZ ;  /* 0x000000ff00097c82 */ /* 0x000fe20008000000 */
[----:B------:R-:W-:-:S02]  /*19190*/  UIADD3 UR58, UP2, UPT, UR14, 0x7fe, URZ ;  /* 0x000007fe0e3a7890 */ /* 0x000fc4000ff5e0ff */
[----:B------:R-:W-:Y:S01]  /*191a0*/  UIADD3 UR60, UP3, UPT, UR14, 0x800, URZ ;  /* 0x000008000e3c7890 */ /* 0x000fe2000ff7e0ff */
[----:B------:R-:W-:Y:S01]  /*191b0*/  UMOV UR68, UR8 ;  /* 0x0000000800447c82 */ /* 0x000fe20008000000 */
[----:B------:R-:W-:Y:S02]  /*191c0*/  UIADD3 UR62, UP4, UPT, UR14, 0x802, URZ ;  /* 0x000008020e3e7890 */ /* 0x000fe4000ff9e0ff */
[----:B------:R-:W-:Y:S02]  /*191d0*/  UIADD3.X UR23, UPT, UPT, UR21, URZ, URZ, UP6, !UPT ;  /* 0x000000ff15177290 */ /* 0x000fe4000b7fe4ff */
[----:B------:R-:W-:Y:S02]  /*191e0*/  UIADD3 UR8, UP5, UPT, UR14, 0x804, URZ ;  /* 0x000008040e087890 */ /* 0x000fe4000ffbe0ff */
[----:B------:R-:W-:Y:S02]  /*191f0*/  UIADD3.X UR25, UPT, UPT, UR21, URZ, URZ, UP1, !UPT ;  /* 0x000000ff15197290 */ /* 0x000fe40008ffe4ff */
[----:B------:R-:W-:-:S02]  /*19200*/  UIADD3 UR67, UPT, UPT, UR27, 0x100000, URZ ;  /* 0x001000001b437890 */ /* 0x000fc4000fffe0ff */
[----:B------:R-:W-:Y:S02]  /*19210*/  UIADD3.X UR59, UPT, UPT, UR15, URZ, URZ, UP2, !UPT ;  /* 0x000000ff0f3b7290 */ /* 0x000fe400097fe4ff */
[----:B------:R-:W-:Y:S02]  /*19220*/  UIADD3 UR69, UPT, UPT, UR27, 0x100000, URZ ;  /* 0x001000001b457890 */ /* 0x000fe4000fffe0ff */
[----:B------:R-:W-:Y:S02]  /*19230*/  UIADD3.X UR61, UPT, UPT, UR15, URZ, URZ, UP3, !UPT ;  /* 0x000000ff0f3d7290 */ /* 0x000fe40009ffe4ff */
[----:B------:R-:W-:Y:S02]  /*19240*/  UIADD3 UR70, UPT, UPT, UR27, 0x100000, URZ ;  /* 0x001000001b467890 */ /* 0x000fe4000fffe0ff */
[----:B------:R-:W-:Y:S01]  /*19250*/  UIADD3.X UR63, UPT, UPT, UR15, URZ, URZ, UP4, !UPT ;  /* 0x000000ff0f3f7290 */ /* 0x000fe2000a7fe4ff */
[----:B------:R-:W-:Y:S01]  /*19260*/  UMOV UR12, 0x0 ;  /* 0x00000000000c7882 */ /* 0x000fe20000000000 */
[----:B------:R-:W-:Y:S01]  /*19270*/  UMOV UR13, 0x4400910 ;  /* 0x04400910000d7882 */ /* 0x000fe20000000000 */
[----:B------:R-:W-:Y:S01]  /*19280*/  UIADD3 UR71, UPT, UPT, UR27, 0x100000, URZ ;  /* 0x001000001b477890 */ /* 0x000fe2000fffe0ff */
[----:B------:R-:W-:Y:S01]  /*19290*/  UMOV UR19, 0x40004040 ;  /* 0x4000404000137882 */ /* 0x000fe20000000000 */
[----:B------:R-:W-:Y:S01]  /*192a0*/  UMOV UR11, 0x40004040 ;  /* 0x40004040000b7882 */ /* 0x000fe20000000000 */
[----:B------:R-:W-:Y:S01]  /*192b0*/  UIADD3.X UR9, UPT, UPT, UR15, URZ, URZ, UP5, !UPT ;  /* 0x000000ff0f097290 */ /* 0x000fe2000affe4ff */
[----:B------:R1:W-:Y:S01]  /*192c0*/  UTCHMMA gdesc[UR10], gdesc[UR18], tmem[UR27], tmem[UR12], idesc[UR13], UPT ;  /* 0x00ff0c120a0075ea */ /* 0x0003e2000b80001b */
[----:B------:R-:W-:Y:S01]  /*192d0*/  UMOV UR16, 0x0 ;  /* 0x0000000000107882 */ /* 0x000fe20000000000 */
[----:B------:R-:W-:Y:S01]  /*192e0*/  UMOV UR17, 0x4400910 ;  /* 0x0440091000117882 */ /* 0x000fe20000000000 */
[----:B------:R-:W-:Y:S01]  /*192f0*/  UMOV UR50, 0x0 ;  /* 0x0000000000327882 */ /* 0x000fe20000000000 */
[----:B------:R-:W-:Y:S01]  /*19300*/  UMOV UR51, 0x4400910 ;  /* 0x0440091000337882 */ /* 0x000fe20000000000 */
        /* <DEDUP_REMOVED lines=15> */
[----:B------:R1:W-:Y:S01]  /*19400*/  UTCHMMA gdesc[UR22], gdesc[UR62], tmem[UR70], tmem[UR42], idesc[UR43], UPT ;  /* 0x00ff2a3e160075ea */ /* 0x0003e2000b800046 */
[----:B------:R1:W-:Y:S01]  /*19410*/  UTCHMMA gdesc[UR24], gdesc[UR8], tmem[UR71], tmem[UR52], idesc[UR53], UPT ;  /* 0x00ff3408180075ea */ /* 0x0003e2000b800047 */
[----:B------:R1:W-:Y:S01]  /*19420*/  UTCBAR [UR68], URZ ;  /* 0x000000ff440073e9 */ /* 0x0003e200080000ff */
[----:B------:R-:W-:Y:S01]  /*19430*/  NOP ;  /* 0x0000000000007918 */ /* 0x000fe20000000000 */
.L_x_8:
[----:B------:R-:W2:Y:S01]  /*19440*/  LDC R127, c[0x0][0x3a0] ;  /* 0x0000e800ff7f7b82 */ /* 0x000ea20000000800 */
[----:B------:R-:W-:Y:S01]  /*19450*/  UMOV UR7, UR6 ;  /* 0x0000000600077c82 */ /* 0x000fe20008000000 */
[----:B------:R-:W3:Y:S01]  /*19460*/  SYNCS.PHASECHK.TRANS64.TRYWAIT P4, [UR35], R124 ;  /* 0x0000007cff0075a7 */ /* 0x000ee20008081123 */
[----:B--2---:R-:W-:-:S05]  /*19470*/  VIADD R127, R127, 0x1f ;  /* 0x0000001f7f7f7836 */ /* 0x004fca0000000000 */
[----:B------:R-:W-:-:S04]  /*19480*/  SHF.R.S32.HI R126, RZ, 0x1f, R127 ;  /* 0x0000001fff7e7819 */ /* 0x000fc8000001147f */
[----:B------:R-:W-:-:S04]  /*19490*/  LEA.HI R126, R126, R127, RZ, 0x5 ;  /* 0x0000007f7e7e7211 */ /* 0x000fc800078f28ff */
[----:B------:R-:W-:-:S05]  /*194a0*/  SHF.R.S32.HI R126, RZ, 0x5, R126 ;  /* 0x00000005ff7e7819 */ /* 0x000fca000001147e */
[----:B------:R-:W-:-:S05]  /*194b0*/  VIADD R126, R126, 0xfffffffa ;  /* 0xfffffffa7e7e7836 */ /* 0x000fca0000000000 */
[----:B------:R-:W-:Y:S01]  /*194c0*/  ISETP.LE.AND P3, PT, R126, UR4, PT ;  /* 0x000000047e007c0c */ /* 0x000fe2000bf63270 */
[----:B---3--:R-:W-:-:S12]  /*194d0*/  @!P4 BRA `(.L_x_9) ;  /* 0x000000b800c8c947 */ /* 0x008fd80003800000 */
.L_x_16:
[----:B------:R-:W-:Y:S01]  /*194e0*/  BAR.SYNC.DEFER_BLOCKING 0x0 ;  /* 0x0000000000007b1d */ /* 0x000fe20000010000 */
[----:B------:R-:W-:Y:S01]  /*194f0*/  ISETP.GE.AND P4, PT, R2, UR30, PT ;  /* 0x0000001e02007c0c */ /* 0x000fe2000bf86270 */
[----:B------:R-:W-:Y:S01]  /*19500*/  UIADD3 UR36, UPT, UPT, UR36, 0x1, URZ ;  /* 0x0000000124247890 */ /* 0x000fe2000fffe0ff */
[----:B------:R-:W-:Y:S02]  /*19510*/  IADD3 R126, P5, PT, R30, UR38, RZ ;  /* 0x000000261e7e7c10 */ /* 0x000fe4000ffbe0ff */
[----:B------:R-:W-:Y:S01]  /*19520*/  SEL R124, RZ, 0x4, P4 ;  /* 0x00000004ff7c7807 */ /* 0x000fe20002000000 */
[----:B------:R-:W-:Y:S01]  /*19530*/  UISETP.GT.AND UP1, UPT, UR36, 0x5, UPT ;  /* 0x000000052400788c */ /* 0x000fe2000bf24270 */
[----:B------:R-:W-:Y:S02]  /*19540*/  IADD3.X R127, PT, PT, R29, UR31, RZ, P5, !PT ;  /* 0x0000001f1d7f7c10 */ /* 0x000fe4000affe4ff */
[----:B------:R-:W-:Y:S01]  /*19550*/  SEL R124, R124, RZ, !P3 ;  /* 0x000000ff7c7c7207 */ /* 0x000fe20005800000 */
[----:B------:R-:W-:-:S03]  /*19560*/  USEL UR36, UR36, URZ, !UP1 ;  /* 0x000000ff24247287 */ /* 0x000fc6000c800000 */
[----:B------:R-:W-:Y:S01]  /*19570*/  ISETP.NE.U32.AND P4, PT, R124, RZ, PT ;  /* 0x000000ff7c00720c */ /* 0x000fe20003f85070 */
[----:B------:R-:W-:-:S06]  /*19580*/  ULEA UR6, UR36, UR28, 0xd ;  /* 0x0000001c24067291 */ /* 0x000fcc000f8e68ff */
[----:B-----5:R-:W-:-:S06]  /*19590*/  VIADD R124, R0, UR6 ;  /* 0x00000006007c7c36 */ /* 0x020fcc0008000000 */
[----:B------:R-:W-:Y:S01]  /*195a0*/  @!PT LDS RZ, [RZ] ;  /* 0x00000000fffff984 */ /* 0x000fe20000000800 */
[----:B------:R-:W-:Y:S01]  /*195b0*/  @!PT LDS RZ, [RZ] ;  /* 0x00000000fffff984 */ /* 0x000fe20000000800 */
[----:B------:R-:W-:Y:S01]  /*195c0*/  @!PT LDS RZ, [RZ] ;  /* 0x00000000fffff984 */ /* 0x000fe20000000800 */
[----:B------:R2:W-:Y:S02]  /*195d0*/  LDGSTS.E [R124+0x60000], desc[UR40][R126.64], P4 ;  /* 0x600000007e7c7fae */ /* 0x0005e4000a1a1028 */
[----:B--2---:R-:W-:-:S04]  /*195e0*/  LOP3.LUT R127, R2, 0x2, RZ, 0xfc, !PT ;  /* 0x00000002027f7812 */ /* 0x004fc800078efcff */
[----:B------:R-:W-:-:S04]  /*195f0*/  ISETP.GE.AND P4, PT, R127, UR30, PT ;  /* 0x0000001e7f007c0c */ /* 0x000fc8000bf86270 */
[----:B------:R-:W-:-:S04]  /*19600*/  SEL R126, RZ, 0x4, P4 ;  /* 0x00000004ff7e7807 */ /* 0x000fc80002000000 */
[----:B------:R-:W-:-:S04]  /*19610*/  SEL R126, R126, RZ, !P3 ;  /* 0x000000ff7e7e7207 */ /* 0x000fc80005800000 */
[----:B------:R-:W-:Y:S02]  /*19620*/  ISETP.NE.U32.AND P4, PT, R126, RZ, PT ;  /* 0x000000ff7e00720c */ /* 0x000fe40003f85070 */
[----:B------:R-:W-:-:S04]  /*19630*/  IADD3 R126, P5, PT, R28, UR38, RZ ;  /* 0x000000261c7e7c10 */ /* 0x000fc8000ffbe0ff */
[----:B------:R-:W-:-:S07]  /*19640*/  IADD3.X R127, PT, PT, R27, UR31, RZ, P5, !PT ;  /* 0x0000001f1b7f7c10 */ /* 0x000fce000affe4ff */
[----:B------:R2:W-:Y:S02]  /*19650*/  LDGSTS.E [R124+0x60008], desc[UR40][R126.64], P4 ;  /* 0x600080007e7c7fae */ /* 0x0005e4000a1a1028 */
[----:B--2---:R-:W-:Y:S02]  /*19660*/  LOP3.LUT R127, R2, 0x4, RZ, 0xfc, !PT ;  /* 0x00000004027f7812 */ /* 0x004fe400078efcff */
[----:B------:R-:W-:Y:S02]  /*19670*/  IADD3 R126, P5, PT, R26, UR38, RZ ;  /* 0x000000261a7e7c10 */ /* 0x000fe4000ffbe0ff */
[----:B------:R-:W-:Y:S02]  /*19680*/  ISETP.GE.AND P4, PT, R127, UR30, PT ;  /* 0x0000001e7f007c0c */ /* 0x000fe4000bf86270 */
[----:B------:R-:W-:Y:S02]  /*19690*/  IADD3.X R127, PT, PT, R25, UR31, RZ, P5, !PT ;  /* 0x0000001f197f7c10 */ /* 0x000fe4000affe4ff */
[----:B------:R-:W-:-:S04]  /*196a0*/  SEL R124, RZ, 0x4, P4 ;  /* 0x00000004ff7c7807 */ /* 0x000fc80002000000 */
[----:B------:R-:W-:-:S04]  /*196b0*/  SEL R124, R124, RZ, !P3 ;  /* 0x000000ff7c7c7207 */ /* 0x000fc80005800000 */
[----:B------:R-:W-:Y:S02]  /*196c0*/  ISETP.NE.U32.AND P4, PT, R124, RZ, PT ;  /* 0x000000ff7c00720c */ /* 0x000fe40003f85070 */
[----:B------:R-:W-:-:S05]  /*196d0*/  LOP3.LUT R124, R0, 0x10, RZ, 0x3c, !PT ;  /* 0x00000010007c7812 */ /* 0x000fca00078e3cff */
[----:B------:R-:W-:-:S06]  /*196e0*/  VIADD R124, R124, UR6 ;  /* 0x000000067c7c7c36 */ /* 0x000fcc0008000000 */
        /* <DEDUP_REMOVED lines=99> */
[C---:B--2---:R-:W-:Y:S02]  /*19d20*/  LOP3.LUT R126, R2.reuse, 0x1c, RZ, 0xfc, !PT ;  /* 0x0000001c027e7812 */ /* 0x044fe400078efcff */
[----:B------:R-:W-:Y:S02]  /*19d30*/  LOP3.LUT R127, R2, 0x1e, RZ, 0xfc, !PT ;  /* 0x0000001e027f7812 */ /* 0x000fe400078efcff */
[----:B------:R-:W-:Y:S02]  /*19d40*/  ISETP.GE.AND P4, PT, R126, UR30, PT ;  /* 0x0000001e7e007c0c */ /* 0x000fe4000bf86270 */
[----:B------:R-:W-:Y:S02]  /*19d50*/  ISETP.GE.AND P5, PT, R127, UR30, PT ;  /* 0x0000001e7f007c0c */ /* 0x000fe4000bfa6270 */
[----:B------:R-:W-:-:S02]  /*19d60*/  SEL R124, RZ, 0x4, P4 ;  /* 0x00000004ff7c7807 */ /* 0x000fc40002000000 */
[----:B------:R-:W-:Y:S02]  /*19d70*/  IADD3 R126, P6, PT, R119, UR38, RZ ;  /* 0x00000026777e7c10 */ /* 0x000fe4000ffde0ff */
[----:B------:R-:W-:Y:S02]  /*19d80*/  SEL R124, R124, RZ, !P3 ;  /* 0x000000ff7c7c7207 */ /* 0x000fe40005800000 */
[----:B------:R-:W-:Y:S02]  /*19d90*/  IADD3.X R127, PT, PT, R118, UR31, RZ, P6, !PT ;  /* 0x0000001f767f7c10 */ /* 0x000fe4000b7fe4ff */
[----:B------:R-:W-:Y:S02]  /*19da0*/  ISETP.NE.U32.AND P4, PT, R124, RZ, PT ;  /* 0x000000ff7c00720c */ /* 0x000fe40003f85070 */
[----:B------:R-:W-:-:S04]  /*19db0*/  SEL R124, RZ, 0x4, P5 ;  /* 0x00000004ff7c7807 */ /* 0x000fc80002800000 */
[----:B------:R-:W-:-:S04]  /*19dc0*/  SEL R124, R124, RZ, !P3 ;  /* 0x000000ff7c7c7207 */ /* 0x000fc80005800000 */
[----:B------:R-:W-:Y:S02]  /*19dd0*/  ISETP.NE.U32.AND P5, PT, R124, RZ, PT ;  /* 0x000000ff7c00720c */ /* 0x000fe40003fa5070 */
[----:B------:R-:W-:-:S05]  /*19de0*/  LOP3.LUT R124, R0, 0x70, RZ, 0x3c, !PT ;  /* 0x00000070007c7812 */ /* 0x000fca00078e3cff */
[----:B------:R-:W-:Y:S01]  /*19df0*/  VIADD R124, R124, UR6 ;  /* 0x000000067c7c7c36 */ /* 0x000fe20008000000 */
[----:B------:R-:W-:-:S04]  /*19e00*/  ULEA UR6, UR36, UR28, 0x10 ;  /* 0x0000001c24067291 */ /* 0x000fc8000f8e80ff */
[----:B------:R2:W-:Y:S02]  /*19e10*/  LDGSTS.E [R124+0x60000], desc[UR40][R126.64], P4 ;  /* 0x600000007e7c7fae */ /* 0x0005e4000a1a1028 */
[----:B--2---:R-:W-:-:S04]  /*19e20*/  IADD3 R126, P4, PT, R117, UR38, RZ ;  /* 0x00000026757e7c10 */ /* 0x004fc8000ff9e0ff */
[----:B------:R-:W-:-:S05]  /*19e30*/  IADD3.X R127, PT, PT, R116, UR31, RZ, P4, !PT ;  /* 0x0000001f747f7c10 */ /* 0x000fca000a7fe4ff */
[----:B------:R2:W-:Y:S04]  /*19e40*/  LDGSTS.E [R124+0x60008], desc[UR40][R126.64], P5 ;  /* 0x600080007e7c7fae */ /* 0x0005e8000a9a1028 */
[----:B------:R-:W0:Y:S01]  /*19e50*/  LDGDEPBAR ;  /* 0x00000000000079af */ /* 0x000e220000000000 */
[----:B--2---:R-:W2:Y:S02]  /*19e60*/  S2R R127, SR_TID.X ;  /* 0x00000000007f7919 */ /* 0x004ea40000002100 */
[----:B--2---:R-:W-:-:S04]  /*19e70*/  LOP3.LUT R127, R127, 0x1f, RZ, 0xc0, !PT ;  /* 0x0000001f7f7f7812 */ /* 0x004fc800078ec0ff */
[----:B------:R-:W-:-:S04]  /*19e80*/  ISETP.GE.AND P4, PT, R127, UR30, PT ;  /* 0x0000001e7f007c0c */ /* 0x000fc8000bf86270 */
[----:B------:R-:W-:Y:S02]  /*19e90*/  SEL R124, RZ, 0x4, P4 ;  /* 0x00000004ff7c7807 */ /* 0x000fe40002000000 */
[----:B------:R-:W-:Y:S02]  /*19ea0*/  IADD3 R126, P4, PT, R6, UR34, RZ ;  /* 0x00000022067e7c10 */ /* 0x000fe4000ff9e0ff */
[----:B------:R-:W-:Y:S02]  /*19eb0*/  SEL R124, R124, RZ, !P3 ;  /* 0x000000ff7c7c7207 */ /* 0x000fe40005800000 */
[----:B------:R-:W-:Y:S02]  /*19ec0*/  IADD3.X R127, PT, PT, R5, UR32, RZ, P4, !PT ;  /* 0x00000020057f7c10 */ /* 0x000fe4000a7fe4ff */
[----:B------:R-:W-:Y:S01]  /*19ed0*/  ISETP.NE.U32.AND P3, PT, R124, RZ, PT ;  /* 0x000000ff7c00720c */ /* 0x000fe20003f65070 */
[----:B------:R-:W-:-:S12]  /*19ee0*/  VIADD R124, R3, UR6 ;  /* 0x00000006037c7c36 */ /* 0x000fd80008000000 */
[----:B------:R2:W-:Y:S02]  /*19ef0*/  LDGSTS.E [R124], desc[UR40][R126.64], P3 ;  /* 0x000000007e7c7fae */ /* 0x0005e400099a1028 */
[----:B--2---:R-:W-:-:S04]  /*19f00*/  IADD3 R126, P4, PT, R113, UR34, RZ ;  /* 0x00000022717e7c10 */ /* 0x004fc8000ff9e0ff */
[----:B------:R-:W-:-:S05]  /*19f10*/  IADD3.X R127, PT, PT, R112, UR32, RZ, P4, !PT ;  /* 0x00000020707f7c10 */ /* 0x000fca000a7fe4ff */
[----:B------:R2:W-:Y:S02]  /*19f20*/  LDGSTS.E [R124+0x400], desc[UR40][R126.64], P3 ;  /* 0x004000007e7c7fae */ /* 0x0005e400099a1028 */
        /* <DEDUP_REMOVED lines=152> */
[----:B------:R2:W-:Y:S04]  /*1a8b0*/  LDGSTS.E [R124+0xd000], desc[UR40][R126.64], P3 ;  /* 0x0d0000007e7c7fae */ /* 0x0005e800099a1028 */
[----:B------:R-:W3:Y:S01]  /*1a8c0*/  LDL R127, [R1] ;  /* 0x00000000017f7983 */ /* 0x000ee20000100800 */
[----:B--2---:R-:W-:-:S04]  /*1a8d0*/  IADD3 R126, P4, PT, R252, UR34, RZ ;  /* 0x00000022fc7e7c10 */ /* 0x004fc8000ff9e0ff */
[----:B---3--:R-:W-:-:S05]  /*1a8e0*/  IADD3.X R127, PT, PT, R127, UR32, RZ, P4, !PT ;  /* 0x000000207f7f7c10 */ /* 0x008fca000a7fe4ff */
[----:B------:R2:W-:Y:S04]  /*1a8f0*/  LDGSTS.E [R124+0xd400], desc[UR40][R126.64], P3 ;  /* 0x0d4000007e7c7fae */ /* 0x0005e800099a1028 */
[----:B------:R-:W2:Y:S02]  /*1a900*/  LDL R127, [R1+0xc] ;  /* 0x00000c00017f7983 */ /* 0x000ea40000100800 */
[----:B--2---:R-:W-:Y:S02]  /*1a910*/  IADD3 R126, P4, PT, R127, UR34, RZ ;  /* 0x000000227f7e7c10 */ /* 0x004fe4000ff9e0ff */
[----:B------:R-:W2:Y:S02]  /*1a920*/  LDL R127, [R1+0x10] ;  /* 0x00001000017f7983 */ /* 0x000ea40000100800 */
[----:B--2---:R-:W-:-:S05]  /*1a930*/  IADD3.X R127, PT, PT, R127, UR32, RZ, P4, !PT ;  /* 0x000000207f7f7c10 */ /* 0x004fca000a7fe4ff */
        /* <DEDUP_REMOVED lines=45> */
[----:B------:R2:W-:Y:S02]  /*1ac10*/  LDGSTS.E [R124+0xfc00], desc[UR40][R126.64], P3 ;  /* 0x0fc000007e7c7fae */ /* 0x0005e400099a1028 */
[----:B--2---:R-:W-:Y:S01]  /*1ac20*/  IADD3 R126, P4, PT, R115, UR34, RZ ;  /* 0x00000022737e7c10 */ /* 0x004fe2000ff9e0ff */
[----:B------:R-:W-:-:S03]  /*1ac30*/  VIADD R124, R4, UR6 ;  /* 0x00000006047c7c36 */ /* 0x000fc60008000000 */
        /* <DEDUP_REMOVED lines=212> */
[----:B------:R2:W-:Y:S01]  /*1b980*/  LDGSTS.E [R124+0xfe00], desc[UR40][R126.64], P3 ;  /* 0x0fe000007e7c7fae */ /* 0x0005e200099a1028 */
[----:B------:R-:W-:Y:S02]  /*1b990*/  UIADD3 UR4, UPT, UPT, UR4, 0x1, URZ ;  /* 0x0000000104047890 */ /* 0x000fe4000fffe0ff */
[----:B------:R-:W-:Y:S01]  /*1b9a0*/  UIADD3 UR33, UPT, UPT, UR33, 0x1, URZ ;  /* 0x0000000121217890 */ /* 0x000fe2000fffe0ff */
[----:B------:R-:W0:Y:S04]  /*1b9b0*/  LDGDEPBAR ;  /* 0x00000000000079af */ /* 0x000e280000000000 */
[----:B------:R-:W3:Y:S01]  /*1b9c0*/  LDL R127, [R1+0xac] ;  /* 0x0000ac00017f7983 */ /* 0x000ee20000100800 */
[----:B------:R-:W-:Y:S02]  /*1b9d0*/  UISETP.GT.AND UP1, UPT, UR33, 0x1, UPT ;  /* 0x000000012100788c */ /* 0x000fe4000bf24270 */
[----:B------:R-:W-:-:S02]  /*1b9e0*/  UIADD3 UR34, UP2, UPT, UR34, UR65, URZ ;  /* 0x0000004122227290 */ /* 0x000fc4000ff5e0ff */
[----:B------:R-:W-:Y:S02]  /*1b9f0*/  UIADD3 UR38, UP3, UPT, UR38, UR39, URZ ;  /* 0x0000002726267290 */ /* 0x000fe4000ff7e0ff */
[----:B------:R-:W-:Y:S01]  /*1ba00*/  USEL UR6, URZ, 0x1, !UP1 ;  /* 0x00000001ff067887 */ /* 0x000fe2000c800000 */
[----:B--2---:R-:W-:Y:S01]  /*1ba10*/  IMAD.U32 R124, RZ, RZ, UR7 ;  /* 0x00000007ff7c7e24 */ /* 0x004fe2000f8e00ff */
[----:B------:R-:W-:Y:S02]  /*1ba20*/  UIADD3 UR30, UPT, UPT, UR30, -0x20, URZ ;  /* 0xffffffe01e1e7890 */ /* 0x000fe4000fffe0ff */
[----:B------:R-:W-:Y:S02]  /*1ba30*/  UIADD3.X UR32, UPT, UPT, UR32, UR66, URZ, UP2, !UPT ;  /* 0x0000004220207290 */ /* 0x000fe400097fe4ff */
[----:B------:R-:W-:Y:S02]  /*1ba40*/  UIADD3.X UR31, UPT, UPT, UR31, UR64, URZ, UP3, !UPT ;  /* 0x000000401f1f7290 */ /* 0x000fe40009ffe4ff */
[----:B------:R-:W-:-:S02]  /*1ba50*/  USEL UR33, UR33, URZ, !UP1 ;  /* 0x000000ff21217287 */ /* 0x000fc4000c800000 */
[----:B------:R-:W-:Y:S01]  /*1ba60*/  ULOP3.LUT UR6, UR7, UR6, URZ, 0x3c, !UPT ;  /* 0x0000000607067292 */ /* 0x000fe2000f8e3cff */
[----:B------:R-:W-:Y:S01]  /*1ba70*/  UMOV UR35, UR29 ;  /* 0x0000001d00237c82 */ /* 0x000fe20008000000 */
[----:B---3--:R-:W-:-:S13]  /*1ba80*/  ISETP.NE.U32.AND P3, PT, R127, UR4, PT ;  /* 0x000000047f007c0c */ /* 0x008fda000bf65070 */
[----:B------:R-:W-:Y:S05]  /*1ba90*/  @P3 BRA `(.L_x_10) ;  /* 0xffffffd400443947 */ /* 0x000fea000383ffff */
.L_x_7:
[----:B------:R-:W-:Y:S05]  /*1baa0*/  @!P2 BRA `(.L_x_11) ;  /* 0x000000000010a947 */ /* 0x000fea0003800000 */
[----:B------:R-:W-:-:S06]  /*1bab0*/  USHF.L.U32 UR7, UR7, 0x1f, URZ ;  /* 0x0000001f07077899 */ /* 0x000fcc00080006ff */
[----:B------:R-:W-:-:S04]  /*1bac0*/  IMAD.U32 R0, RZ, RZ, UR7 ;  /* 0x00000007ff007e24 */ /* 0x000fc8000f8e00ff */
[----:B------:R-:W3:Y:S02]  /*1bad0*/  SYNCS.PHASECHK.TRANS64.TRYWAIT P1, [UR29], R0 ;  /* 0x00000000ff0075a7 */ /* 0x000ee4000802111d */
[----:B---3--:R-:W-:Y:S05]  /*1bae0*/  @!P1 BRA `(.L_x_12) ;  /* 0x0000009400509947 */ /* 0x008fea0003800000 */
.L_x_11:
[----:B------:R-:W-:-:S04]  /*1baf0*/  DEPBAR.LE SB0, 0x0 ;  /* 0x000080000000791a */ /* 0x000fc80000000000 */
[----:B------:R-:W-:Y:S06]  /*1bb00*/  BAR.SYNC.DEFER_BLOCKING 0x0 ;  /* 0x0000000000007b1d */ /* 0x000fec0000010000 */
[----:B-1----:R-:W1:Y:S01]  /*1bb10*/  LDCU.128 UR8, c[0x0][0x390] ;  /* 0x00007200ff0877ac */ /* 0x002e620008000c00 */
[----:B-----5:R-:W3:Y:S01]  /*1bb20*/  S2R R3, SR_TID.X ;  /* 0x0000000000037919 */ /* 0x020ee20000002100 */
[----:B------:R-:W4:Y:S01]  /*1bb30*/  LDCU UR4, c[0x0][0x3b4] ;  /* 0x00007680ff0477ac */ /* 0x000f220008000800 */
[----:B------:R-:W2:Y:S01]  /*1bb40*/  S2R R4, SR_TID.X ;  /* 0x0000000000047919 */ /* 0x000ea20000002100 */
[----:B------:R-:W1:Y:S01]  /*1bb50*/  LDCU UR5, c[0x0][0x39c] ;  /* 0x00007380ff0577ac */ /* 0x000e620008000800 */
[----:B------:R-:W1:Y:S01]  /*1bb60*/  LDCU UR12, c[0x0][0x39c] ;  /* 0x00007380ff0c77ac */ /* 0x000e620008000800 */
[----:B------:R-:W1:Y:S01]  /*1bb70*/  LDCU UR6, c[0x0][0x39c] ;  /* 0x00007380ff0677ac */ /* 0x000e620008000800 */
[----:B------:R-:W1:Y:S02]  /*1bb80*/  @!P0 SYNCS.CCTL.IV [UR28+0x6c000] ;  /* 0x06c00000ff0089b1 */ /* 0x000e64000800001c */
[----:B-1----:R-:W-:Y:S06]  /*1bb90*/  BAR.SYNC.DEFER_BLOCKING 0x0 ;  /* 0x0000000000007b1d */ /* 0x002fec0000010000 */
[----:B------:R-:W1:Y:S01]  /*1bba0*/  LDCU UR7, c[0x0][0x39c] ;  /* 0x00007380ff0777ac */ /* 0x000e620008000800 */
[----:B--2---:R-:W2:Y:S01]  /*1bbb0*/  LDTM.x64 R188, tmem[UR26] ;  /* 0x0000001a00bc79ee */ /* 0x004ea20008340000 */
[----:B---3--:R-:W-:-:S02]  /*1bbc0*/  IMAD.SHL.U32 R5, R3, 0x10, RZ ;  /* 0x0000001003057824 */ /* 0x008fc400078e00ff */
[----:B------:R-:W-:-:S03]  /*1bbd0*/  IMAD.SHL.U32 R3, R4, 0x80, RZ ;  /* 0x0000008004037824 */ /* 0x000fc600078e00ff */
[----:B------:R-:W-:Y:S01]  /*1bbe0*/  LOP3.LUT R0, R5, 0xf0, RZ, 0xc0, !PT ;  /* 0x000000f005007812 */ /* 0x000fe200078ec0ff */
[----:B------:R-:W-:Y:S01]  /*1bbf0*/  IMAD.U32 R5, RZ, RZ, UR37 ;  /* 0x00000025ff057e24 */ /* 0x000fe2000f8e00ff */
[----:B------:R-:W-:Y:S02]  /*1bc00*/  LOP3.LUT R252, R4, 0x7f, RZ, 0xc0, !PT ;  /* 0x0000007f04fc7812 */ /* 0x000fe400078ec0ff */
[----:B------:R-:W-:Y:S01]  /*1bc10*/  LOP3.LUT R3, R3, 0x800, RZ, 0xc0, !PT ;  /* 0x0000080003037812 */ /* 0x000fe200078ec0ff */
[----:B------:R-:W3:Y:S03]  /*1bc20*/  @!P0 SYNCS.CCTL.IV [UR28+0x6c008] ;  /* 0x06c00800ff0089b1 */ /* 0x000ee6000800001c */
[----:B------:R-:W-:Y:S01]  /*1bc30*/  IADD3 R0, PT, PT, R0, UR28, R3 ;  /* 0x0000001c00007c10 */ /* 0x000fe2000fffe003 */
[----:B--2---:R2:W-:Y:S04]  /*1bc40*/  STL.64 [R1+0x4d0], R246 ;  /* 0x0004d0f601007387 */ /* 0x0045e80000100a00 */
[----:B------:R-:W-:Y:S01]  /*1bc50*/  IMAD R0, R5, 0x8, R0 ;  /* 0x0000000805007824 */ /* 0x000fe200078e0200 */
[----:B------:R1:W-:Y:S04]  /*1bc60*/  STL.64 [R1+0x4c8], R244 ;  /* 0x0004c8f401007387 */ /* 0x0003e80000100a00 */
[----:B------:R3:W-:Y:S04]  /*1bc70*/  STL.64 [R1+0x4c0], R250 ;  /* 0x0004c0fa01007387 */ /* 0x0007e80000100a00 */
[----:B------:R4:W-:Y:S01]  /*1bc80*/  STL.64 [R1+0x4b8], R248 ;  /* 0x0004b8f801007387 */ /* 0x0009e20000100a00 */
[----:B--2---:R-:W-:-:S02]  /*1bc90*/  IMAD.MOV.U32 R246, RZ, RZ, R192 ;  /* 0x000000fffff67224 */ /* 0x004fc400078e00c0 */
[----:B------:R-:W-:Y:S02]  /*1bca0*/  IMAD.MOV.U32 R247, RZ, RZ, R194 ;  /* 0x000000fffff77224 */ /* 0x000fe400078e00c2 */
[----:B-1----:R-:W-:Y:S02]  /*1bcb0*/  IMAD.MOV.U32 R244, RZ, RZ, R188 ;  /* 0x000000fffff47224 */ /* 0x002fe400078e00bc */
[----:B------:R-:W-:Y:S02]  /*1bcc0*/  IMAD.MOV.U32 R245, RZ, RZ, R190 ;  /* 0x000000fffff57224 */ /* 0x000fe400078e00be */
[----:B---3--:R-:W-:Y:S02]  /*1bcd0*/  IMAD.MOV.U32 R250, RZ, RZ, R193 ;  /* 0x000000fffffa7224 */ /* 0x008fe400078e00c1 */
[----:B------:R-:W-:Y:S02]  /*1bce0*/  IMAD.MOV.U32 R251, RZ, RZ, R195 ;  /* 0x000000fffffb7224 */ /* 0x000fe400078e00c3 */
[----:B----4-:R-:W-:-:S02]  /*1bcf0*/  IMAD.MOV.U32 R248, RZ, RZ, R189 ;  /* 0x000000fffff87224 */ /* 0x010fc400078e00bd */
[----:B------:R-:W-:Y:S02]  /*1bd00*/  IMAD.MOV.U32 R249, RZ, RZ, R191 ;  /* 0x000000fffff97224 */ /* 0x000fe400078e00bf */
[----:B------:R-:W-:Y:S01]  /*1bd10*/  LDTM.x64 R132, tmem[UR26+0x40] ;  /* 0x0000401a008479ee */ /* 0x000fe20008340000 */
[----:B------:R-:W-:Y:S01]  /*1bd20*/  LDTM.x64 R68, tmem[UR26+0x80] ;  /* 0x0000801a004479ee */ /* 0x000fe20008340000 */
[----:B------:R-:W1:Y:S01]  /*1bd30*/  LDTM.x64 R4, tmem[UR26+0xc0] ;  /* 0x0000c01a000479ee */ /* 0x000e620008340000 */
[----:B------:R-:W-:Y:S01]  /*1bd40*/  NOP ;  /* 0x0000000000007918 */ /* 0x000fe20000000000 */
[----:B------:R2:W-:Y:S04]  /*1bd50*/  STS.128 [R0], R244 ;  /* 0x000000f400007388 */ /* 0x0005e80000000c00 */
[----:B------:R3:W-:Y:S01]  /*1bd60*/  STS.128 [R0+0x400], R248 ;  /* 0x000400f800007388 */ /* 0x0007e20000000c00 */
[----:B------:R-:W-:-:S03]  /*1bd70*/  LEA R3, R252, UR28, 0x4 ;  /* 0x0000001cfc037c11 */ /* 0x000fc6000f8e20ff */
[----:B--2---:R-:W2:Y:S01]  /*1bd80*/  LDL.LU.64 R246, [R1+0x4d0] ;  /* 0x0004d00001f67983 */ /* 0x004ea20000300a00 */
[----:B---3--:R-:W-:-:S03]  /*1bd90*/  IMAD.MOV.U32 R251, RZ, RZ, R196 ;  /* 0x000000fffffb7224 */ /* 0x008fc600078e00c4 */
[----:B------:R-:W3:Y:S01]  /*1bda0*/  LDL.LU.64 R244, [R1+0x4c8] ;  /* 0x0004c80001f47983 */ /* 0x000ee20000300a00 */
[----:B------:R-:W-:Y:S02]  /*1bdb0*/  IMAD.MOV.U32 R250, RZ, RZ, R198 ;  /* 0x000000fffffa7224 */ /* 0x000fe400078e00c6 */
[----:B------:R-:W-:Y:S01]  /*1bdc0*/  IMAD.MOV.U32 R249, RZ, RZ, R200 ;  /* 0x000000fffff97224 */ /* 0x000fe200078e00c8 */
[----:B------:R-:W-:Y:S01]  /*1bdd0*/  STL [R1+0x94], R3 ;  /* 0x0000940301007387 */ /* 0x000fe20000100800 */
[----:B------:R-:W-:Y:S02]  /*1bde0*/  IMAD.MOV.U32 R248, RZ, RZ, R202 ;  /* 0x000000fffff87224 */ /* 0x000fe400078e00ca */
[----:B------:R-:W-:Y:S02]  /*1bdf0*/  IMAD.MOV.U32 R196, RZ, RZ, R197 ;  /* 0x000000ffffc47224 */ /* 0x000fe400078e00c5 */
[----:B------:R-:W-:Y:S02]  /*1be00*/  IMAD.MOV.U32 R197, RZ, RZ, R199 ;  /* 0x000000ffffc57224 */ /* 0x000fe400078e00c7 */
[----:B------:R-:W-:-:S02]  /*1be10*/  IMAD.MOV.U32 R198, RZ, RZ, R201 ;  /* 0x000000ffffc67224 */ /* 0x000fc400078e00c9 */
[----:B------:R-:W-:Y:S01]  /*1be20*/  IMAD.MOV.U32 R199, RZ, RZ, R203 ;  /* 0x000000ffffc77224 */ /* 0x000fe200078e00cb */
[----:B-1----:R-:W-:Y:S01]  /*1be30*/  BAR.SYNC.DEFER_BLOCKING 0x0 ;  /* 0x0000000000007b1d */ /* 0x002fe20000010000 */
[----:B------:R-:W-:Y:S02]  /*1be40*/  IMAD.MOV.U32 R200, RZ, RZ, R251 ;  /* 0x000000ffffc87224 */ /* 0x000fe400078e00fb */
[----:B------:R-:W-:Y:S02]  /*1be50*/  IMAD.MOV.U32 R201, RZ, RZ, R250 ;  /* 0x000000ffffc97224 */ /* 0x000fe400078e00fa */
[----:B------:R-:W-:Y:S02]  /*1be60*/  IMAD.MOV.U32 R202, RZ, RZ, R249 ;  /* 0x000000ffffca7224 */ /* 0x000fe400078e00f9 */
[----:B------:R-:W-:Y:S02]  /*1be70*/  IMAD.MOV.U32 R203, RZ, RZ, R248 ;  /* 0x000000ffffcb7224 */ /* 0x000fe400078e00f8 */
[----:B------:R-:W1:Y:S04]  /*1be80*/  LDS.128 R248, [R3] ;  /* 0x0000000003f87984 */ /* 0x000e680000000c00 */
[----:B-1----:R-:W-:Y:S04]  /*1be90*/  STL.64 [R1+0x50], R248 ;  /* 0x000050f801007387 */ /* 0x002fe80000100a00 */
[----:B------:R-:W-:Y:S04]  /*1bea0*/  STL.64 [R1+0x58], R250 ;  /* 0x000058fa01007387 */ /* 0x000fe80000100a00 */
[----:B------:R-:W1:Y:S01]  /*1beb0*/  LDS.128 R248, [R3+0x800] ;  /* 0x0008000003f87984 */ /* 0x000e620000000c00 */
[----:B------:R-:W-:Y:S06]  /*1bec0*/  BAR.SYNC.DEFER_BLOCKING 0x0 ;  /* 0x0000000000007b1d */ /* 0x000fec0000010000 */
[----:B------:R-:W-:Y:S04]  /*1bed0*/  STS.128 [R0], R200 ;  /* 0x000000c800007388 */ /* 0x000fe80000000c00 */
[----:B------:R-:W-:Y:S04]  /*1bee0*/  STS.128 [R0+0x400], R196 ;  /* 0x000400c400007388 */ /* 0x000fe80000000c00 */
[----:B-1----:R-:W-:Y:S04]  /*1bef0*/  STL.64 [R1+0x60], R248 ;  /* 0x000060f801007387 */ /* 0x002fe80000100a00 */
[----:B------:R1:W-:Y:S04]  /*1bf00*/  STL.64 [R1+0x68], R250 ;  /* 0x000068fa01007387 */ /* 0x0003e80000100a00 */
[----:B-1----:R-:W4:Y:S04]  /*1bf10*/  LDL.LU.64 R250, [R1+0x4c0] ;  /* 0x0004c00001fa7983 */ /* 0x002f280000300a00 */
[----:B------:R-:W4:Y:S01]  /*1bf20*/  LDL.LU.64 R248, [R1+0x4b8] ;  /* 0x0004b80001f87983 */ /* 0x000f220000300a00 */
[----:B------:R-:W-:-:S02]  /*1bf30*/  IMAD.MOV.U32 R200, RZ, RZ, R204 ;  /* 0x000000ffffc87224 */ /* 0x000fc400078e00cc */
[----:B------:R-:W-:Y:S02]  /*1bf40*/  IMAD.MOV.U32 R201, RZ, RZ, R206 ;  /* 0x000000ffffc97224 */ /* 0x000fe400078e00ce */
[----:B------:R-:W-:Y:S02]  /*1bf50*/  IMAD.MOV.U32 R202, RZ, RZ, R208 ;  /* 0x000000ffffca7224 */ /* 0x000fe400078e00d0 */
[----:B------:R-:W-:Y:S01]  /*1bf60*/  IMAD.MOV.U32 R203, RZ, RZ, R210 ;  /* 0x000000ffffcb7224 */ /* 0x000fe200078e00d2 */
[----:B------:R-:W-:Y:S01]  /*1bf70*/  BAR.SYNC.DEFER_BLOCKING 0x0 ;  /* 0x0000000000007b1d */ /* 0x000fe20000010000 */
[----:B------:R-:W-:Y:S02]  /*1bf80*/  IMAD.MOV.U32 R196, RZ, RZ, R205 ;  /* 0x000000ffffc47224 */ /* 0x000fe400078e00cd */
[----:B------:R-:W-:Y:S02]  /*1bf90*/  IMAD.MOV.U32 R197, RZ, RZ, R207 ;  /* 0x000000ffffc57224 */ /* 0x000fe400078e00cf */
[----:B------:R-:W-:-:S02]  /*1bfa0*/  IMAD.MOV.U32 R198, RZ, RZ, R209 ;  /* 0x000000ffffc67224 */ /* 0x000fc400078e00d1 */
[----:B------:R-:W-:Y:S02]  /*1bfb0*/  IMAD.MOV.U32 R199, RZ, RZ, R211 ;  /* 0x000000ffffc77224 */ /* 0x000fe400078e00d3 */
[----:B------:R-:W1:Y:S04]  /*1bfc0*/  LDS.128 R208, [R3] ;  /* 0x0000000003d07984 */ /* 0x000e680000000c00 */
[----:B------:R-:W1:Y:S01]  /*1bfd0*/  LDS.128 R204, [R3+0x800] ;  /* 0x0008000003cc7984 */ /* 0x000e620000000c00 */
[----:B------:R-:W-:Y:S06]  /*1bfe0*/  BAR.SYNC.DEFER_BLOCKING 0x0 ;  /* 0x0000000000007b1d */ /* 0x000fec0000010000 */
[----:B------:R1:W-:Y:S04]  /*1bff0*/  STS.128 [R0], R200 ;  /* 0x000000c800007388 */ /* 0x0003e80000000c00 */
[----:B------:R-:W-:Y:S01]  /*1c000*/  STS.128 [R0+0x400], R196 ;  /* 0x000400c400007388 */ /* 0x000fe20000000c00 */
[----:B------:R-:W-:Y:S06]  /*1c010*/  BAR.SYNC.DEFER_BLOCKING 0x0 ;  /* 0x0000000000007b1d */ /* 0x000fec0000010000 */
[----:B-1----:R1:W-:Y:S01]  /*1c020*/  STL.64 [R1+0x40], R208 ;  /* 0x000040d001007387 */ /* 0x0023e20000100a00 */
[----:B------:R-:W-:-:S02]  /*1c030*/  IMAD.MOV.U32 R200, RZ, RZ, R212 ;  /* 0x000000ffffc87224 */ /* 0x000fc400078e00d4 */
[----:B------:R-:W-:Y:S01]  /*1c040*/  IMAD.MOV.U32 R201, RZ, RZ, R214 ;  /* 0x000000ffffc97224 */ /* 0x000fe200078e00d6 */
[----:B------:R1:W-:Y:S01]  /*1c050*/  STL.64 [R1+0x48], R210 ;  /* 0x000048d201007387 */ /* 0x0003e20000100a00 */
[----:B------:R-:W-:Y:S02]  /*1c060*/  IMAD.MOV.U32 R202, RZ, RZ, R216 ;  /* 0x000000ffffca7224 */ /* 0x000fe400078e00d8 */
[----:B------:R-:W-:Y:S01]  /*1c070*/  IMAD.MOV.U32 R203, RZ, RZ, R218 ;  /* 0x000000ffffcb7224 */ /* 0x000fe200078e00da */
[----:B------:R-:W-:Y:S01]  /*1c080*/  STL.64 [R1+0x30], R204 ;  /* 0x000030cc01007387 */ /* 0x000fe20000100a00 */
[----:B------:R-:W-:Y:S02]  /*1c090*/  IMAD.MOV.U32 R216, RZ, RZ, R221 ;  /* 0x000000ffffd87224 */ /* 0x000fe400078e00dd */
[----:B------:R-:W-:Y:S01]  /*1c0a0*/  IMAD.MOV.U32 R218, RZ, RZ, R225 ;  /* 0x000000ffffda7224 */ /* 0x000fe200078e00e1 */
[----:B------:R-:W-:Y:S01]  /*1c0b0*/  STL.64 [R1+0x38], R206 ;  /* 0x000038ce01007387 */ /* 0x000fe20000100a00 */
[----:B-1----:R-:W-:-:S02]  /*1c0c0*/  IMAD.MOV.U32 R208, RZ, RZ, R213 ;  /* 0x000000ffffd07224 */ /* 0x002fc400078e00d5 */
[----:B------:R-:W-:Y:S01]  /*1c0d0*/  IMAD.MOV.U32 R209, RZ, RZ, R215 ;  /* 0x000000ffffd17224 */ /* 0x000fe200078e00d7 */
[----:B------:R-:W1:Y:S01]  /*1c0e0*/  LDS.128 R204, [R3] ;  /* 0x0000000003cc7984 */ /* 0x000e620000000c00 */
[----:B------:R-:W-:Y:S02]  /*1c0f0*/  IMAD.MOV.U32 R210, RZ, RZ, R217 ;  /* 0x000000ffffd27224 */ /* 0x000fe400078e00d9 */
[----:B------:R-:W-:Y:S01]  /*1c100*/  IMAD.MOV.U32 R211, RZ, RZ, R219 ;  /* 0x000000ffffd37224 */ /* 0x000fe200078e00db */
[----:B------:R-:W1:Y:S01]  /*1c110*/  LDS.128 R196, [R3+0x800] ;  /* 0x0008000003c47984 */ /* 0x000e620000000c00 */
[----:B------:R-:W-:Y:S02]  /*1c120*/  IMAD.MOV.U32 R217, RZ, RZ, R223 ;  /* 0x000000ffffd97224 */ /* 0x000fe400078e00df */
[----:B------:R-:W-:Y:S01]  /*1c130*/  IMAD.MOV.U32 R219, RZ, RZ, R227 ;  /* 0x000000ffffdb7224 */ /* 0x000fe200078e00e3 */
[----:B------:R-:W-:Y:S01]  /*1c140*/  BAR.SYNC.DEFER_BLOCKING 0x0 ;  /* 0x0000000000007b1d */ /* 0x000fe20000010000 */
[----:B------:R-:W-:-:S02]  /*1c150*/  IMAD.MOV.U32 R212, RZ, RZ, R228 ;  /* 0x000000ffffd47224 */ /* 0x000fc400078e00e4 */
[----:B------:R-:W-:Y:S02]  /*1c160*/  IMAD.MOV.U32 R213, RZ, RZ, R230 ;  /* 0x000000ffffd57224 */ /* 0x000fe400078e00e6 */
[----:B------:R-:W-:Y:S02]  /*1c170*/  IMAD.MOV.U32 R214, RZ, RZ, R232 ;  /* 0x000000ffffd67224 */ /* 0x000fe400078e00e8 */
[----:B------:R-:W-:Y:S02]  /*1c180*/  IMAD.MOV.U32 R215, RZ, RZ, R234 ;  /* 0x000000ffffd77224 */ /* 0x000fe400078e00ea */
[----:B------:R-:W-:Y:S02]  /*1c190*/  IMAD.MOV.U32 R225, RZ, RZ, R231 ;  /* 0x000000ffffe17224 */ /* 0x000fe400078e00e7 */
[----:B------:R-:W-:Y:S01]  /*1c1a0*/  IMAD.MOV.U32 R227, RZ, RZ, R235 ;  /* 0x000000ffffe37224 */ /* 0x000fe200078e00eb */
[----:B------:R-:W-:Y:S04]  /*1c1b0*/  STS.128 [R0], R200 ;  /* 0x000000c800007388 */ /* 0x000fe80000000c00 */
[----:B------:R-:W-:Y:S01]  /*1c1c0*/  STS.128 [R0+0x400], R208 ;  /* 0x000400d000007388 */ /* 0x000fe20000000c00 */
[----:B------:R-:W-:Y:S06]  /*1c1d0*/  BAR.SYNC.DEFER_BLOCKING 0x0 ;  /* 0x0000000000007b1d */ /* 0x000fec0000010000 */
[----:B-1----:R1:W-:Y:S04]  /*1c1e0*/  STL.64 [R1+0x20], R204 ;  /* 0x000020cc01007387 */ /* 0x0023e80000100a00 */
[----:B------:R1:W-:Y:S04]  /*1c1f0*/  STL.64 [R1+0x28], R206 ;  /* 0x000028ce01007387 */ /* 0x0003e80000100a00 */
[----:B------:R-:W-:Y:S04]  /*1c200*/  STL.64 [R1+0x10], R196 ;  /* 0x000010c401007387 */ /* 0x000fe80000100a00 */
[----:B------:R-:W-:Y:S01]  /*1c210*/  STL.64 [R1+0x18], R198 ;  /* 0x000018c601007387 */ /* 0x000fe20000100a00 */
[----:B-1----:R-:W-:-:S02]  /*1c220*/  IMAD.MOV.U32 R204, RZ, RZ, R220 ;  /* 0x000000ffffcc7224 */ /* 0x002fc400078e00dc */
[----:B------:R-:W-:Y:S01]  /*1c230*/  IMAD.MOV.U32 R205, RZ, RZ, R222 ;  /* 0x000000ffffcd7224 */ /* 0x000fe200078e00de */
[----:B------:R-:W1:Y:S01]  /*1c240*/  LDS.128 R200, [R3] ;  /* 0x0000000003c87984 */ /* 0x000e620000000c00 */
[----:B------:R-:W-:Y:S02]  /*1c250*/  IMAD.MOV.U32 R206, RZ, RZ, R224 ;  /* 0x000000ffffce7224 */ /* 0x000fe400078e00e0 */
[----:B------:R-:W-:Y:S01]  /*1c260*/  IMAD.MOV.U32 R207, RZ, RZ, R226 ;  /* 0x000000ffffcf7224 */ /* 0x000fe200078e00e2 */
[----:B------:R-:W2:Y:S01]  /*1c270*/  LDS.128 R196, [R3+0x800] ;  /* 0x0008000003c47984 */ /* 0x000ea20000000c00 */
[----:B------:R-:W-:Y:S02]  /*1c280*/  IMAD.MOV.U32 R224, RZ, RZ, R229 ;  /* 0x000000ffffe07224 */ /* 0x000fe400078e00e5 */
[----:B------:R-:W-:Y:S01]  /*1c290*/  IMAD.MOV.U32 R226, RZ, RZ, R233 ;  /* 0x000000ffffe27224 */ /* 0x000fe200078e00e9 */
[----:B------:R-:W-:Y:S06]  /*1c2a0*/  BAR.SYNC.DEFER_BLOCKING 0x0 ;  /* 0x0000000000007b1d */ /* 0x000fec0000010000 */
[----:B------:R-:W-:Y:S04]  /*1c2b0*/  STS.128 [R0], R204 ;  /* 0x000000cc00007388 */ /* 0x000fe80000000c00 */
[----:B------:R-:W-:Y:S01]  /*1c2c0*/  STS.128 [R0+0x400], R216 ;  /* 0x000400d800007388 */ /* 0x000fe20000000c00 */
[----:B------:R-:W-:Y:S01]  /*1c2d0*/  BAR.SYNC.DEFER_BLOCKING 0x0 ;  /* 0x0000000000007b1d */ /* 0x000fe20000010000 */
[----:B------:R-:W-:-:S02]  /*1c2e0*/  IMAD.MOV.U32 R220, RZ, RZ, R236 ;  /* 0x000000ffffdc7224 */ /* 0x000fc400078e00ec */
[----:B------:R-:W-:Y:S02]  /*1c2f0*/  IMAD.MOV.U32 R221, RZ, RZ, R238 ;  /* 0x000000ffffdd7224 */ /* 0x000fe400078e00ee */
[----:B------:R-:W-:Y:S02]  /*1c300*/  IMAD.MOV.U32 R222, RZ, RZ, R240 ;  /* 0x000000ffffde7224 */ /* 0x000fe400078e00f0 */
[----:B------:R-:W-:Y:S01]  /*1c310*/  IMAD.MOV.U32 R223, RZ, RZ, R242 ;  /* 0x000000ffffdf7224 */ /* 0x000fe200078e00f2 */
[----:B-1----:R-:W-:Y:S04]  /*1c320*/  STL [R1+0x494], R200 ;  /* 0x000494c801007387 */ /* 0x002fe80000100800 */
[----:B------:R-:W1:Y:S04]  /*1c330*/  LDS.128 R208, [R3] ;  /* 0x0000000003d07984 */ /* 0x000e680000000c00 */
[----:B------:R-:W-:Y:S01]  /*1c340*/  LDS.128 R204, [R3+0x800] ;  /* 0x0008000003cc7984 */ /* 0x000fe20000000c00 */
[----:B------:R-:W-:Y:S01]  /*1c350*/  BAR.SYNC.DEFER_BLOCKING 0x0 ;  /* 0x0000000000007b1d */ /* 0x000fe20000010000 */
[----:B------:R-:W-:-:S02]  /*1c360*/  IMAD.MOV.U32 R232, RZ, RZ, R237 ;  /* 0x000000ffffe87224 */ /* 0x000fc400078e00ed */
[----:B------:R-:W-:Y:S02]  /*1c370*/  IMAD.MOV.U32 R233, RZ, RZ, R239 ;  /* 0x000000ffffe97224 */ /* 0x000fe400078e00ef */
[----:B------:R-:W-:Y:S02]  /*1c380*/  IMAD.MOV.U32 R234, RZ, RZ, R241 ;  /* 0x000000ffffea7224 */ /* 0x000fe400078e00f1 */
[----:B------:R-:W-:Y:S01]  /*1c390*/  IMAD.MOV.U32 R235, RZ, RZ, R243 ;  /* 0x000000ffffeb7224 */ /* 0x000fe200078e00f3 */
[----:B------:R-:W-:Y:S04]  /*1c3a0*/  STL [R1+0x490], R201 ;  /* 0x000490c901007387 */ /* 0x000fe80000100800 */
[----:B------:R-:W-:Y:S04]  /*1c3b0*/  STS.128 [R0], R212 ;  /* 0x000000d400007388 */ /* 0x000fe80000000c00 */
[----:B------:R-:W-:Y:S01]  /*1c3c0*/  STS.128 [R0+0x400], R224 ;  /* 0x000400e000007388 */ /* 0x000fe20000000c00 */
[----:B------:R-:W-:Y:S01]  /*1c3d0*/  BAR.SYNC.DEFER_BLOCKING 0x0 ;  /* 0x0000000000007b1d */ /* 0x000fe20000010000 */
[----:B---3--:R-:W-:-:S02]  /*1c3e0*/  IMAD.MOV.U32 R228, RZ, RZ, R244 ;  /* 0x000000ffffe47224 */ /* 0x008fc400078e00f4 */
[----:B--2---:R-:W-:Y:S02]  /*1c3f0*/  IMAD.MOV.U32 R229, RZ, RZ, R246 ;  /* 0x000000ffffe57224 */ /* 0x004fe400078e00f6 */
[----:B----4-:R-:W-:Y:S01]  /*1c400*/  IMAD.MOV.U32 R231, RZ, RZ, R250 ;  /* 0x000000ffffe77224 */ /* 0x010fe200078e00fa */
[----:B------:R-:W2:Y:S04]  /*1c410*/  LDS.128 R216, [R3] ;  /* 0x0000000003d87984 */ /* 0x000ea80000000c00 */
[----:B------:R-:W-:Y:S01]  /*1c420*/  LDS.128 R212, [R3+0x800] ;  /* 0x0008000003d47984 */ /* 0x000fe20000000c00 */
[----:B------:R-:W-:Y:S01]  /*1c430*/  BAR.SYNC.DEFER_BLOCKING 0x0 ;  /* 0x0000000000007b1d */ /* 0x000fe20000010000 */
[----:B------:R-:W-:Y:S02]  /*1c440*/  IMAD.MOV.U32 R230, RZ, RZ, R248 ;  /* 0x000000ffffe67224 */ /* 0x000fe400078e00f8 */
[----:B------:R-:W-:-:S02]  /*1c450*/  IMAD.MOV.U32 R236, RZ, RZ, R125 ;  /* 0x000000ffffec7224 */ /* 0x000fc400078e007d */
[----:B------:R-:W-:Y:S02]  /*1c460*/  IMAD.MOV.U32 R237, RZ, RZ, R127 ;  /* 0x000000ffffed7224 */ /* 0x000fe400078e007f */
[----:B------:R-:W-:Y:S01]  /*1c470*/  IMAD.MOV.U32 R238, RZ, RZ, R129 ;  /* 0x000000ffffee7224 */ /* 0x000fe200078e0081 */
[----:B------:R-:W-:Y:S01]  /*1c480*/  STL [R1+0x48c], R202 ;  /* 0x00048cca01007387 */ /* 0x000fe20000100800 */
[----:B------:R-:W-:-:S03]  /*1c490*/  IMAD.MOV.U32 R239, RZ, RZ, R131 ;  /* 0x000000ffffef7224 */ /* 0x000fc600078e0083 */
[----:B------:R-:W-:Y:S04]  /*1c4a0*/  STL [R1+0x488], R203 ;  /* 0x000488cb01007387 */ /* 0x000fe80000100800 */
[----:B------:R-:W-:Y:S04]  /*1c4b0*/  STL [R1+0x4a4], R196 ;  /* 0x0004a4c401007387 */ /* 0x000fe80000100800 */
[----:B------:R-:W-:Y:S04]  /*1c4c0*/  STL [R1+0x4a0], R197 ;  /* 0x0004a0c501007387 */ /* 0x000fe80000100800 */
[----:B------:R-:W-:Y:S04]  /*1c4d0*/  STS.128 [R0], R220 ;  /* 0x000000dc00007388 */ /* 0x000fe80000000c00 */
[----:B------:R3:W-:Y:S01]  /*1c4e0*/  STS.128 [R0+0x400], R232 ;  /* 0x000400e800007388 */ /* 0x0007e20000000c00 */
[----:B------:R-:W-:Y:S06]  /*1c4f0*/  BAR.SYNC.DEFER_BLOCKING 0x0 ;  /* 0x0000000000007b1d */ /* 0x000fec0000010000 */
[----:B------:R-:W-:Y:S01]  /*1c500*/  STL [R1+0x49c], R198 ;  /* 0x00049cc601007387 */ /* 0x000fe20000100800 */
[----:B---3--:R-:W-:-:S03]  /*1c510*/  IMAD.MOV.U32 R232, RZ, RZ, R245 ;  /* 0x000000ffffe87224 */ /* 0x008fc600078e00f5 */
[----:B------:R-:W-:Y:S01]  /*1c520*/  STL [R1+0x498], R199 ;  /* 0x000498c701007387 */ /* 0x000fe20000100800 */
[----:B------:R-:W-:Y:S02]  /*1c530*/  IMAD.MOV.U32 R233, RZ, RZ, R247 ;  /* 0x000000ffffe97224 */ /* 0x000fe400078e00f7 */
[----:B------:R-:W-:Y:S01]  /*1c540*/  IMAD.MOV.U32 R234, RZ, RZ, R249 ;  /* 0x000000ffffea7224 */ /* 0x000fe200078e00f9 */
[----:B-1----:R1:W-:Y:S04]  /*1c550*/  STL.64 [R1+0x4b0], R208 ;  /* 0x0004b0d001007387 */ /* 0x0023e80000100a00 */
[----:B------:R-:W3:Y:S04]  /*1c560*/  LDS.128 R224, [R3] ;  /* 0x0000000003e07984 */ /* 0x000ee80000000c00 */
[----:B------:R-:W-:Y:S01]  /*1c570*/  LDS.128 R220, [R3+0x800] ;  /* 0x0008000003dc7984 */ /* 0x000fe20000000c00 */
[----:B------:R-:W-:Y:S01]  /*1c580*/  BAR.SYNC.DEFER_BLOCKING 0x0 ;  /* 0x0000000000007b1d */ /* 0x000fe20000010000 */
[----:B------:R-:W-:-:S05]  /*1c590*/  IMAD.MOV.U32 R235, RZ, RZ, R251 ;  /* 0x000000ffffeb7224 */ /* 0x000fca00078e00fb */
[----:B-1----:R-:W4:Y:S04]  /*1c5a0*/  LDL.LU R208, [R1+0x17c] ;  /* 0x00017c0001d07983 */ /* 0x002f280000300800 */
[----:B------:R-:W2:Y:S01]  /*1c5b0*/  LDL.LU R209, [R1+0x434] ;  /* 0x0004340001d17983 */ /* 0x000ea20000300800 */
[----:B------:R-:W-:Y:S02]  /*1c5c0*/  IMAD.MOV.U32 R242, RZ, RZ, R57 ;  /* 0x000000fffff27224 */ /* 0x000fe400078e0039 */
[----:B------:R-:W-:Y:S01]  /*1c5d0*/  IMAD.MOV.U32 R243, RZ, RZ, R59 ;  /* 0x000000fffff37224 */ /* 0x000fe200078e003b */
[----:B------:R-:W-:Y:S01]  /*1c5e0*/  STL [R1+0x4ac], R210 ;  /* 0x0004acd201007387 */ /* 0x000fe20000100800 */
[----:B------:R-:W-:Y:S02]  /*1c5f0*/  IMAD.MOV.U32 R240, RZ, RZ, R53 ;  /* 0x000000fffff07224 */ /* 0x000fe400078e0035 */
[----:B------:R-:W-:Y:S01]  /*1c600*/  IMAD.MOV.U32 R241, RZ, RZ, R55 ;  /* 0x000000fffff17224 */ /* 0x000fe200078e0037 */
[----:B------:R-:W-:Y:S04]  /*1c610*/  STL [R1+0x4a8], R211 ;  /* 0x0004a8d301007387 */ /* 0x000fe80000100800 */
[----:B------:R1:W-:Y:S04]  /*1c620*/  STS.128 [R0], R228 ;  /* 0x000000e400007388 */ /* 0x0003e80000000c00 */
[----:B------:R3:W-:Y:S01]  /*1c630*/  STS.128 [R0+0x400], R232 ;  /* 0x000400e800007388 */ /* 0x0007e20000000c00 */
[----:B-1----:R-:W-:-:S02]  /*1c640*/  IMAD.MOV.U32 R228, RZ, RZ, R132 ;  /* 0x000000ffffe47224 */ /* 0x002fc400078e0084 */
[----:B------:R-:W-:Y:S02]  /*1c650*/  IMAD.MOV.U32 R229, RZ, RZ, R134 ;  /* 0x000000ffffe57224 */ /* 0x000fe400078e0086 */
[----:B------:R-:W-:Y:S02]  /*1c660*/  IMAD.MOV.U32 R230, RZ, RZ, R136 ;  /* 0x000000ffffe67224 */ /* 0x000fe400078e0088 */
[----:B------:R-:W-:Y:S01]  /*1c670*/  IMAD.MOV.U32 R231, RZ, RZ, R138 ;  /* 0x000000ffffe77224 */ /* 0x000fe200078e008a */
[----:B------:R-:W-:Y:S01]  /*1c680*/  BAR.SYNC.DEFER_BLOCKING 0x0 ;  /* 0x0000000000007b1d */ /* 0x000fe20000010000 */
[----:B---3--:R-:W-:Y:S02]  /*1c690*/  IMAD.MOV.U32 R232, RZ, RZ, R133 ;  /* 0x000000ffffe87224 */ /* 0x008fe400078e0085 */
[----:B------:R-:W-:Y:S02]  /*1c6a0*/  IMAD.MOV.U32 R233, RZ, RZ, R135 ;  /* 0x000000ffffe97224 */ /* 0x000fe400078e0087 */
[----:B------:R-:W-:-:S02]  /*1c6b0*/  IMAD.MOV.U32 R234, RZ, RZ, R137 ;  /* 0x000000ffffea7224 */ /* 0x000fc400078e0089 */
[----:B------:R-:W-:Y:S02]  /*1c6c0*/  IMAD.MOV.U32 R235, RZ, RZ, R139 ;  /* 0x000000ffffeb7224 */ /* 0x000fe400078e008b */
[----:B------:R-:W1:Y:S04]  /*1c6d0*/  LDS.128 R136, [R3] ;  /* 0x0000000003887984 */ /* 0x000e680000000c00 */
[----:B------:R-:W-:Y:S01]  /*1c6e0*/  LDS.128 R132, [R3+0x800] ;  /* 0x0008000003847984 */ /* 0x000fe20000000c00 */
[----:B------:R-:W-:Y:S06]  /*1c6f0*/  BAR.SYNC.DEFER_BLOCKING 0x0 ;  /* 0x0000000000007b1d */ /* 0x000fec0000010000 */
[----:B------:R3:W-:Y:S04]  /*1c700*/  STS.128 [R0], R228 ;  /* 0x000000e400007388 */ /* 0x0007e80000000c00 */
[----:B------:R3:W-:Y:S02]  /*1c710*/  STS.128 [R0+0x400], R232 ;  /* 0x000400e800007388 */ /* 0x0007e40000000c00 */
[----:B---3--:R-:W-:-:S02]  /*1c720*/  IMAD.MOV.U32 R228, RZ, RZ, R140 ;  /* 0x000000ffffe47224 */ /* 0x008fc400078e008c */
        /* <DEDUP_REMOVED lines=8> */
[----:B------:R-:W3:Y:S04]  /*1c7b0*/  LDS.128 R144, [R3] ;  /* 0x0000000003907984 */ /* 0x000ee80000000c00 */
[----:B------:R-:W-:Y:S01]  /*1c7c0*/  LDS.128 R140, [R3+0x800] ;  /* 0x00080000038c7984 */ /* 0x000fe20000000c00 */
[----:B------:R-:W-:Y:S06]  /*1c7d0*/  BAR.SYNC.DEFER_BLOCKING 0x0 ;  /* 0x0000000000007b1d */ /* 0x000fec0000010000 */
[----:B------:R1:W-:Y:S04]  /*1c7e0*/  STS.128 [R0], R228 ;  /* 0x000000e400007388 */ /* 0x0003e80000000c00 */
[----:B------:R1:W-:Y:S02]  /*1c7f0*/  STS.128 [R0+0x400], R232 ;  /* 0x000400e800007388 */ /* 0x0003e40000000c00 */
[----:B-1----:R-:W-:-:S02]  /*1c800*/  IMAD.MOV.U32 R228, RZ, RZ, R148 ;  /* 0x000000ffffe47224 */ /* 0x002fc400078e0094 */
        /* <DEDUP_REMOVED lines=22> */
[----:B------:R-:W3:Y:S01]  /*1c970*/  LDS.128 R160, [R3] ;  /* 0x0000000003a07984 */ /* 0x000ee20000000c00 */
[C-C-:B----4-:R-:W-:Y:S02]  /*1c980*/  LOP3.LUT R203, R208.reuse, 0x1e, R2.reuse, 0xfe, !PT ;  /* 0x0000001ed0cb7812 */ /* 0x150fe400078efe02 */
[C-C-:B------:R-:W-:Y:S01]  /*1c990*/  LOP3.LUT R202, R208.reuse, 0x1c, R2.reuse, 0xfe, !PT ;  /* 0x0000001cd0ca7812 */ /* 0x140fe200078efe02 */
[----:B------:R-:W-:Y:S01]  /*1c9a0*/  LDS.128 R156, [R3+0x800] ;  /* 0x00080000039c7984 */ /* 0x000fe20000000c00 */
[C-C-:B------:R-:W-:Y:S01]  /*1c9b0*/  LOP3.LUT R201, R208.reuse, 0x1a, R2.reuse, 0xfe, !PT ;  /* 0x0000001ad0c97812 */ /* 0x140fe200078efe02 */
[----:B--2---:R-:W-:Y:S01]  /*1c9c0*/  IMAD R249, R209, UR4, RZ ;  /* 0x00000004d1f97c24 */ /* 0x004fe2000f8e02ff */
[C-C-:B------:R-:W-:Y:S01]  /*1c9d0*/  LOP3.LUT R200, R208.reuse, 0x18, R2.reuse, 0xfe, !PT ;  /* 0x00000018d0c87812 */ /* 0x140fe200078efe02 */
[----:B------:R-:W-:Y:S01]  /*1c9e0*/  BAR.SYNC.DEFER_BLOCKING 0x0 ;  /* 0x0000000000007b1d */ /* 0x000fe20000010000 */
[----:B------:R-:W-:-:S02]  /*1c9f0*/  LOP3.LUT R199, R208, 0x16, R2, 0xfe, !PT ;  /* 0x00000016d0c77812 */ /* 0x000fc400078efe02 */
[C-C-:B------:R-:W-:Y:S02]  /*1ca00*/  LOP3.LUT R198, R208.reuse, 0x14, R2.reuse, 0xfe, !PT ;  /* 0x00000014d0c67812 */ /* 0x140fe400078efe02 */
[C-C-:B------:R-:W-:Y:S01]  /*1ca10*/  LOP3.LUT R197, R208.reuse, 0x12, R2.reuse, 0xfe, !PT ;  /* 0x00000012d0c57812 */ /* 0x140fe200078efe02 */
[----:B------:R-:W2:Y:S01]  /*1ca20*/  LDCU UR4, c[0x0][0x39c] ;  /* 0x00007380ff0477ac */ /* 0x000ea20008000800 */
[C-C-:B------:R-:W-:Y:S02]  /*1ca30*/  LOP3.LUT R196, R208.reuse, 0x10, R2.reuse, 0xfe, !PT ;  /* 0x00000010d0c47812 */ /* 0x140fe400078efe02 */
[C-C-:B------:R-:W-:Y:S02]  /*1ca40*/  LOP3.LUT R211, R208.reuse, 0xe, R2.reuse, 0xfe, !PT ;  /* 0x0000000ed0d37812 */ /* 0x140fe400078efe02 */
[C-C-:B------:R-:W-:Y:S02]  /*1ca50*/  LOP3.LUT R210, R208.reuse, 0xc, R2.reuse, 0xfe, !PT ;  /* 0x0000000cd0d27812 */ /* 0x140fe400078efe02 */
[----:B------:R-:W-:-:S02]  /*1ca60*/  LOP3.LUT R252, R208, 0xa, R2, 0xfe, !PT ;  /* 0x0000000ad0fc7812 */ /* 0x000fc400078efe02 */
[----:B------:R-:W-:Y:S01]  /*1ca70*/  ISETP.GE.AND P0, PT, R209, UR10, PT ;  /* 0x0000000ad1007c0c */ /* 0x000fe2000bf06270 */
[----:B------:R-:W4:Y:S01]  /*1ca80*/  LDCU UR10, c[0x0][0x39c] ;  /* 0x00007380ff0a77ac */ /* 0x000f220008000800 */
[----:B------:R-:W-:-:S04]  /*1ca90*/  LEA R248, P2, R249, UR8, 0x2 ;  /* 0x00000008f9f87c11 */ /* 0x000fc8000f8410ff */
[----:B------:R-:W-:Y:S01]  /*1caa0*/  LEA.HI.X.SX32 R249, R249, UR9, 0x2, P2 ;  /* 0x00000009f9f97c11 */ /* 0x000fe200090f16ff */
[----:B------:R1:W-:Y:S04]  /*1cab0*/  STS.128 [R0], R228 ;  /* 0x000000e400007388 */ /* 0x0003e80000000c00 */
[----:B------:R2:W-:Y:S01]  /*1cac0*/  STS.128 [R0+0x400], R232 ;  /* 0x000400e800007388 */ /* 0x0005e20000000c00 */
[----:B-1----:R-:W-:Y:S02]  /*1cad0*/  IMAD.MOV.U32 R228, RZ, RZ, R164 ;  /* 0x000000ffffe47224 */ /* 0x002fe400078e00a4 */
[----:B------:R-:W-:Y:S02]  /*1cae0*/  IMAD.MOV.U32 R229, RZ, RZ, R166 ;  /* 0x000000ffffe57224 */ /* 0x000fe400078e00a6 */
[----:B------:R-:W-:-:S02]  /*1caf0*/  IMAD.MOV.U32 R230, RZ, RZ, R168 ;  /* 0x000000ffffe67224 */ /* 0x000fc400078e00a8 */
[----:B------:R-:W-:Y:S01]  /*1cb00*/  IMAD.MOV.U32 R231, RZ, RZ, R170 ;  /* 0x000000ffffe77224 */ /* 0x000fe200078e00aa */
[----:B------:R-:W-:Y:S01]  /*1cb10*/  BAR.SYNC.DEFER_BLOCKING 0x0 ;  /* 0x0000000000007b1d */ /* 0x000fe20000010000 */
[----:B--2---:R-:W-:Y:S02]  /*1cb20*/  IMAD.MOV.U32 R232, RZ, RZ, R165 ;  /* 0x000000ffffe87224 */ /* 0x004fe400078e00a5 */
[----:B------:R-:W-:Y:S02]  /*1cb30*/  IMAD.MOV.U32 R233, RZ, RZ, R167 ;  /* 0x000000ffffe97224 */ /* 0x000fe400078e00a7 */
[----:B------:R-:W-:Y:S02]  /*1cb40*/  IMAD.MOV.U32 R234, RZ, RZ, R169 ;  /* 0x000000ffffea7224 */ /* 0x000fe400078e00a9 */
[----:B------:R-:W-:Y:S02]  /*1cb50*/  IMAD.MOV.U32 R235, RZ, RZ, R171 ;  /* 0x000000ffffeb7224 */ /* 0x000fe400078e00ab */
[----:B------:R-:W1:Y:S04]  /*1cb60*/  LDS.128 R168, [R3] ;  /* 0x0000000003a87984 */ /* 0x000e680000000c00 */
[----:B------:R-:W-:Y:S01]  /*1cb70*/  LDS.128 R164, [R3+0x800] ;  /* 0x0008000003a47984 */ /* 0x000fe20000000c00 */
[----:B------:R-:W-:Y:S06]  /*1cb80*/  BAR.SYNC.DEFER_BLOCKING 0x0 ;  /* 0x0000000000007b1d */ /* 0x000fec0000010000 */
[----:B------:R2:W-:Y:S04]  /*1cb90*/  STS.128 [R0], R228 ;  /* 0x000000e400007388 */ /* 0x0005e80000000c00 */
[----:B------:R3:W-:Y:S01]  /*1cba0*/  STS.128 [R0+0x400], R232 ;  /* 0x000400e800007388 */ /* 0x0007e20000000c00 */
[----:B--2---:R-:W-:-:S02]  /*1cbb0*/  IMAD.MOV.U32 R228, RZ, RZ, R172 ;  /* 0x000000ffffe47224 */ /* 0x004fc400078e00ac */
        /* <DEDUP_REMOVED lines=8> */
[----:B------:R-:W2:Y:S04]  /*1cc40*/  LDS.128 R176, [R3] ;  /* 0x0000000003b07984 */ /* 0x000ea80000000c00 */
[----:B------:R-:W-:Y:S01]  /*1cc50*/  LDS.128 R172, [R3+0x800] ;  /* 0x0008000003ac7984 */ /* 0x000fe20000000c00 */
[----:B------:R-:W-:Y:S06]  /*1cc60*/  BAR.SYNC.DEFER_BLOCKING 0x0 ;  /* 0x0000000000007b1d */ /* 0x000fec0000010000 */
[----:B------:R3:W-:Y:S04]  /*1cc70*/  STS.128 [R0], R228 ;  /* 0x000000e400007388 */ /* 0x0007e80000000c00 */
[----:B------:R1:W-:Y:S01]  /*1cc80*/  STS.128 [R0+0x400], R232 ;  /* 0x000400e800007388 */ /* 0x0003e20000000c00 */
[----:B---3--:R-:W-:-:S02]  /*1cc90*/  IMAD.MOV.U32 R228, RZ, RZ, R180 ;  /* 0x000000ffffe47224 */ /* 0x008fc400078e00b4 */
[----:B------:R-:W-:Y:S02]  /*1cca0*/  IMAD.MOV.U32 R229, RZ, RZ, R182 ;  /* 0x000000ffffe57224 */ /* 0x000fe400078e00b6 */
[----:B------:R-:W-:Y:S02]  /*1ccb0*/  IMAD.MOV.U32 R230, RZ, RZ, R184 ;  /* 0x000000ffffe67224 */ /* 0x000fe400078e00b8 */
[----:B------:R-:W-:Y:S01]  /*1ccc0*/  IMAD.MOV.U32 R231, RZ, RZ, R186 ;  /* 0x000000ffffe77224 */ /* 0x000fe200078e00ba */
[----:B------:R-:W-:Y:S01]  /*1ccd0*/  BAR.SYNC.DEFER_BLOCKING 0x0 ;  /* 0x0000000000007b1d */ /* 0x000fe20000010000 */
[----:B-1----:R-:W-:Y:S02]  /*1cce0*/  IMAD.MOV.U32 R232, RZ, RZ, R181 ;  /* 0x000000ffffe87224 */ /* 0x002fe400078e00b5 */
[----:B------:R-:W-:Y:S02]  /*1ccf0*/  IMAD.MOV.U32 R233, RZ, RZ, R183 ;  /* 0x000000ffffe97224 */ /* 0x000fe400078e00b7 */
[----:B------:R-:W-:-:S02]  /*1cd00*/  IMAD.MOV.U32 R234, RZ, RZ, R185 ;  /* 0x000000ffffea7224 */ /* 0x000fc400078e00b9 */
[----:B------:R-:W-:Y:S02]  /*1cd10*/  IMAD.MOV.U32 R235, RZ, RZ, R187 ;  /* 0x000000ffffeb7224 */ /* 0x000fe400078e00bb */
[----:B------:R-:W1:Y:S04]  /*1cd20*/  LDS.128 R184, [R3] ;  /* 0x0000000003b87984 */ /* 0x000e680000000c00 */
        /* <DEDUP_REMOVED lines=9> */
[----:B--2---:R-:W-:Y:S02]  /*1cdc0*/  IMAD.MOV.U32 R232, RZ, RZ, R189 ;  /* 0x000000ffffe87224 */ /* 0x004fe400078e00bd */
        /* <DEDUP_REMOVED lines=107> */
[----:B------:R-:W-:Y:S01]  /*1d480*/  IMAD.MOV.U32 R229, RZ, RZ, R126 ;  /* 0x000000ffffe57224 */ /* 0x000fe200078e007e */
[----:B------:R-:W-:Y:S01]  /*1d490*/  BAR.SYNC.DEFER_BLOCKING 0x0 ;  /* 0x0000000000007b1d */ /* 0x000fe20000010000 */
[----:B------:R-:W-:Y:S02]  /*1d4a0*/  IMAD.MOV.U32 R230, RZ, RZ, R128 ;  /* 0x000000ffffe67224 */ /* 0x000fe400078e0080 */
[----:B------:R-:W-:Y:S02]  /*1d4b0*/  IMAD.MOV.U32 R231, RZ, RZ, R130 ;  /* 0x000000ffffe77224 */ /* 0x000fe400078e0082 */
[----:B--2---:R-:W-:Y:S02]  /*1d4c0*/  IMAD.MOV.U32 R234, RZ, RZ, R8 ;  /* 0x000000ffffea7224 */ /* 0x004fe400078e0008 */
[----:B------:R-:W-:Y:S02]  /*1d4d0*/  IMAD.MOV.U32 R235, RZ, RZ, R10 ;  /* 0x000000ffffeb7224 */ /* 0x000fe400078e000a */
[----:B------:R-:W-:-:S02]  /*1d4e0*/  IMAD.MOV.U32 R232, RZ, RZ, R4 ;  /* 0x000000ffffe87224 */ /* 0x000fc400078e0004 */
[----:B------:R-:W-:Y:S02]  /*1d4f0*/  IMAD.MOV.U32 R233, RZ, RZ, R6 ;  /* 0x000000ffffe97224 */ /* 0x000fe400078e0006 */
[----:B------:R-:W-:Y:S02]  /*1d500*/  IMAD.MOV.U32 R4, RZ, RZ, R12 ;  /* 0x000000ffff047224 */ /* 0x000fe400078e000c */
[----:B------:R-:W-:Y:S01]  /*1d510*/  IMAD.MOV.U32 R6, RZ, RZ, R16 ;  /* 0x000000ffff067224 */ /* 0x000fe200078e0010 */
[----:B------:R-:W2:Y:S04]  /*1d520*/  LDS.128 R128, [R3] ;  /* 0x0000000003807984 */ /* 0x000ea80000000c00 */
[----:B------:R-:W-:Y:S01]  /*1d530*/  LDS.128 R124, [R3+0x800] ;  /* 0x00080000037c7984 */ /* 0x000fe20000000c00 */
[----:B------:R-:W-:Y:S06]  /*1d540*/  BAR.SYNC.DEFER_BLOCKING 0x0 ;  /* 0x0000000000007b1d */ /* 0x000fec0000010000 */
[----:B------:R-:W-:Y:S04]  /*1d550*/  STS.128 [R0], R228 ;  /* 0x000000e400007388 */ /* 0x000fe80000000c00 */
[----:B------:R3:W-:Y:S01]  /*1d560*/  STS.128 [R0+0x400], R236 ;  /* 0x000400ec00007388 */ /* 0x0007e20000000c00 */
[----:B------:R-:W-:Y:S01]  /*1d570*/  BAR.SYNC.DEFER_BLOCKING 0x0 ;  /* 0x0000000000007b1d */ /* 0x000fe20000010000 */
[----:B---3--:R-:W-:-:S02]  /*1d580*/  IMAD.MOV.U32 R238, RZ, RZ, R9 ;  /* 0x000000ffffee7224 */ /* 0x008fc400078e0009 */
[----:B------:R-:W-:Y:S02]  /*1d590*/  IMAD.MOV.U32 R239, RZ, RZ, R11 ;  /* 0x000000ffffef7224 */ /* 0x000fe400078e000b */
[----:B------:R-:W-:Y:S02]  /*1d5a0*/  IMAD.MOV.U32 R236, RZ, RZ, R5 ;  /* 0x000000ffffec7224 */ /* 0x000fe400078e0005 */
[----:B------:R-:W-:Y:S02]  /*1d5b0*/  IMAD.MOV.U32 R237, RZ, RZ, R7 ;  /* 0x000000ffffed7224 */ /* 0x000fe400078e0007 */
[----:B------:R-:W-:Y:S02]  /*1d5c0*/  IMAD.MOV.U32 R5, RZ, RZ, R14 ;  /* 0x000000ffff057224 */ /* 0x000fe400078e000e */
[----:B------:R-:W-:Y:S01]  /*1d5d0*/  IMAD.MOV.U32 R7, RZ, RZ, R18 ;  /* 0x000000ffff077224 */ /* 0x000fe200078e0012 */
[----:B------:R-:W3:Y:S04]  /*1d5e0*/  LDS.128 R228, [R3] ;  /* 0x0000000003e47984 */ /* 0x000ee80000000c00 */
[----:B------:R-:W-:Y:S01]  /*1d5f0*/  LDS.128 R8, [R3+0x800] ;  /* 0x0008000003087984 */ /* 0x000fe20000000c00 */
[----:B------:R-:W-:Y:S06]  /*1d600*/  BAR.SYNC.DEFER_BLOCKING 0x0 ;  /* 0x0000000000007b1d */ /* 0x000fec0000010000 */
[----:B------:R1:W-:Y:S04]  /*1d610*/  STS.128 [R0], R232 ;  /* 0x000000e800007388 */ /* 0x0003e80000000c00 */
[----:B------:R-:W-:Y:S01]  /*1d620*/  STS.128 [R0+0x400], R236 ;  /* 0x000400ec00007388 */ /* 0x000fe20000000c00 */
[----:B------:R-:W-:Y:S01]  /*1d630*/  BAR.SYNC.DEFER_BLOCKING 0x0 ;  /* 0x0000000000007b1d */ /* 0x000fe20000010000 */
[----:B-1----:R-:W-:-:S02]  /*1d640*/  IMAD.MOV.U32 R232, RZ, RZ, R13 ;  /* 0x000000ffffe87224 */ /* 0x002fc400078e000d */
        /* <DEDUP_REMOVED lines=63> */
[----:B------:R-:W-:Y:S01]  /*1da40*/  STS.128 [R0+0x400], R232 ;  /* 0x000400e800007388 */ /* 0x000fe20000000c00 */
[----:B------:R-:W-:Y:S01]  /*1da50*/  BAR.SYNC.DEFER_BLOCKING 0x0 ;  /* 0x0000000000007b1d */ /* 0x000fe20000010000 */
[----:B---3--:R-:W-:-:S02]  /*1da60*/  IMAD.MOV.U32 R6, RZ, RZ, R56 ;  /* 0x000000ffff067224 */ /* 0x008fc400078e0038 */
        /* <DEDUP_REMOVED lines=9> */
[----:B-1----:R-:W-:-:S07]  /*1db00*/  IMAD.MOV.U32 R7, RZ, RZ, R66 ;  /* 0x000000ffff077224 */ /* 0x002fce00078e0042 */
[----:B------:R-:W1:Y:S01]  /*1db10*/  LDC R66, c[0x0][0x3b8] ;  /* 0x0000ee00ff427b82 */ /* 0x000e620000000800 */
[----:B------:R-:W-:Y:S02]  /*1db20*/  IMAD.MOV.U32 R4, RZ, RZ, R60 ;  /* 0x000000ffff047224 */ /* 0x000fe400078e003c */
[----:B------:R-:W-:Y:S02]  /*1db30*/  IMAD.MOV.U32 R5, RZ, RZ, R62 ;  /* 0x000000ffff057224 */ /* 0x000fe400078e003e */
[----:B------:R-:W-:Y:S01]  /*1db40*/  IMAD.MOV.U32 R6, RZ, RZ, R64 ;  /* 0x000000ffff067224 */ /* 0x000fe200078e0040 */
[----:B------:R-:W-:Y:S01]  /*1db50*/  LOP3.LUT R64, R208, R2, RZ, 0xfc, !PT ;  /* 0x00000002d0407212 */ /* 0x000fe200078efcff */
[----:B------:R-:W1:Y:S04]  /*1db60*/  LDS.128 R232, [R3] ;  /* 0x0000000003e87984 */ /* 0x000e680000000c00 */
[----:B------:R1:W-:Y:S01]  /*1db70*/  LDS.128 R52, [R3+0x800] ;  /* 0x0008000003347984 */ /* 0x0003e20000000c00 */
[----:B------:R-:W-:Y:S01]  /*1db80*/  BAR.SYNC.DEFER_BLOCKING 0x0 ;  /* 0x0000000000007b1d */ /* 0x000fe20000010000 */
[-C--:B-1----:R-:W-:Y:S01]  /*1db90*/  IMAD R60, R210, R66.reuse, RZ ;  /* 0x00000042d23c7224 */ /* 0x082fe200078e02ff */
[----:B------:R-:W-:Y:S01]  /*1dba0*/  LOP3.LUT R3, R208, 0x4, R2, 0xfe, !PT ;  /* 0x00000004d0037812 */ /* 0x000fe200078efe02 */
[----:B------:R-:W-:-:S03]  /*1dbb0*/  IMAD R62, R211, R66, RZ ;  /* 0x00000042d33e7224 */ /* 0x000fc600078e02ff */
[C---:B------:R-:W-:Y:S01]  /*1dbc0*/  ISETP.LT.AND P5, PT, R3.reuse, UR6, !P0 ;  /* 0x0000000603007c0c */ /* 0x040fe2000c7a1270 */
[-C--:B------:R-:W-:Y:S01]  /*1dbd0*/  IMAD R3, R3, R66.reuse, RZ ;  /* 0x0000004203037224 */ /* 0x080fe200078e02ff */
[----:B------:R-:W1:Y:S01]  /*1dbe0*/  LDCU UR6, c[0x0][0x39c] ;  /* 0x00007380ff0677ac */ /* 0x000e620008000800 */
[----:B------:R2:W-:Y:S02]  /*1dbf0*/  STS.128 [R0], R4 ;  /* 0x0000000400007388 */ /* 0x0005e40000000c00 */
[--C-:B--2---:R-:W-:Y:S01]  /*1dc00*/  LOP3.LUT R5, R208, 0x8, R2.reuse, 0xfe, !PT ;  /* 0x00000008d0057812 */ /* 0x104fe200078efe02 */
[----:B------:R-:W-:Y:S01]  /*1dc10*/  IMAD R7, R252, R66, RZ ;  /* 0x00000042fc077224 */ /* 0x000fe200078e02ff */
[C-C-:B------:R-:W-:Y:S02]  /*1dc20*/  LOP3.LUT R4, R208.reuse, 0x6, R2.reuse, 0xfe, !PT ;  /* 0x00000006d0047812 */ /* 0x140fe400078efe02 */
[----:B------:R-:W-:Y:S02]  /*1dc30*/  LOP3.LUT R2, R208, 0x2, R2, 0xfe, !PT ;  /* 0x00000002d0027812 */ /* 0x000fe400078efe02 */
[----:B------:R-:W-:-:S02]  /*1dc40*/  LOP3.LUT R6, R64, 0x1fe, RZ, 0xfc, !PT ;  /* 0x000001fe40067812 */ /* 0x000fc400078efcff */
[C---:B------:R-:W-:Y:S01]  /*1dc50*/  ISETP.LT.AND P4, PT, R2.reuse, UR5, !P0 ;  /* 0x0000000502007c0c */ /* 0x040fe2000c781270 */
[-C--:B------:R-:W-:Y:S01]  /*1dc60*/  IMAD R2, R2, R66.reuse, RZ ;  /* 0x0000004202027224 */ /* 0x080fe200078e02ff */
[----:B------:R-:W-:Y:S01]  /*1dc70*/  ISETP.LT.AND P1, PT, R6, UR12, !P0 ;  /* 0x0000000c06007c0c */ /* 0x000fe2000c721270 */
[-C--:B------:R-:W-:Y:S01]  /*1dc80*/  IMAD R6, R64, R66.reuse, RZ ;  /* 0x0000004240067224 */ /* 0x080fe200078e02ff */
[C---:B------:R-:W-:Y:S01]  /*1dc90*/  ISETP.LT.AND P6, PT, R4.reuse, UR7, !P0 ;  /* 0x0000000704007c0c */ /* 0x040fe2000c7c1270 */
[----:B------:R-:W-:Y:S01]  /*1dca0*/  IMAD R4, R4, R66, RZ ;  /* 0x0000004204047224 */ /* 0x000fe200078e02ff */
[-C--:B------:R-:W-:Y:S01]  /*1dcb0*/  LEA R250, P3, R2, R248.reuse, 0x2 ;  /* 0x000000f802fa7211 */ /* 0x080fe200078610ff */
[----:B------:R-:W2:Y:S01]  /*1dcc0*/  LDCU UR5, c[0x0][0x39c] ;  /* 0x00007380ff0577ac */ /* 0x000ea20008000800 */
[-C--:B------:R-:W-:Y:S02]  /*1dcd0*/  LEA R208, P2, R6, R248.reuse, 0x2 ;  /* 0x000000f806d07211 */ /* 0x080fe400078410ff */
[----:B------:R-:W-:Y:S01]  /*1dce0*/  LEA.HI.X.SX32 R251, R2, R249, 0x2, P3 ;  /* 0x000000f902fb7211 */ /* 0x000fe200018f16ff */
[----:B------:R-:W1:Y:S01]  /*1dcf0*/  LDCU UR7, c[0x0][0x39c] ;  /* 0x00007380ff0777ac */ /* 0x000e620008000800 */
[----:B------:R-:W-:-:S02]  /*1dd00*/  LEA R246, P3, R3, R248, 0x2 ;  /* 0x000000f803f67211 */ /* 0x000fc400078610ff */
[-C--:B------:R-:W-:Y:S02]  /*1dd10*/  LEA.HI.X.SX32 R209, R6, R249.reuse, 0x2, P2 ;  /* 0x000000f906d17211 */ /* 0x080fe400010f16ff */
[C---:B----4-:R-:W-:Y:S01]  /*1dd20*/  ISETP.LT.AND P2, PT, R5.reuse, UR10, !P0 ;  /* 0x0000000a05007c0c */ /* 0x050fe2000c741270 */
[----:B------:R-:W-:Y:S01]  /*1dd30*/  IMAD R5, R5, R66, RZ ;  /* 0x0000004205057224 */ /* 0x000fe200078e02ff */
        /* <DEDUP_REMOVED lines=8> */
[----:B------:R-:W-:Y:S01]  /*1ddc0*/  LEA.HI.X.SX32 R241, R60, R249, 0x2, P3 ;  /* 0x000000f93cf17211 */ /* 0x000fe200018f16ff */
[----:B------:R-:W-:Y:S01]  /*1ddd0*/  IMAD R60, R196, R66, RZ ;  /* 0x00000042c43c7224 */ /* 0x000fe200078e02ff */
[----:B------:R-:W-:-:S04]  /*1dde0*/  LEA R242, P3, R62, R248, 0x2 ;  /* 0x000000f83ef27211 */ /* 0x000fc800078610ff */
[-C--:B------:R-:W-:Y:S01]  /*1ddf0*/  LEA.HI.X.SX32 R243, R62, R249.reuse, 0x2, P3 ;  /* 0x000000f93ef37211 */ /* 0x080fe200018f16ff */
[----:B------:R-:W-:Y:S01]  /*1de00*/  IMAD.MOV.U32 R62, RZ, RZ, R65 ;  /* 0x000000ffff3e7224 */ /* 0x000fe200078e0041 */
[C---:B------:R-:W-:Y:S01]  /*1de10*/  LEA R244, P3, R60.reuse, R248, 0x2 ;  /* 0x000000f83cf47211 */ /* 0x040fe200078610ff */
[----:B------:R-:W4:Y:S03]  /*1de20*/  LDL.LU R65, [R1+0x5c] ;  /* 0x00005c0001417983 */ /* 0x000f260000300800 */
[----:B------:R-:W-:Y:S01]  /*1de30*/  LEA.HI.X.SX32 R245, R60, R249, 0x2, P3 ;  /* 0x000000f93cf57211 */ /* 0x000fe200018f16ff */
[----:B------:R-:W-:Y:S01]  /*1de40*/  IMAD.MOV.U32 R60, RZ, RZ, R61 ;  /* 0x000000ffff3c7224 */ /* 0x000fe200078e003d */
[----:B------:R-:W-:Y:S01]  /*1de50*/  ISETP.LT.AND P3, PT, R64, UR11, !P0 ;  /* 0x0000000b40007c0c */ /* 0x000fe2000c761270 */
[----:B------:R-:W-:Y:S02]  /*1de60*/  IMAD.MOV.U32 R61, RZ, RZ, R63 ;  /* 0x000000ffff3d7224 */ /* 0x000fe400078e003f */
[----:B------:R-:W-:-:S02]  /*1de70*/  IMAD.MOV.U32 R63, RZ, RZ, R67 ;  /* 0x000000ffff3f7224 */ /* 0x000fc400078e0043 */
[----:B------:R-:W2:Y:S04]  /*1de80*/  LDL.LU R67, [R1+0x54] ;  /* 0x0000540001437983 */ /* 0x000ea80000300800 */
[----:B------:R1:W-:Y:S04]  /*1de90*/  STS.128 [R0+0x400], R60 ;  /* 0x0004003c00007388 */ /* 0x0003e80000000c00 */
[----:B-1----:R-:W2:Y:S01]  /*1dea0*/  LDL.LU R63, [R1+0x50] ;  /* 0x00005000013f7983 */ /* 0x002ea20000300800 */
[----:B------:R-:W-:Y:S06]  /*1deb0*/  BAR.SYNC.DEFER_BLOCKING 0x0 ;  /* 0x0000000000007b1d */ /* 0x000fec0000010000 */
[----:B------:R-:W3:Y:S04]  /*1dec0*/  LDL.LU R0, [R1+0x40] ;  /* 0x0000400001007983 */ /* 0x000ee80000300800 */
[----:B------:R-:W3:Y:S04]  /*1ded0*/  LDL.LU R60, [R1+0x48] ;  /* 0x00004800013c7983 */ /* 0x000ee80000300800 */
[----:B--2---:R1:W-:Y:S01]  /*1dee0*/  @P3 STG.E desc[UR40][R208.64], R63 ;  /* 0x0000003fd0003986 */ /* 0x0043e2000c101928 */
[----:B------:R-:W-:Y:S01]  /*1def0*/  ISETP.LT.AND P3, PT, R252, UR4, !P0 ;  /* 0x00000004fc007c0c */ /* 0x000fe2000c761270 */
[----:B------:R-:W2:Y:S02]  /*1df00*/  LDCU UR4, c[0x0][0x39c] ;  /* 0x00007380ff0477ac */ /* 0x000ea40008000800 */
[----:B------:R2:W-:Y:S04]  /*1df10*/  @P4 STG.E desc[UR40][R250.64], R67 ;  /* 0x00000043fa004986 */ /* 0x0005e8000c101928 */
[----:B-1----:R-:W3:Y:S04]  /*1df20*/  LDL.LU.64 R208, [R1+0x4b0] ;  /* 0x0004b00001d07983 */ /* 0x002ee80000300a00 */
[----:B------:R-:W3:Y:S04]  /*1df30*/  LDL.LU R61, [R1+0x4c] ;  /* 0x00004c00013d7983 */ /* 0x000ee80000300800 */
[----:B------:R-:W3:Y:S04]  /*1df40*/  LDL.LU R62, [R1+0x20] ;  /* 0x00002000013e7983 */ /* 0x000ee80000300800 */
[----:B------:R-:W3:Y:S04]  /*1df50*/  LDL.LU R252, [R1+0x44] ;  /* 0x0000440001fc7983 */ /* 0x000ee80000300800 */
[----:B--2---:R-:W2:Y:S01]  /*1df60*/  LDL.LU R251, [R1+0x58] ;  /* 0x0000580001fb7983 */ /* 0x004ea20000300800 */
[----:B------:R-:W-:Y:S01]  /*1df70*/  ISETP.LT.AND P4, PT, R210, UR4, !P0 ;  /* 0x00000004d2007c0c */ /* 0x000fe2000c781270 */
[----:B------:R-:W1:Y:S02]  /*1df80*/  LDCU UR4, c[0x0][0x39c] ;  /* 0x00007380ff0477ac */ /* 0x000e640008000800 */
[----:B------:R-:W3:Y:S04]  /*1df90*/  LDL.LU R210, [R1+0x4ac] ;  /* 0x0004ac0001d27983 */ /* 0x000ee80000300800 */
[----:B------:R-:W3:Y:S04]  /*1dfa0*/  LDL.LU R63, [R1+0x24] ;  /* 0x00002400013f7983 */ /* 0x000ee80000300800 */
[----:B------:R-:W3:Y:S04]  /*1dfb0*/  LDL.LU R67, [R1+0x28] ;  /* 0x0000280001437983 */ /* 0x000ee80000300800 */
[----:B--2---:R-:W-:Y:S01]  /*1dfc0*/  @P5 STG.E desc[UR40][R246.64], R251 ;  /* 0x000000fbf6005986 */ /* 0x004fe2000c101928 */
[----:B-1----:R-:W-:Y:S01]  /*1dfd0*/  ISETP.LT.AND P5, PT, R211, UR4, !P0 ;  /* 0x00000004d3007c0c */ /* 0x002fe2000c7a1270 */
[----:B------:R-:W1:Y:S02]  /*1dfe0*/  LDCU UR4, c[0x0][0x39c] ;  /* 0x00007380ff0477ac */ /* 0x000e640008000800 */
[----:B----4-:R2:W-:Y:S04]  /*1dff0*/  @P6 STG.E desc[UR40][R2.64], R65 ;  /* 0x0000004102006986 */ /* 0x0105e8000c101928 */
[----:B------:R-:W4:Y:S01]  /*1e000*/  LDL.LU R211, [R1+0x4a8] ;  /* 0x0004a80001d37983 */ /* 0x000f220000300800 */
[----:B-1----:R-:W-:Y:S01]  /*1e010*/  ISETP.LT.AND P6, PT, R196, UR4, !P0 ;  /* 0x00000004c4007c0c */ /* 0x002fe2000c7c1270 */
[----:B------:R-:W1:Y:S02]  /*1e020*/  LDCU UR4, c[0x0][0x39c] ;  /* 0x00007380ff0477ac */ /* 0x000e640008000800 */
[----:B------:R-:W4:Y:S04]  /*1e030*/  LDL.LU R196, [R1+0x4a4] ;  /* 0x0004a40001c47983 */ /* 0x000f280000300800 */
[----:B--2---:R-:W2:Y:S04]  /*1e040*/  LDL.LU R65, [R1+0x2c] ;  /* 0x00002c0001417983 */ /* 0x004ea80000300800 */
[----:B---3--:R3:W-:Y:S04]  /*1e050*/  @P2 STG.E desc[UR40][R4.64], R0 ;  /* 0x0000000004002986 */ /* 0x0087e8000c101928 */
[----:B------:R1:W-:Y:S01]  /*1e060*/  @P3 STG.E desc[UR40][R6.64], R252 ;  /* 0x000000fc06003986 */ /* 0x0003e2000c101928 */
[C---:B---3--:R-:W-:Y:S01]  /*1e070*/  IMAD R0, R197.reuse, R66, RZ ;  /* 0x00000042c5007224 */ /* 0x048fe200078e02ff */
[----:B-1----:R-:W-:Y:S01]  /*1e080*/  ISETP.LT.AND P2, PT, R197, UR4, !P0 ;  /* 0x00000004c5007c0c */ /* 0x002fe2000c741270 */
[----:B------:R-:W1:Y:S01]  /*1e090*/  LDCU UR4, c[0x0][0x39c] ;  /* 0x00007380ff0477ac */ /* 0x000e620008000800 */
[----:B------:R-:W-:Y:S02]  /*1e0a0*/  @P4 STG.E desc[UR40][R240.64], R60 ;  /* 0x0000003cf0004986 */ /* 0x000fe4000c101928 */
[----:B------:R-:W-:-:S02]  /*1e0b0*/  LEA R2, P3, R0, R248, 0x2 ;  /* 0x000000f800027211 */ /* 0x000fc400078610ff */
[----:B------:R-:W-:Y:S01]  /*1e0c0*/  LOP3.LUT R4, R64, 0x20, RZ, 0xfc, !PT ;  /* 0x0000002040047812 */ /* 0x000fe200078efcff */
[----:B------:R-:W3:Y:S01]  /*1e0d0*/  LDL.LU R197, [R1+0x4a0] ;  /* 0x0004a00001c57983 */ /* 0x000ee20000300800 */
[-C--:B------:R-:W-:Y:S01]  /*1e0e0*/  LEA.HI.X.SX32 R3, R0, R249.reuse, 0x2, P3 ;  /* 0x000000f900037211 */ /* 0x080fe200018f16ff */
[C---:B------:R-:W-:Y:S01]  /*1e0f0*/  IMAD R0, R198.reuse, R66, RZ ;  /* 0x00000042c6007224 */ /* 0x040fe200078e02ff */
[----:B------:R-:W-:Y:S01]  /*1e100*/  ISETP.LT.AND P4, PT, R198, UR5, !P0 ;  /* 0x00000005c6007c0c */ /* 0x000fe2000c781270 */
[----:B------:R-:W-:Y:S01]  /*1e110*/  @P5 STG.E desc[UR40][R242.64], R61 ;  /* 0x0000003df2005986 */ /* 0x000fe2000c101928 */
[----:B------:R-:W-:Y:S01]  /*1e120*/  ISETP.LT.AND P3, PT, R4, UR7, !P0 ;  /* 0x0000000704007c0c */ /* 0x000fe2000c761270 */
[----:B------:R-:W1:Y:S01]  /*1e130*/  LDCU UR5, c[0x0][0x39c] ;  /* 0x00007380ff0577ac */ /* 0x000e620008000800 */
[C---:B------:R-:W-:Y:S01]  /*1e140*/  LEA R4, P5, R0.reuse, R248, 0x2 ;  /* 0x000000f800047211 */ /* 0x040fe200078a10ff */
[----:B------:R-:W3:Y:S01]  /*1e150*/  LDL.LU R198, [R1+0x49c] ;  /* 0x00049c0001c67983 */ /* 0x000ee20000300800 */
[----:B------:R-:W1:Y:S02]  /*1e160*/  LDCU UR7, c[0x0][0x39c] ;  /* 0x00007380ff0777ac */ /* 0x000e640008000800 */
[----:B------:R-:W-:Y:S01]  /*1e170*/  LEA.HI.X.SX32 R5, R0, R249, 0x2, P5 ;  /* 0x000000f900057211 */ /* 0x000fe200028f16ff */
[----:B------:R-:W-:Y:S01]  /*1e180*/  @P6 STG.E desc[UR40][R244.64], R62 ;  /* 0x0000003ef4006986 */ /* 0x000fe2000c101928 */
[CC--:B------:R-:W-:Y:S01]  /*1e190*/  IMAD R0, R199.reuse, R66.reuse, RZ ;  /* 0x00000042c7007224 */ /* 0x0c0fe200078e02ff */
[----:B-1----:R-:W-:Y:S01]  /*1e1a0*/  ISETP.LT.AND P6, PT, R199, UR4, !P0 ;  /* 0x00000004c7007c0c */ /* 0x002fe2000c7c1270 */
[----:B------:R-:W1:Y:S01]  /*1e1b0*/  LDCU UR4, c[0x0][0x39c] ;  /* 0x00007380ff0477ac */ /* 0x000e620008000800 */
[----:B------:R1:W-:Y:S01]  /*1e1c0*/  @P2 STG.E desc[UR40][R2.64], R63 ;  /* 0x0000003f02002986 */ /* 0x0003e2000c101928 */
[----:B------:R-:W-:Y:S01]  /*1e1d0*/  ISETP.LT.AND P5, PT, R200, UR6, !P0 ;  /* 0x00000006c8007c0c */ /* 0x000fe2000c7a1270 */
[----:B------:R-:W-:Y:S01]  /*1e1e0*/  IMAD R6, R202, R66, RZ ;  /* 0x00000042ca067224 */ /* 0x000fe200078e02ff */
[----:B------:R-:W2:Y:S01]  /*1e1f0*/  LDCU UR6, c[0x0][0x39c] ;  /* 0x00007380ff0677ac */ /* 0x000ea20008000800 */
[----:B------:R1:W-:Y:S04]  /*1e200*/  @P4 STG.E desc[UR40][R4.64], R67 ;  /* 0x0000004304004986 */ /* 0x0003e8000c101928 */
[----:B------:R-:W3:Y:S01]  /*1e210*/  LDL.LU R199, [R1+0x498] ;  /* 0x0004980001c77983 */ /* 0x000ee20000300800 */
[----:B-1----:R-:W-:Y:S01]  /*1e220*/  LEA R2, P2, R0, R248, 0x2 ;  /* 0x000000f800027211 */ /* 0x002fe200078410ff */
[----:B------:R-:W-:-:S02]  /*1e230*/  IMAD R5, R200, R66, RZ ;  /* 0x00000042c8057224 */ /* 0x000fc400078e02ff */
[----:B------:R-:W3:Y:S01]  /*1e240*/  LDL.LU R200, [R1+0x494] ;  /* 0x0004940001c87983 */ /* 0x000ee20000300800 */
[-C--:B------:R-:W-:Y:S02]  /*1e250*/  LEA.HI.X.SX32 R3, R0, R249.reuse, 0x2, P2 ;  /* 0x000000f900037211 */ /* 0x080fe400010f16ff */
[----:B------:R-:W-:Y:S01]  /*1e260*/  LEA R4, P4, R5, R248, 0x2 ;  /* 0x000000f805047211 */ /* 0x000fe200078810ff */
[C---:B------:R-:W-:Y:S01]  /*1e270*/  IMAD R0, R201.reuse, R66, RZ ;  /* 0x00000042c9007224 */ /* 0x040fe200078e02ff */
[----:B------:R-:W-:Y:S01]  /*1e280*/  ISETP.LT.AND P2, PT, R201, UR5, !P0 ;  /* 0x00000005c9007c0c */ /* 0x000fe2000c741270 */
[----:B------:R-:W1:Y:S01]  /*1e290*/  LDCU UR5, c[0x0][0x39c] ;  /* 0x00007380ff0577ac */ /* 0x000e620008000800 */
[----:B------:R-:W4:Y:S01]  /*1e2a0*/  LDL.LU R201, [R1+0x490] ;  /* 0x0004900001c97983 */ /* 0x000f220000300800 */
[----:B------:R-:W-:Y:S02]  /*1e2b0*/  LEA.HI.X.SX32 R5, R5, R249, 0x2, P4 ;  /* 0x000000f905057211 */ /* 0x000fe400020f16ff */
[----:B------:R-:W-:Y:S01]  /*1e2c0*/  ISETP.LT.AND P4, PT, R202, UR7, !P0 ;  /* 0x00000007ca007c0c */ /* 0x000fe2000c781270 */
[----:B------:R-:W1:Y:S01]  /*1e2d0*/  LDCU UR7, c[0x0][0x39c] ;  /* 0x00007380ff0777ac */ /* 0x000e620008000800 */
[----:B------:R-:W4:Y:S04]  /*1e2e0*/  LDL.LU R202, [R1+0x48c] ;  /* 0x00048c0001ca7983 */ /* 0x000f280000300800 */
[----:B--2---:R2:W-:Y:S02]  /*1e2f0*/  @P6 STG.E desc[UR40][R2.64], R65 ;  /* 0x0000004102006986 */ /* 0x0045e4000c101928 */
[----:B--2---:R-:W-:-:S04]  /*1e300*/  LEA R2, P6, R0, R248, 0x2 ;  /* 0x000000f800027211 */ /* 0x004fc800078c10ff */
[----:B------:R-:W-:Y:S01]  /*1e310*/  LEA.HI.X.SX32 R3, R0, R249, 0x2, P6 ;  /* 0x000000f900037211 */ /* 0x000fe200030f16ff */
[CC--:B------:R-:W-:Y:S01]  /*1e320*/  IMAD R0, R203.reuse, R66.reuse, RZ ;  /* 0x00000042cb007224 */ /* 0x0c0fe200078e02ff */
[----:B------:R-:W-:Y:S02]  /*1e330*/  ISETP.LT.AND P6, PT, R203, UR4, !P0 ;  /* 0x00000004cb007c0c */ /* 0x000fe4000c7c1270 */
[C---:B------:R-:W-:Y:S01]  /*1e340*/  LOP3.LUT R7, R64.reuse, 0x22, RZ, 0xfc, !PT ;  /* 0x0000002240077812 */ /* 0x040fe200078efcff */
[----:B------:R-:W2:Y:S01]  /*1e350*/  LDL.LU R203, [R1+0x488] ;  /* 0x0004880001cb7983 */ /* 0x000ea20000300800 */
[----:B------:R-:W-:Y:S01]  /*1e360*/  IMAD R65, R64, R66, RZ ;  /* 0x0000004240417224 */ /* 0x000fe200078e02ff */
[----:B------:R-:W1:Y:S02]  /*1e370*/  LDCU UR4, c[0x0][0x39c] ;  /* 0x00007380ff0477ac */ /* 0x000e640008000800 */
[----:B------:R-:W2:Y:S01]  /*1e380*/  LDL.LU R250, [R1+0x60] ;  /* 0x0000600001fa7983 */ /* 0x000ea20000300800 */
[----:B------:R-:W-:-:S03]  /*1e390*/  IMAD R61, R66, 0x20, R65 ;  /* 0x00000020423d7824 */ /* 0x000fc600078e0241 */
[----:B------:R-:W2:Y:S01]  /*1e3a0*/  LDL.LU R251, [R1+0x64] ;  /* 0x0000640001fb7983 */ /* 0x000ea20000300800 */
[----:B------:R-:W-:-:S03]  /*1e3b0*/  IMAD R63, R66, 0x2, R61 ;  /* 0x00000002423f7824 */ /* 0x000fc600078e023d */
[----:B------:R-:W2:Y:S01]  /*1e3c0*/  LDL.LU R252, [R1+0x68] ;  /* 0x0000680001fc7983 */ /* 0x000ea20000300800 */
[----:B------:R-:W-:-:S03]  /*1e3d0*/  IMAD R65, R66, 0x2, R63 ;  /* 0x0000000242417824 */ /* 0x000fc600078e023f */
[----:B------:R-:W2:Y:S04]  /*1e3e0*/  LDL.LU R62, [R1+0x6c] ;  /* 0x00006c00013e7983 */ /* 0x000ea80000300800 */
[----:B------:R-:W2:Y:S04]  /*1e3f0*/  LDL.LU R240, [R1+0x30] ;  /* 0x0000300001f07983 */ /* 0x000ea80000300800 */
[----:B------:R-:W2:Y:S04]  /*1e400*/  LDL.LU R241, [R1+0x34] ;  /* 0x0000340001f17983 */ /* 0x000ea80000300800 */
[----:B------:R-:W2:Y:S04]  /*1e410*/  LDL.LU R246, [R1+0x38] ;  /* 0x0000380001f67983 */ /* 0x000ea80000300800 */
[----:B------:R-:W2:Y:S04]  /*1e420*/  LDL.LU R247, [R1+0x3c] ;  /* 0x00003c0001f77983 */ /* 0x000ea80000300800 */
[----:B------:R-:W2:Y:S04]  /*1e430*/  LDL.LU R67, [R1+0x94] ;  /* 0x0000940001437983 */ /* 0x000ea80000300800 */
[----:B---3--:R3:W-:Y:S04]  /*1e440*/  @P5 STG.E desc[UR40][R4.64], R200 ;  /* 0x000000c804005986 */ /* 0x0087e8000c101928 */
[----:B----4-:R4:W-:Y:S01]  /*1e450*/  @P2 STG.E desc[UR40][R2.64], R201 ;  /* 0x000000c902002986 */ /* 0x0109e2000c101928 */
[----:B---3--:R-:W-:-:S04]  /*1e460*/  LEA R4, P5, R6, R248, 0x2 ;  /* 0x000000f806047211 */ /* 0x008fc800078a10ff */
[-C--:B------:R-:W-:Y:S02]  /*1e470*/  LEA.HI.X.SX32 R5, R6, R249.reuse, 0x2, P5 ;  /* 0x000000f906057211 */ /* 0x080fe400028f16ff */
[----:B-1----:R-:W-:Y:S01]  /*1e480*/  ISETP.LT.AND P2, PT, R7, UR5, !P0 ;  /* 0x0000000507007c0c */ /* 0x002fe2000c741270 */
[----:B------:R-:W1:Y:S01]  /*1e490*/  LDCU UR5, c[0x0][0x39c] ;  /* 0x00007380ff0577ac */ /* 0x000e620008000800 */
[----:B------:R-:W-:Y:S01]  /*1e4a0*/  LOP3.LUT R7, R64, 0x24, RZ, 0xfc, !PT ;  /* 0x0000002440077812 */ /* 0x000fe200078efcff */
[----:B------:R3:W-:Y:S01]  /*1e4b0*/  @P4 STG.E desc[UR40][R4.64], R202 ;  /* 0x000000ca04004986 */ /* 0x0007e2000c101928 */
[C---:B------:R-:W-:Y:S02]  /*1e4c0*/  LEA R6, P4, R0.reuse, R248, 0x2 ;  /* 0x000000f800067211 */ /* 0x040fe400078810ff */
[----:B------:R-:W-:Y:S01]  /*1e4d0*/  ISETP.LT.AND P5, PT, R7, UR6, !P0 ;  /* 0x0000000607007c0c */ /* 0x000fe2000c7a1270 */
[----:B------:R-:W1:Y:S01]  /*1e4e0*/  LDCU UR6, c[0x0][0x39c] ;  /* 0x00007380ff0677ac */ /* 0x000e620008000800 */
[----:B------:R-:W-:-:S02]  /*1e4f0*/  LEA.HI.X.SX32 R7, R0, R249, 0x2, P4 ;  /* 0x000000f900077211 */ /* 0x000fc400020f16ff */
[CC--:B----4-:R-:W-:Y:S02]  /*1e500*/  LEA R2, P4, R61.reuse, R248.reuse, 0x2 ;  /* 0x000000f83d027211 */ /* 0x0d0fe400078810ff */
[----:B------:R-:W-:Y:S02]  /*1e510*/  LOP3.LUT R0, R64, 0x26, RZ, 0xfc, !PT ;  /* 0x0000002640007812 */ /* 0x000fe400078efcff */
[----:B------:R-:W-:Y:S02]  /*1e520*/  LEA.HI.X.SX32 R3, R61, R249, 0x2, P4 ;  /* 0x000000f93d037211 */ /* 0x000fe400020f16ff */
[----:B------:R-:W-:Y:S02]  /*1e530*/  ISETP.LT.AND P4, PT, R0, UR7, !P0 ;  /* 0x0000000700007c0c */ /* 0x000fe4000c781270 */
[----:B------:R-:W-:Y:S01]  /*1e540*/  LOP3.LUT R0, R64, 0x28, RZ, 0xfc, !PT ;  /* 0x0000002840007812 */ /* 0x000fe200078efcff */
[----:B--2---:R-:W-:Y:S01]  /*1e550*/  @P6 STG.E desc[UR40][R6.64], R203 ;  /* 0x000000cb06006986 */ /* 0x004fe2000c101928 */
[----:B---3--:R-:W-:-:S04]  /*1e560*/  LEA R4, P6, R63, R248, 0x2 ;  /* 0x000000f83f047211 */ /* 0x008fc800078c10ff */
[-C--:B------:R-:W-:Y:S02]  /*1e570*/  LEA.HI.X.SX32 R5, R63, R249.reuse, 0x2, P6 ;  /* 0x000000f93f057211 */ /* 0x080fe400030f16ff */
[C---:B------:R-:W-:Y:S01]  /*1e580*/  LEA R60, P6, R65.reuse, R248, 0x2 ;  /* 0x000000f8413c7211 */ /* 0x040fe200078c10ff */
[----:B------:R2:W-:Y:S01]  /*1e590*/  @P3 STG.E desc[UR40][R2.64], R208 ;  /* 0x000000d002003986 */ /* 0x0005e2000c101928 */
[----:B------:R-:W-:Y:S01]  /*1e5a0*/  ISETP.LT.AND P3, PT, R0, UR4, !P0 ;  /* 0x0000000400007c0c */ /* 0x000fe2000c761270 */
[----:B------:R-:W3:Y:S01]  /*1e5b0*/  LDCU UR4, c[0x0][0x39c] ;  /* 0x00007380ff0477ac */ /* 0x000ee20008000800 */
[----:B------:R-:W-:Y:S01]  /*1e5c0*/  LEA.HI.X.SX32 R61, R65, R249, 0x2, P6 ;  /* 0x000000f9413d7211 */ /* 0x000fe200030f16ff */
[----:B------:R-:W-:Y:S01]  /*1e5d0*/  IMAD R65, R66, 0x2, R65 ;  /* 0x0000000242417824 */ /* 0x000fe200078e0241 */
[----:B------:R-:W-:-:S03]  /*1e5e0*/  LOP3.LUT R0, R64, 0x2a, RZ, 0xfc, !PT ;  /* 0x0000002a40007812 */ /* 0x000fc600078efcff */
[----:B------:R-:W-:Y:S01]  /*1e5f0*/  IMAD R63, R66, 0x2, R65 ;  /* 0x00000002423f7824 */ /* 0x000fe200078e0241 */
[----:B------:R-:W-:Y:S01]  /*1e600*/  @P2 STG.E desc[UR40][R4.64], R209 ;  /* 0x000000d104002986 */ /* 0x000fe2000c101928 */
[----:B-1----:R-:W-:Y:S01]  /*1e610*/  ISETP.LT.AND P2, PT, R0, UR5, !P0 ;  /* 0x0000000500007c0c */ /* 0x002fe2000c741270 */
[----:B------:R-:W1:Y:S02]  /*1e620*/  LDCU UR5, c[0x0][0x39c] ;  /* 0x00007380ff0577ac */ /* 0x000e640008000800 */
[----:B------:R4:W-:Y:S01]  /*1e630*/  @P5 STG.E desc[UR40][R60.64], R210 ;  /* 0x000000d23c005986 */ /* 0x0009e2000c101928 */
[-C--:B--2---:R-:W-:Y:S02]  /*1e640*/  LEA R2, P5, R65, R248.reuse, 0x2 ;  /* 0x000000f841027211 */ /* 0x084fe400078a10ff */
[----:B------:R-:W-:Y:S02]  /*1e650*/  LEA R6, P6, R63, R248, 0x2 ;  /* 0x000000f83f067211 */ /* 0x000fe400078c10ff */
[----:B------:R-:W-:-:S02]  /*1e660*/  LOP3.LUT R0, R64, 0x2c, RZ, 0xfc, !PT ;  /* 0x0000002c40007812 */ /* 0x000fc400078efcff */
[-C--:B------:R-:W-:Y:S02]  /*1e670*/  LEA.HI.X.SX32 R3, R65, R249.reuse, 0x2, P5 ;  /* 0x000000f941037211 */ /* 0x080fe400028f16ff */
[----:B------:R-:W-:Y:S01]  /*1e680*/  LEA.HI.X.SX32 R7, R63, R249, 0x2, P6 ;  /* 0x000000f93f077211 */ /* 0x000fe200030f16ff */
[----:B------:R-:W-:Y:S01]  /*1e690*/  IMAD R63, R66, 0x2, R63 ;  /* 0x00000002423f7824 */ /* 0x000fe200078e023f */
[----:B------:R-:W-:Y:S01]  /*1e6a0*/  ISETP.LT.AND P5, PT, R0, UR6, !P0 ;  /* 0x0000000600007c0c */ /* 0x000fe2000c7a1270 */
[----:B------:R-:W2:Y:S01]  /*1e6b0*/  LDCU UR6, c[0x0][0x39c] ;  /* 0x00007380ff0677ac */ /* 0x000ea20008000800 */
[----:B------:R-:W-:Y:S01]  /*1e6c0*/  LOP3.LUT R0, R64, 0x2e, RZ, 0xfc, !PT ;  /* 0x0000002e40007812 */ /* 0x000fe200078efcff */
[----:B------:R1:W-:Y:S01]  /*1e6d0*/  @P4 STG.E desc[UR40][R2.64], R211 ;  /* 0x000000d302004986 */ /* 0x0003e2000c101928 */
[----:B----4-:R-:W-:Y:S02]  /*1e6e0*/  IMAD R61, R66, 0x2, R63 ;  /* 0x00000002423d7824 */ /* 0x010fe400078e023f */
[----:B---3--:R-:W-:Y:S01]  /*1e6f0*/  ISETP.LT.AND P4, PT, R0, UR4, !P0 ;  /* 0x0000000400007c0c */ /* 0x008fe2000c781270 */
[----:B------:R-:W3:Y:S01]  /*1e700*/  LDCU UR4, c[0x0][0x39c] ;  /* 0x00007380ff0477ac */ /* 0x000ee20008000800 */
[----:B------:R4:W-:Y:S01]  /*1e710*/  @P3 STG.E desc[UR40][R6.64], R216 ;  /* 0x000000d806003986 */ /* 0x0009e2000c101928 */
[----:B------:R-:W-:-:S02]  /*1e720*/  LEA R4, P3, R63, R248, 0x2 ;  /* 0x000000f83f047211 */ /* 0x000fc400078610ff */
[----:B------:R-:W-:Y:S02]  /*1e730*/  LOP3.LUT R0, R64, 0x30, RZ, 0xfc, !PT ;  /* 0x0000003040007812 */ /* 0x000fe400078efcff */
[-C--:B-1----:R-:W-:Y:S01]  /*1e740*/  LEA R2, P6, R61, R248.reuse, 0x2 ;  /* 0x000000f83d027211 */ /* 0x082fe200078c10ff */
[C---:B----4-:R-:W-:Y:S01]  /*1e750*/  IMAD R7, R66.reuse, 0x2, R61 ;  /* 0x0000000242077824 */ /* 0x050fe200078e023d */
[-C--:B------:R-:W-:Y:S02]  /*1e760*/  LEA.HI.X.SX32 R5, R63, R249.reuse, 0x2, P3 ;  /* 0x000000f93f057211 */ /* 0x080fe400018f16ff */
[----:B------:R-:W-:Y:S01]  /*1e770*/  LEA.HI.X.SX32 R3, R61, R249, 0x2, P6 ;  /* 0x000000f93d037211 */ /* 0x000fe200030f16ff */
[----:B------:R-:W-:Y:S01]  /*1e780*/  IMAD R63, R66, 0x2, R7 ;  /* 0x00000002423f7824 */ /* 0x000fe200078e0207 */
[----:B------:R-:W-:Y:S01]  /*1e790*/  ISETP.LT.AND P3, PT, R0, UR5, !P0 ;  /* 0x0000000500007c0c */ /* 0x000fe2000c761270 */
[----:B------:R-:W1:Y:S01]  /*1e7a0*/  LDCU UR5, c[0x0][0x39c] ;  /* 0x00007380ff0577ac */ /* 0x000e620008000800 */
[----:B------:R-:W-:-:S02]  /*1e7b0*/  LEA R6, P6, R7, R248, 0x2 ;  /* 0x000000f807067211 */ /* 0x000fc400078c10ff */
[----:B------:R-:W-:Y:S01]  /*1e7c0*/  LOP3.LUT R0, R64, 0x32, RZ, 0xfc, !PT ;  /* 0x0000003240007812 */ /* 0x000fe200078efcff */
[----:B------:R4:W-:Y:S01]  /*1e7d0*/  @P2 STG.E desc[UR40][R4.64], R217 ;  /* 0x000000d904002986 */ /* 0x0009e2000c101928 */
[-C--:B------:R-:W-:Y:S02]  /*1e7e0*/  LEA.HI.X.SX32 R7, R7, R249.reuse, 0x2, P6 ;  /* 0x000000f907077211 */ /* 0x080fe400030f16ff */
[----:B--2---:R-:W-:Y:S01]  /*1e7f0*/  ISETP.LT.AND P2, PT, R0, UR6, !P0 ;  /* 0x0000000600007c0c */ /* 0x004fe2000c741270 */
[----:B------:R-:W2:Y:S01]  /*1e800*/  LDCU UR6, c[0x0][0x39c] ;  /* 0x00007380ff0677ac */ /* 0x000ea20008000800 */
[CC--:B------:R-:W-:Y:S02]  /*1e810*/  LEA R60, P6, R63.reuse, R248.reuse, 0x2 ;  /* 0x000000f83f3c7211 */ /* 0x0c0fe400078c10ff */
[----:B------:R-:W-:Y:S01]  /*1e820*/  LOP3.LUT R0, R64, 0x34, RZ, 0xfc, !PT ;  /* 0x0000003440007812 */ /* 0x000fe200078efcff */
[----:B------:R1:W-:Y:S01]  /*1e830*/  @P5 STG.E desc[UR40][R2.64], R218 ;  /* 0x000000da02005986 */ /* 0x0003e2000c101928 */
[----:B------:R-:W-:Y:S01]  /*1e840*/  LEA.HI.X.SX32 R61, R63, R249, 0x2, P6 ;  /* 0x000000f93f3d7211 */ /* 0x000fe200030f16ff */
[----:B------:R-:W-:Y:S01]  /*1e850*/  IMAD R63, R66, 0x2, R63 ;  /* 0x00000002423f7824 */ /* 0x000fe200078e023f */
[----:B---3--:R-:W-:Y:S01]  /*1e860*/  ISETP.LT.AND P5, PT, R0, UR4, !P0 ;  /* 0x0000000400007c0c */ /* 0x008fe2000c7a1270 */
[----:B------:R-:W3:Y:S01]  /*1e870*/  LDCU UR4, c[0x0][0x39c] ;  /* 0x00007380ff0477ac */ /* 0x000ee20008000800 */
[----:B------:R-:W-:Y:S01]  /*1e880*/  LOP3.LUT R0, R64, 0x36, RZ, 0xfc, !PT ;  /* 0x0000003640007812 */ /* 0x000fe200078efcff */
[----:B----4-:R-:W-:Y:S01]  /*1e890*/  IMAD R5, R66, 0x2, R63 ;  /* 0x0000000242057824 */ /* 0x010fe200078e023f */
[----:B------:R4:W-:Y:S01]  /*1e8a0*/  @P4 STG.E desc[UR40][R6.64], R219 ;  /* 0x000000db06004986 */ /* 0x0009e2000c101928 */
[----:B-1----:R-:W-:-:S02]  /*1e8b0*/  LEA R2, P6, R63, R248, 0x2 ;  /* 0x000000f83f027211 */ /* 0x002fc400078c10ff */
[----:B------:R-:W-:Y:S01]  /*1e8c0*/  ISETP.LT.AND P4, PT, R0, UR5, !P0 ;  /* 0x0000000500007c0c */ /* 0x000fe2000c781270 */
[----:B------:R-:W1:Y:S01]  /*1e8d0*/  LDCU UR5, c[0x0][0x39c] ;  /* 0x00007380ff0577ac */ /* 0x000e620008000800 */
[-C--:B------:R-:W-:Y:S01]  /*1e8e0*/  LEA.HI.X.SX32 R3, R63, R249.reuse, 0x2, P6 ;  /* 0x000000f93f037211 */ /* 0x080fe200030f16ff */
[----:B------:R-:W-:Y:S01]  /*1e8f0*/  IMAD R63, R66, 0x2, R5 ;  /* 0x00000002423f7824 */ /* 0x000fe200078e0205 */
[----:B------:R-:W-:Y:S02]  /*1e900*/  LOP3.LUT R0, R64, 0x38, RZ, 0xfc, !PT ;  /* 0x0000003840007812 */ /* 0x000fe400078efcff */
[C---:B------:R-:W-:Y:S01]  /*1e910*/  LEA R4, P6, R5.reuse, R248, 0x2 ;  /* 0x000000f805047211 */ /* 0x040fe200078c10ff */
[----:B------:R1:W-:Y:S01]  /*1e920*/  @P3 STG.E desc[UR40][R60.64], R224 ;  /* 0x000000e03c003986 */ /* 0x0003e2000c101928 */
[----:B--2---:R-:W-:Y:S01]  /*1e930*/  ISETP.LT.AND P3, PT, R0, UR6, !P0 ;  /* 0x0000000600007c0c */ /* 0x004fe2000c761270 */
[----:B------:R-:W2:Y:S01]  /*1e940*/  LDCU UR6, c[0x0][0x39c] ;  /* 0x00007380ff0677ac */ /* 0x000ea20008000800 */
[----:B------:R-:W-:-:S02]  /*1e950*/  LEA.HI.X.SX32 R5, R5, R249, 0x2, P6 ;  /* 0x000000f905057211 */ /* 0x000fc400030f16ff */
[----:B------:R-:W-:Y:S02]  /*1e960*/  LOP3.LUT R0, R64, 0x3a, RZ, 0xfc, !PT ;  /* 0x0000003a40007812 */ /* 0x000fe400078efcff */
[CC--:B----4-:R-:W-:Y:S01]  /*1e970*/  LEA R6, P6, R63.reuse, R248.reuse, 0x2 ;  /* 0x000000f83f067211 */ /* 0x0d0fe200078c10ff */
[----:B------:R4:W-:Y:S01]  /*1e980*/  @P2 STG.E desc[UR40][R2.64], R225 ;  /* 0x000000e102002986 */ /* 0x0009e2000c101928 */
[----:B---3--:R-:W-:Y:S01]  /*1e990*/  ISETP.LT.AND P2, PT, R0, UR4, !P0 ;  /* 0x0000000400007c0c */ /* 0x008fe2000c741270 */
[----:B------:R-:W3:Y:S01]  /*1e9a0*/  LDCU UR4, c[0x0][0x39c] ;  /* 0x00007380ff0477ac */ /* 0x000ee20008000800 */
[----:B------:R-:W-:Y:S01]  /*1e9b0*/  LEA.HI.X.SX32 R7, R63, R249, 0x2, P6 ;  /* 0x000000f93f077211 */ /* 0x000fe200030f16ff */
[----:B------:R-:W-:Y:S01]  /*1e9c0*/  IMAD R63, R66, 0x2, R63 ;  /* 0x00000002423f7824 */ /* 0x000fe200078e023f */
[----:B------:R-:W-:Y:S01]  /*1e9d0*/  LOP3.LUT R0, R64, 0x3c, RZ, 0xfc, !PT ;  /* 0x0000003c40007812 */ /* 0x000fe200078efcff */
[----:B------:R2:W-:Y:S02]  /*1e9e0*/  @P5 STG.E desc[UR40][R4.64], R226 ;  /* 0x000000e204005986 */ /* 0x0005e4000c101928 */
[----:B-1----:R-:W-:Y:S01]  /*1e9f0*/  IMAD R61, R66, 0x2, R63 ;  /* 0x00000002423d7824 */ /* 0x002fe200078e023f */
[----:B------:R-:W-:Y:S01]  /*1ea00*/  ISETP.LT.AND P5, PT, R0, UR5, !P0 ;  /* 0x0000000500007c0c */ /* 0x000fe2000c7a1270 */
[----:B------:R-:W1:Y:S01]  /*1ea10*/  LDCU UR5, c[0x0][0x39c] ;  /* 0x00007380ff0577ac */ /* 0x000e620008000800 */
[----:B----4-:R-:W-:-:S02]  /*1ea20*/  LEA R2, P6, R63, R248, 0x2 ;  /* 0x000000f83f027211 */ /* 0x010fc400078c10ff */
[----:B------:R-:W-:Y:S02]  /*1ea30*/  LOP3.LUT R0, R64, 0x3e, RZ, 0xfc, !PT ;  /* 0x0000003e40007812 */ /* 0x000fe400078efcff */
[-C--:B------:R-:W-:Y:S01]  /*1ea40*/  LEA.HI.X.SX32 R3, R63, R249.reuse, 0x2, P6 ;  /* 0x000000f93f037211 */ /* 0x080fe200030f16ff */
[----:B------:R-:W-:Y:S01]  /*1ea50*/  IMAD R63, R66, 0x2, R61 ;  /* 0x00000002423f7824 */ /* 0x000fe200078e023d */
[CC--:B--2---:R-:W-:Y:S01]  /*1ea60*/  LEA R4, P6, R61.reuse, R248.reuse, 0x2 ;  /* 0x000000f83d047211 */ /* 0x0c4fe200078c10ff */
[----:B------:R2:W-:Y:S01]  /*1ea70*/  @P4 STG.E desc[UR40][R6.64], R227 ;  /* 0x000000e306004986 */ /* 0x0005e2000c101928 */
[----:B------:R-:W-:Y:S01]  /*1ea80*/  ISETP.LT.AND P4, PT, R0, UR6, !P0 ;  /* 0x0000000600007c0c */ /* 0x000fe2000c781270 */
[----:B------:R-:W4:Y:S01]  /*1ea90*/  LDCU UR6, c[0x0][0x39c] ;  /* 0x00007380ff0677ac */ /* 0x000f220008000800 */
[----:B------:R-:W-:Y:S01]  /*1eaa0*/  LOP3.LUT R0, R64, 0x40, RZ, 0xfc, !PT ;  /* 0x0000004040007812 */ /* 0x000fe200078efcff */
[----:B------:R-:W-:Y:S01]  /*1eab0*/  IMAD R65, R66, 0x2, R63 ;  /* 0x0000000242417824 */ /* 0x000fe200078e023f */
[----:B------:R-:W-:Y:S01]  /*1eac0*/  LEA.HI.X.SX32 R5, R61, R249, 0x2, P6 ;  /* 0x000000f93d057211 */ /* 0x000fe200030f16ff */
[----:B------:R1:W-:Y:S01]  /*1ead0*/  @P3 STG.E desc[UR40][R2.64], R136 ;  /* 0x0000008802003986 */ /* 0x0003e2000c101928 */
[----:B---3--:R-:W-:Y:S01]  /*1eae0*/  ISETP.LT.AND P3, PT, R0, UR4, !P0 ;  /* 0x0000000400007c0c */ /* 0x008fe2000c761270 */
[----:B------:R-:W3:Y:S01]  /*1eaf0*/  LDCU UR4, c[0x0][0x39c] ;  /* 0x00007380ff0477ac */ /* 0x000ee20008000800 */
[----:B--2---:R-:W-:-:S04]  /*1eb00*/  LEA R6, P6, R63, R248, 0x2 ;  /* 0x000000f83f067211 */ /* 0x004fc800078c10ff */
[-C--:B------:R-:W-:Y:S02]  /*1eb10*/  LEA.HI.X.SX32 R7, R63, R249.reuse, 0x2, P6 ;  /* 0x000000f93f077211 */ /* 0x080fe400030f16ff */
[CC--:B------:R-:W-:Y:S02]  /*1eb20*/  LEA R60, P6, R65.reuse, R248.reuse, 0x2 ;  /* 0x000000f8413c7211 */ /* 0x0c0fe400078c10ff */
[----:B------:R-:W-:Y:S02]  /*1eb30*/  LOP3.LUT R0, R64, 0x42, RZ, 0xfc, !PT ;  /* 0x0000004240007812 */ /* 0x000fe400078efcff */
[----:B------:R-:W-:Y:S01]  /*1eb40*/  LEA.HI.X.SX32 R61, R65, R249, 0x2, P6 ;  /* 0x000000f9413d7211 */ /* 0x000fe200030f16ff */
[----:B------:R-:W-:Y:S01]  /*1eb50*/  IMAD R65, R66, 0x2, R65 ;  /* 0x0000000242417824 */ /* 0x000fe200078e0241 */
[----:B------:R2:W-:Y:S01]  /*1eb60*/  @P2 STG.E desc[UR40][R4.64], R137 ;  /* 0x0000008904002986 */ /* 0x0005e2000c101928 */
[----:B-1----:R-:W-:Y:S01]  /*1eb70*/  ISETP.LT.AND P2, PT, R0, UR5, !P0 ;  /* 0x0000000500007c0c */ /* 0x002fe2000c741270 */
[----:B------:R-:W1:Y:S01]  /*1eb80*/  LDCU UR5, c[0x0][0x39c] ;  /* 0x00007380ff0577ac */ /* 0x000e620008000800 */
[----:B------:R-:W-:Y:S01]  /*1eb90*/  LOP3.LUT R0, R64, 0x44, RZ, 0xfc, !PT ;  /* 0x0000004440007812 */ /* 0x000fe200078efcff */
[----:B------:R-:W-:Y:S01]  /*1eba0*/  IMAD R63, R66, 0x2, R65 ;  /* 0x00000002423f7824 */ /* 0x000fe200078e0241 */
[----:B------:R-:W-:Y:S02]  /*1ebb0*/  @P5 STG.E desc[UR40][R6.64], R138 ;  /* 0x0000008a06005986 */ /* 0x000fe4000c101928 */
[----:B----4-:R-:W-:Y:S01]  /*1ebc0*/  ISETP.LT.AND P5, PT, R0, UR6, !P0 ;  /* 0x0000000600007c0c */ /* 0x010fe2000c7a1270 */
[----:B------:R-:W4:Y:S01]  /*1ebd0*/  LDCU UR6, c[0x0][0x39c] ;  /* 0x00007380ff0677ac */ /* 0x000f220008000800 */
[----:B------:R1:W-:Y:S01]  /*1ebe0*/  @P4 STG.E desc[UR40][R60.64], R139 ;  /* 0x0000008b3c004986 */ /* 0x0003e2000c101928 */
[----:B------:R-:W-:-:S02]  /*1ebf0*/  LEA R2, P4, R65, R248, 0x2 ;  /* 0x000000f841027211 */ /* 0x000fc400078810ff */
[----:B------:R-:W-:Y:S02]  /*1ec00*/  LOP3.LUT R0, R64, 0x46, RZ, 0xfc, !PT ;  /* 0x0000004640007812 */ /* 0x000fe400078efcff */
[-C--:B--2---:R-:W-:Y:S02]  /*1ec10*/  LEA R4, P6, R63, R248.reuse, 0x2 ;  /* 0x000000f83f047211 */ /* 0x084fe400078c10ff */
[-C--:B------:R-:W-:Y:S02]  /*1ec20*/  LEA.HI.X.SX32 R3, R65, R249.reuse, 0x2, P4 ;  /* 0x000000f941037211 */ /* 0x080fe400020f16ff */
[----:B---3--:R-:W-:Y:S01]  /*1ec30*/  ISETP.LT.AND P4, PT, R0, UR4, !P0 ;  /* 0x0000000400007c0c */ /* 0x008fe2000c781270 */
[----:B------:R-:W2:Y:S01]  /*1ec40*/  LDCU UR4, c[0x0][0x39c] ;  /* 0x00007380ff0477ac */ /* 0x000ea20008000800 */
[----:B------:R-:W-:Y:S01]  /*1ec50*/  LEA.HI.X.SX32 R5, R63, R249, 0x2, P6 ;  /* 0x000000f93f057211 */ /* 0x000fe200030f16ff */
[----:B------:R-:W-:Y:S01]  /*1ec60*/  IMAD R63, R66, 0x2, R63 ;  /* 0x00000002423f7824 */ /* 0x000fe200078e023f */
[----:B------:R-:W-:Y:S01]  /*1ec70*/  LOP3.LUT R0, R64, 0x48, RZ, 0xfc, !PT ;  /* 0x0000004840007812 */ /* 0x000fe200078efcff */
[----:B------:R3:W-:Y:S02]  /*1ec80*/  @P3 STG.E desc[UR40][R2.64], R144 ;  /* 0x0000009002003986 */ /* 0x0007e4000c101928 */
[----:B-1----:R-:W-:Y:S01]  /*1ec90*/  IMAD R61, R66, 0x2, R63 ;  /* 0x00000002423d7824 */ /* 0x002fe200078e023f */
[----:B------:R-:W-:Y:S01]  /*1eca0*/  ISETP.LT.AND P3, PT, R0, UR5, !P0 ;  /* 0x0000000500007c0c */ /* 0x000fe2000c761270 */
[----:B------:R1:W-:Y:S01]  /*1ecb0*/  @P2 STG.E desc[UR40][R4.64], R145 ;  /* 0x0000009104002986 */ /* 0x0003e2000c101928 */
[----:B------:R-:W-:Y:S01]  /*1ecc0*/  LEA R6, P2, R63, R248, 0x2 ;  /* 0x000000f83f067211 */ /* 0x000fe200078410ff */
[----:B------:R-:W2:Y:S01]  /*1ecd0*/  LDCU UR5, c[0x0][0x39c] ;  /* 0x00007380ff0577ac */ /* 0x000ea20008000800 */
[----:B------:R-:W-:-:S02]  /*1ece0*/  LOP3.LUT R0, R64, 0x4a, RZ, 0xfc, !PT ;  /* 0x0000004a40007812 */ /* 0x000fc400078efcff */
[-C--:B------:R-:W-:Y:S02]  /*1ecf0*/  LEA.HI.X.SX32 R7, R63, R249.reuse, 0x2, P2 ;  /* 0x000000f93f077211 */ /* 0x080fe400010f16ff */
[CC--:B---3--:R-:W-:Y:S01]  /*1ed00*/  LEA R2, P6, R61.reuse, R248.reuse, 0x2 ;  /* 0x000000f83d027211 */ /* 0x0c8fe200078c10ff */
[----:B-1----:R-:W-:Y:S01]  /*1ed10*/  IMAD R5, R66, 0x2, R61 ;  /* 0x0000000242057824 */ /* 0x002fe200078e023d */
[----:B----4-:R-:W-:Y:S01]  /*1ed20*/  ISETP.LT.AND P2, PT, R0, UR6, !P0 ;  /* 0x0000000600007c0c */ /* 0x010fe2000c741270 */
[----:B------:R-:W1:Y:S01]  /*1ed30*/  LDCU UR6, c[0x0][0x39c] ;  /* 0x00007380ff0677ac */ /* 0x000e620008000800 */
[----:B------:R-:W-:Y:S01]  /*1ed40*/  LOP3.LUT R0, R64, 0x4c, RZ, 0xfc, !PT ;  /* 0x0000004c40007812 */ /* 0x000fe200078efcff */
[----:B------:R-:W-:Y:S01]  /*1ed50*/  IMAD R63, R66, 0x2, R5 ;  /* 0x00000002423f7824 */ /* 0x000fe200078e0205 */
[-C--:B------:R-:W-:Y:S02]  /*1ed60*/  LEA.HI.X.SX32 R3, R61, R249.reuse, 0x2, P6 ;  /* 0x000000f93d037211 */ /* 0x080fe400030f16ff */
[C---:B------:R-:W-:Y:S01]  /*1ed70*/  LEA R4, P6, R5.reuse, R248, 0x2 ;  /* 0x000000f805047211 */ /* 0x040fe200078c10ff */
[----:B------:R3:W-:Y:S01]  /*1ed80*/  @P5 STG.E desc[UR40][R6.64], R146 ;  /* 0x0000009206005986 */ /* 0x0007e2000c101928 */
[----:B--2---:R-:W-:Y:S01]  /*1ed90*/  ISETP.LT.AND P5, PT, R0, UR4, !P0 ;  /* 0x0000000400007c0c */ /* 0x004fe2000c7a1270 */
[----:B------:R-:W2:Y:S01]  /*1eda0*/  LDCU UR4, c[0x0][0x39c] ;  /* 0x00007380ff0477ac */ /* 0x000ea20008000800 */
[----:B------:R-:W-:-:S02]  /*1edb0*/  LEA.HI.X.SX32 R5, R5, R249, 0x2, P6 ;  /* 0x000000f905057211 */ /* 0x000fc400030f16ff */
[C---:B------:R-:W-:Y:S02]  /*1edc0*/  LEA R60, P6, R63.reuse, R248, 0x2 ;  /* 0x000000f83f3c7211 */ /* 0x040fe400078c10ff */
[----:B------:R-:W-:Y:S02]  /*1edd0*/  LOP3.LUT R0, R64, 0x4e, RZ, 0xfc, !PT ;  /* 0x0000004e40007812 */ /* 0x000fe400078efcff */
[----:B------:R-:W-:Y:S01]  /*1ede0*/  LEA.HI.X.SX32 R61, R63, R249, 0x2, P6 ;  /* 0x000000f93f3d7211 */ /* 0x000fe200030f16ff */
[----:B------:R-:W-:Y:S01]  /*1edf0*/  IMAD R63, R66, 0x2, R63 ;  /* 0x00000002423f7824 */ /* 0x000fe200078e023f */
[----:B------:R4:W-:Y:S01]  /*1ee00*/  @P4 STG.E desc[UR40][R2.64], R147 ;  /* 0x0000009302004986 */ /* 0x0009e2000c101928 */
[----:B------:R-:W-:Y:S01]  /*1ee10*/  ISETP.LT.AND P4, PT, R0, UR5, !P0 ;  /* 0x0000000500007c0c */ /* 0x000fe2000c781270 */
[----:B------:R-:W2:Y:S01]  /*1ee20*/  LDCU UR5, c[0x0][0x39c] ;  /* 0x00007380ff0577ac */ /* 0x000ea20008000800 */
[----:B------:R-:W-:Y:S01]  /*1ee30*/  LOP3.LUT R0, R64, 0x50, RZ, 0xfc, !PT ;  /* 0x0000005040007812 */ /* 0x000fe200078efcff */
[----:B---3--:R-:W-:Y:S01]  /*1ee40*/  IMAD R7, R66, 0x2, R63 ;  /* 0x0000000242077824 */ /* 0x008fe200078e023f */
[----:B------:R3:W-:Y:S02]  /*1ee50*/  @P3 STG.E desc[UR40][R4.64], R152 ;  /* 0x0000009804003986 */ /* 0x0007e4000c101928 */
[----:B-1----:R-:W-:Y:S01]  /*1ee60*/  ISETP.LT.AND P3, PT, R0, UR6, !P0 ;  /* 0x0000000600007c0c */ /* 0x002fe2000c761270 */
[----:B------:R-:W1:Y:S01]  /*1ee70*/  LDCU UR6, c[0x0][0x39c] ;  /* 0x00007380ff0677ac */ /* 0x000e620008000800 */
[----:B------:R-:W-:-:S02]  /*1ee80*/  LOP3.LUT R0, R64, 0x52, RZ, 0xfc, !PT ;  /* 0x0000005240007812 */ /* 0x000fc400078efcff */
[CC--:B----4-:R-:W-:Y:S01]  /*1ee90*/  LEA R2, P6, R63.reuse, R248.reuse, 0x2 ;  /* 0x000000f83f027211 */ /* 0x0d0fe200078c10ff */
[----:B------:R4:W-:Y:S03]  /*1eea0*/  @P2 STG.E desc[UR40][R60.64], R153 ;  /* 0x000000993c002986 */ /* 0x0009e6000c101928 */
[-C--:B------:R-:W-:Y:S01]  /*1eeb0*/  LEA.HI.X.SX32 R3, R63, R249.reuse, 0x2, P6 ;  /* 0x000000f93f037211 */ /* 0x080fe200030f16ff */
[----:B------:R-:W-:Y:S01]  /*1eec0*/  IMAD R63, R66, 0x2, R7 ;  /* 0x00000002423f7824 */ /* 0x000fe200078e0207 */
[C---:B---3--:R-:W-:Y:S02]  /*1eed0*/  LEA R4, P6, R7.reuse, R248, 0x2 ;  /* 0x000000f807047211 */ /* 0x048fe400078c10ff */
[----:B--2---:R-:W-:Y:S01]  /*1eee0*/  ISETP.LT.AND P2, PT, R0, UR4, !P0 ;  /* 0x0000000400007c0c */ /* 0x004fe2000c741270 */
[----:B------:R-:W2:Y:S01]  /*1eef0*/  LDCU UR4, c[0x0][0x39c] ;  /* 0x00007380ff0477ac */ /* 0x000ea20008000800 */
[----:B------:R-:W-:-:S02]  /*1ef00*/  LEA.HI.X.SX32 R5, R7, R249, 0x2, P6 ;  /* 0x000000f907057211 */ /* 0x000fc400030f16ff */
[C---:B------:R-:W-:Y:S02]  /*1ef10*/  LEA R6, P6, R63.reuse, R248, 0x2 ;  /* 0x000000f83f067211 */ /* 0x040fe400078c10ff */
[----:B------:R-:W-:Y:S01]  /*1ef20*/  LOP3.LUT R0, R64, 0x54, RZ, 0xfc, !PT ;  /* 0x0000005440007812 */ /* 0x000fe200078efcff */
[----:B------:R3:W-:Y:S01]  /*1ef30*/  @P5 STG.E desc[UR40][R2.64], R154 ;  /* 0x0000009a02005986 */ /* 0x0007e2000c101928 */
[----:B------:R-:W-:Y:S01]  /*1ef40*/  LEA.HI.X.SX32 R7, R63, R249, 0x2, P6 ;  /* 0x000000f93f077211 */ /* 0x000fe200030f16ff */
[----:B------:R-:W-:Y:S01]  /*1ef50*/  IMAD R63, R66, 0x2, R63 ;  /* 0x00000002423f7824 */ /* 0x000fe200078e023f */
[----:B------:R-:W-:Y:S01]  /*1ef60*/  ISETP.LT.AND P5, PT, R0, UR5, !P0 ;  /* 0x0000000500007c0c */ /* 0x000fe2000c7a1270 */
[----:B------:R-:W2:Y:S01]  /*1ef70*/  LDCU UR5, c[0x0][0x39c] ;  /* 0x00007380ff0577ac */ /* 0x000ea20008000800 */
[----:B------:R-:W-:Y:S01]  /*1ef80*/  LOP3.LUT R0, R64, 0x56, RZ, 0xfc, !PT ;  /* 0x0000005640007812 */ /* 0x000fe200078efcff */
[----:B------:R2:W-:Y:S01]  /*1ef90*/  @P4 STG.E desc[UR40][R4.64], R155 ;  /* 0x0000009b04004986 */ /* 0x0005e2000c101928 */
[----:B----4-:R-:W-:-:S02]  /*1efa0*/  IMAD R61, R66, 0x2, R63 ;  /* 0x00000002423d7824 */ /* 0x010fc400078e023f */
[----:B-1----:R-:W-:Y:S01]  /*1efb0*/  ISETP.LT.AND P4, PT, R0, UR6, !P0 ;  /* 0x0000000600007c0c */ /* 0x002fe2000c781270 */
[----:B------:R-:W1:Y:S01]  /*1efc0*/  LDCU UR6, c[0x0][0x39c] ;  /* 0x00007380ff0677ac */ /* 0x000e620008000800 */
[CC--:B---3--:R-:W-:Y:S02]  /*1efd0*/  LEA R2, P6, R63.reuse, R248.reuse, 0x2 ;  /* 0x000000f83f027211 */ /* 0x0c8fe400078c10ff */
[----:B------:R-:W-:Y:S01]  /*1efe0*/  LOP3.LUT R0, R64, 0x58, RZ, 0xfc, !PT ;  /* 0x0000005840007812 */ /* 0x000fe200078efcff */
[----:B------:R3:W-:Y:S01]  /*1eff0*/  @P3 STG.E desc[UR40][R6.64], R160 ;  /* 0x000000a006003986 */ /* 0x0007e2000c101928 */
[-C--:B------:R-:W-:Y:S01]  /*1f000*/  LEA.HI.X.SX32 R3, R63, R249.reuse, 0x2, P6 ;  /* 0x000000f93f037211 */ /* 0x080fe200030f16ff */
[----:B------:R-:W-:Y:S01]  /*1f010*/  IMAD R63, R66, 0x2, R61 ;  /* 0x00000002423f7824 */ /* 0x000fe200078e023d */
[C---:B--2---:R-:W-:Y:S02]  /*1f020*/  LEA R4, P6, R61.reuse, R248, 0x2 ;  /* 0x000000f83d047211 */ /* 0x044fe400078c10ff */
[----:B------:R-:W-:Y:S01]  /*1f030*/  ISETP.LT.AND P3, PT, R0, UR4, !P0 ;  /* 0x0000000400007c0c */ /* 0x000fe2000c761270 */
[----:B------:R-:W2:Y:S01]  /*1f040*/  LDCU UR4, c[0x0][0x39c] ;  /* 0x00007380ff0477ac */ /* 0x000ea20008000800 */
[----:B------:R-:W-:Y:S01]  /*1f050*/  LEA.HI.X.SX32 R5, R61, R249, 0x2, P6 ;  /* 0x000000f93d057211 */ /* 0x000fe200030f16ff */
[----:B------:R-:W-:Y:S01]  /*1f060*/  IMAD R65, R66, 0x2, R63 ;  /* 0x0000000242417824 */ /* 0x000fe200078e023f */
[----:B------:R-:W-:-:S02]  /*1f070*/  LOP3.LUT R0, R64, 0x5a, RZ, 0xfc, !PT ;  /* 0x0000005a40007812 */ /* 0x000fc400078efcff */
[CC--:B---3--:R-:W-:Y:S01]  /*1f080*/  LEA R6, P6, R63.reuse, R248.reuse, 0x2 ;  /* 0x000000f83f067211 */ /* 0x0c8fe200078c10ff */
[----:B------:R3:W-:Y:S01]  /*1f090*/  @P2 STG.E desc[UR40][R2.64], R161 ;  /* 0x000000a102002986 */ /* 0x0007e2000c101928 */
[----:B------:R-:W-:Y:S01]  /*1f0a0*/  ISETP.LT.AND P2, PT, R0, UR5, !P0 ;  /* 0x0000000500007c0c */ /* 0x000fe2000c741270 */
[----:B------:R-:W4:Y:S01]  /*1f0b0*/  LDCU UR5, c[0x0][0x39c] ;  /* 0x00007380ff0577ac */ /* 0x000f220008000800 */
[-C--:B------:R-:W-:Y:S02]  /*1f0c0*/  LEA.HI.X.SX32 R7, R63, R249.reuse, 0x2, P6 ;  /* 0x000000f93f077211 */ /* 0x080fe400030f16ff */
[C---:B------:R-:W-:Y:S02]  /*1f0d0*/  LEA R60, P6, R65.reuse, R248, 0x2 ;  /* 0x000000f8413c7211 */ /* 0x040fe400078c10ff */
[----:B------:R-:W-:Y:S01]  /*1f0e0*/  LOP3.LUT R0, R64, 0x5c, RZ, 0xfc, !PT ;  /* 0x0000005c40007812 */ /* 0x000fe200078efcff */
[----:B------:R3:W-:Y:S01]  /*1f0f0*/  @P5 STG.E desc[UR40][R4.64], R162 ;  /* 0x000000a204005986 */ /* 0x0007e2000c101928 */
[----:B------:R-:W-:Y:S01]  /*1f100*/  LEA.HI.X.SX32 R61, R65, R249, 0x2, P6 ;  /* 0x000000f9413d7211 */ /* 0x000fe200030f16ff */
[----:B------:R-:W-:Y:S01]  /*1f110*/  IMAD R65, R66, 0x2, R65 ;  /* 0x0000000242417824 */ /* 0x000fe200078e0241 */
[----:B-1----:R-:W-:Y:S01]  /*1f120*/  ISETP.LT.AND P5, PT, R0, UR6, !P0 ;  /* 0x0000000600007c0c */ /* 0x002fe2000c7a1270 */
[----:B------:R-:W1:Y:S01]  /*1f130*/  LDCU UR6, c[0x0][0x39c] ;  /* 0x00007380ff0677ac */ /* 0x000e620008000800 */
[----:B------:R-:W-:Y:S01]  /*1f140*/  LOP3.LUT R0, R64, 0x5e, RZ, 0xfc, !PT ;  /* 0x0000005e40007812 */ /* 0x000fe200078efcff */
[----:B------:R-:W-:Y:S01]  /*1f150*/  @P4 STG.E desc[UR40][R6.64], R163 ;  /* 0x000000a306004986 */ /* 0x000fe2000c101928 */
[----:B------:R-:W-:-:S02]  /*1f160*/  IMAD R63, R66, 0x2, R65 ;  /* 0x00000002423f7824 */ /* 0x000fc400078e0241 */
[----:B--2---:R-:W-:Y:S01]  /*1f170*/  ISETP.LT.AND P4, PT, R0, UR4, !P0 ;  /* 0x0000000400007c0c */ /* 0x004fe2000c781270 */
[----:B------:R-:W2:Y:S01]  /*1f180*/  LDCU UR4, c[0x0][0x39c] ;  /* 0x00007380ff0477ac */ /* 0x000ea20008000800 */
[----:B------:R1:W-:Y:S01]  /*1f190*/  @P3 STG.E desc[UR40][R60.64], R168 ;  /* 0x000000a83c003986 */ /* 0x0003e2000c101928 */
[-C--:B---3--:R-:W-:Y:S02]  /*1f1a0*/  LEA R2, P3, R65, R248.reuse, 0x2 ;  /* 0x000000f841027211 */ /* 0x088fe400078610ff */
[----:B------:R-:W-:Y:S02]  /*1f1b0*/  LEA R4, P6, R63, R248, 0x2 ;  /* 0x000000f83f047211 */ /* 0x000fe400078c10ff */
[----:B------:R-:W-:Y:S02]  /*1f1c0*/  LOP3.LUT R0, R64, 0x60, RZ, 0xfc, !PT ;  /* 0x0000006040007812 */ /* 0x000fe400078efcff */
[-C--:B------:R-:W-:Y:S02]  /*1f1d0*/  LEA.HI.X.SX32 R3, R65, R249.reuse, 0x2, P3 ;  /* 0x000000f941037211 */ /* 0x080fe400018f16ff */
[----:B------:R-:W-:Y:S01]  /*1f1e0*/  LEA.HI.X.SX32 R5, R63, R249, 0x2, P6 ;  /* 0x000000f93f057211 */ /* 0x000fe200030f16ff */
[----:B------:R-:W-:Y:S01]  /*1f1f0*/  IMAD R63, R66, 0x2, R63 ;  /* 0x00000002423f7824 */ /* 0x000fe200078e023f */
[----:B----4-:R-:W-:Y:S01]  /*1f200*/  ISETP.LT.AND P3, PT, R0, UR5, !P0 ;  /* 0x0000000500007c0c */ /* 0x010fe2000c761270 */
[----:B------:R-:W3:Y:S01]  /*1f210*/  LDCU UR5, c[0x0][0x39c] ;  /* 0x00007380ff0577ac */ /* 0x000ee20008000800 */
[----:B------:R-:W-:Y:S01]  /*1f220*/  LOP3.LUT R0, R64, 0x62, RZ, 0xfc, !PT ;  /* 0x0000006240007812 */ /* 0x000fe200078efcff */
[----:B------:R4:W-:Y:S01]  /*1f230*/  @P2 STG.E desc[UR40][R2.64], R169 ;  /* 0x000000a902002986 */ /* 0x0009e2000c101928 */
[----:B-1----:R-:W-:-:S02]  /*1f240*/  IMAD R61, R66, 0x2, R63 ;  /* 0x00000002423d7824 */ /* 0x002fc400078e023f */
[----:B------:R-:W-:Y:S01]  /*1f250*/  ISETP.LT.AND P2, PT, R0, UR6, !P0 ;  /* 0x0000000600007c0c */ /* 0x000fe2000c741270 */
[----:B------:R1:W-:Y:S01]  /*1f260*/  @P5 STG.E desc[UR40][R4.64], R170 ;  /* 0x000000aa04005986 */ /* 0x0003e2000c101928 */
[CC--:B------:R-:W-:Y:S01]  /*1f270*/  LEA R6, P5, R63.reuse, R248.reuse, 0x2 ;  /* 0x000000f83f067211 */ /* 0x0c0fe200078a10ff */
[----:B------:R-:W3:Y:S01]  /*1f280*/  LDCU UR6, c[0x0][0x39c] ;  /* 0x00007380ff0677ac */ /* 0x000ee20008000800 */
[----:B------:R-:W-:Y:S02]  /*1f290*/  LOP3.LUT R0, R64, 0x64, RZ, 0xfc, !PT ;  /* 0x0000006440007812 */ /* 0x000fe400078efcff */
[----:B------:R-:W-:Y:S02]  /*1f2a0*/  LEA.HI.X.SX32 R7, R63, R249, 0x2, P5 ;  /* 0x000000f93f077211 */ /* 0x000fe400028f16ff */
[----:B--2---:R-:W-:Y:S01]  /*1f2b0*/  ISETP.LT.AND P5, PT, R0, UR4, !P0 ;  /* 0x0000000400007c0c */ /* 0x004fe2000c7a1270 */
[----:B------:R-:W2:Y:S01]  /*1f2c0*/  LDCU UR4, c[0x0][0x39c] ;  /* 0x00007380ff0477ac */ /* 0x000ea20008000800 */
[----:B----4-:R-:W-:Y:S01]  /*1f2d0*/  LEA R2, P6, R61, R248, 0x2 ;  /* 0x000000f83d027211 */ /* 0x010fe200078c10ff */
[----:B-1----:R-:W-:Y:S01]  /*1f2e0*/  IMAD R5, R66, 0x2, R61 ;  /* 0x0000000242057824 */ /* 0x002fe200078e023d */
[----:B------:R-:W-:-:S02]  /*1f2f0*/  LOP3.LUT R0, R64, 0x66, RZ, 0xfc, !PT ;  /* 0x0000006640007812 */ /* 0x000fc400078efcff */
[-C--:B------:R-:W-:Y:S01]  /*1f300*/  LEA.HI.X.SX32 R3, R61, R249.reuse, 0x2, P6 ;  /* 0x000000f93d037211 */ /* 0x080fe200030f16ff */
[----:B------:R-:W-:Y:S01]  /*1f310*/  IMAD R63, R66, 0x2, R5 ;  /* 0x00000002423f7824 */ /* 0x000fe200078e0205 */
[CC--:B------:R-:W-:Y:S01]  /*1f320*/  LEA R4, P6, R5.reuse, R248.reuse, 0x2 ;  /* 0x000000f805047211 */ /* 0x0c0fe200078c10ff */
[----:B------:R1:W-:Y:S01]  /*1f330*/  @P4 STG.E desc[UR40][R6.64], R171 ;  /* 0x000000ab06004986 */ /* 0x0003e2000c101928 */
[----:B---3--:R-:W-:Y:S01]  /*1f340*/  ISETP.LT.AND P4, PT, R0, UR5, !P0 ;  /* 0x0000000500007c0c */ /* 0x008fe2000c781270 */
[----:B------:R-:W3:Y:S01]  /*1f350*/  LDCU UR5, c[0x0][0x39c] ;  /* 0x00007380ff0577ac */ /* 0x000ee20008000800 */
[----:B------:R-:W-:Y:S02]  /*1f360*/  LOP3.LUT R0, R64, 0x68, RZ, 0xfc, !PT ;  /* 0x0000006840007812 */ /* 0x000fe400078efcff */
[----:B------:R-:W-:Y:S01]  /*1f370*/  LEA.HI.X.SX32 R5, R5, R249, 0x2, P6 ;  /* 0x000000f905057211 */ /* 0x000fe200030f16ff */
[----:B------:R4:W-:Y:S01]  /*1f380*/  @P3 STG.E desc[UR40][R2.64], R176 ;  /* 0x000000b002003986 */ /* 0x0009e2000c101928 */
[----:B------:R-:W-:-:S02]  /*1f390*/  LEA R60, P6, R63, R248, 0x2 ;  /* 0x000000f83f3c7211 */ /* 0x000fc400078c10ff */
[----:B------:R-:W-:Y:S01]  /*1f3a0*/  ISETP.LT.AND P3, PT, R0, UR6, !P0 ;  /* 0x0000000600007c0c */ /* 0x000fe2000c761270 */
[----:B------:R3:W-:Y:S01]  /*1f3b0*/  @P2 STG.E desc[UR40][R4.64], R177 ;  /* 0x000000b104002986 */ /* 0x0007e2000c101928 */
[----:B------:R-:W-:Y:S01]  /*1f3c0*/  LOP3.LUT R0, R64, 0x6a, RZ, 0xfc, !PT ;  /* 0x0000006a40007812 */ /* 0x000fe200078efcff */
[----:B------:R-:W3:Y:S01]  /*1f3d0*/  LDCU UR6, c[0x0][0x39c] ;  /* 0x00007380ff0677ac */ /* 0x000ee20008000800 */
[----:B------:R-:W-:Y:S01]  /*1f3e0*/  LEA.HI.X.SX32 R61, R63, R249, 0x2, P6 ;  /* 0x000000f93f3d7211 */ /* 0x000fe200030f16ff */
[----:B------:R-:W-:Y:S01]  /*1f3f0*/  IMAD R63, R66, 0x2, R63 ;  /* 0x00000002423f7824 */ /* 0x000fe200078e023f */
[----:B--2---:R-:W-:Y:S01]  /*1f400*/  ISETP.LT.AND P2, PT, R0, UR4, !P0 ;  /* 0x0000000400007c0c */ /* 0x004fe2000c741270 */
[----:B------:R-:W2:Y:S02]  /*1f410*/  LDCU UR4, c[0x0][0x39c] ;  /* 0x00007380ff0477ac */ /* 0x000ea40008000800 */
[----:B-1----:R-:W-:Y:S01]  /*1f420*/  IMAD R7, R66, 0x2, R63 ;  /* 0x0000000242077824 */ /* 0x002fe200078e023f */
[----:B----4-:R-:W-:-:S02]  /*1f430*/  LEA R2, P6, R63, R248, 0x2 ;  /* 0x000000f83f027211 */ /* 0x010fc400078c10ff */
[----:B------:R-:W-:Y:S02]  /*1f440*/  LOP3.LUT R0, R64, 0x6c, RZ, 0xfc, !PT ;  /* 0x0000006c40007812 */ /* 0x000fe400078efcff */
[-C--:B------:R-:W-:Y:S01]  /*1f450*/  LEA.HI.X.SX32 R3, R63, R249.reuse, 0x2, P6 ;  /* 0x000000f93f037211 */ /* 0x080fe200030f16ff */
[----:B------:R-:W-:Y:S01]  /*1f460*/  IMAD R63, R66, 0x2, R7 ;  /* 0x00000002423f7824 */ /* 0x000fe200078e0207 */
[CC--:B---3--:R-:W-:Y:S01]  /*1f470*/  LEA R4, P6, R7.reuse, R248.reuse, 0x2 ;  /* 0x000000f807047211 */ /* 0x0c8fe200078c10ff */
[----:B------:R1:W-:Y:S01]  /*1f480*/  @P5 STG.E desc[UR40][R60.64], R178 ;  /* 0x000000b23c005986 */ /* 0x0003e2000c101928 */
[----:B------:R-:W-:Y:S01]  /*1f490*/  ISETP.LT.AND P5, PT, R0, UR5, !P0 ;  /* 0x0000000500007c0c */ /* 0x000fe2000c7a1270 */
[----:B------:R-:W3:Y:S01]  /*1f4a0*/  LDCU UR5, c[0x0][0x39c] ;  /* 0x00007380ff0577ac */ /* 0x000ee20008000800 */
[----:B------:R-:W-:Y:S02]  /*1f4b0*/  LEA.HI.X.SX32 R5, R7, R249, 0x2, P6 ;  /* 0x000000f907057211 */ /* 0x000fe400030f16ff */
[----:B------:R-:W-:-:S02]  /*1f4c0*/  LEA R6, P6, R63, R248, 0x2 ;  /* 0x000000f83f067211 */ /* 0x000fc400078c10ff */
[----:B------:R-:W-:Y:S01]  /*1f4d0*/  LOP3.LUT R0, R64, 0x6e, RZ, 0xfc, !PT ;  /* 0x0000006e40007812 */ /* 0x000fe200078efcff */
[----:B------:R4:W-:Y:S01]  /*1f4e0*/  @P4 STG.E desc[UR40][R2.64], R179 ;  /* 0x000000b302004986 */ /* 0x0009e2000c101928 */
[----:B------:R-:W-:Y:S01]  /*1f4f0*/  LEA.HI.X.SX32 R7, R63, R249, 0x2, P6 ;  /* 0x000000f93f077211 */ /* 0x000fe200030f16ff */
[----:B------:R-:W-:Y:S01]  /*1f500*/  IMAD R63, R66, 0x2, R63 ;  /* 0x00000002423f7824 */ /* 0x000fe200078e023f */
[----:B--2---:R-:W-:Y:S01]  /*1f510*/  ISETP.LT.AND P4, PT, R0, UR4, !P0 ;  /* 0x0000000400007c0c */ /* 0x004fe2000c781270 */
[----:B------:R-:W2:Y:S01]  /*1f520*/  LDCU UR4, c[0x0][0x39c] ;  /* 0x00007380ff0477ac */ /* 0x000ea20008000800 */
[----:B------:R-:W-:Y:S01]  /*1f530*/  LOP3.LUT R0, R64, 0x70, RZ, 0xfc, !PT ;  /* 0x0000007040007812 */ /* 0x000fe200078efcff */
[----:B------:R3:W-:Y:S01]  /*1f540*/  @P3 STG.E desc[UR40][R4.64], R184 ;  /* 0x000000b804003986 */ /* 0x0007e2000c101928 */
[----:B-1----:R-:W-:Y:S02]  /*1f550*/  IMAD R61, R66, 0x2, R63 ;  /* 0x00000002423d7824 */ /* 0x002fe400078e023f */
[----:B------:R-:W-:Y:S01]  /*1f560*/  ISETP.LT.AND P3, PT, R0, UR6, !P0 ;  /* 0x0000000600007c0c */ /* 0x000fe2000c761270 */
[----:B------:R-:W1:Y:S01]  /*1f570*/  LDCU UR6, c[0x0][0x39c] ;  /* 0x00007380ff0677ac */ /* 0x000e620008000800 */
[----:B----4-:R-:W-:-:S02]  /*1f580*/  LEA R2, P6, R63, R248, 0x2 ;  /* 0x000000f83f027211 */ /* 0x010fc400078c10ff */
[----:B------:R-:W-:Y:S01]  /*1f590*/  LOP3.LUT R0, R64, 0x72, RZ, 0xfc, !PT ;  /* 0x0000007240007812 */ /* 0x000fe200078efcff */
[----:B------:R4:W-:Y:S01]  /*1f5a0*/  @P2 STG.E desc[UR40][R6.64], R185 ;  /* 0x000000b906002986 */ /* 0x0009e2000c101928 */
[-C--:B------:R-:W-:Y:S01]  /*1f5b0*/  LEA.HI.X.SX32 R3, R63, R249.reuse, 0x2, P6 ;  /* 0x000000f93f037211 */ /* 0x080fe200030f16ff */
[----:B------:R-:W-:Y:S01]  /*1f5c0*/  IMAD R63, R66, 0x2, R61 ;  /* 0x00000002423f7824 */ /* 0x000fe200078e023d */
[C---:B---3--:R-:W-:Y:S02]  /*1f5d0*/  LEA R4, P6, R61.reuse, R248, 0x2 ;  /* 0x000000f83d047211 */ /* 0x048fe400078c10ff */
[----:B------:R-:W-:Y:S01]  /*1f5e0*/  ISETP.LT.AND P2, PT, R0, UR5, !P0 ;  /* 0x0000000500007c0c */ /* 0x000fe2000c741270 */
[----:B------:R-:W3:Y:S01]  /*1f5f0*/  LDCU UR5, c[0x0][0x39c] ;  /* 0x00007380ff0577ac */ /* 0x000ee20008000800 */
[----:B------:R-:W-:Y:S01]  /*1f600*/  LEA.HI.X.SX32 R5, R61, R249, 0x2, P6 ;  /* 0x000000f93d057211 */ /* 0x000fe200030f16ff */
[----:B------:R-:W-:Y:S01]  /*1f610*/  IMAD R65, R66, 0x2, R63 ;  /* 0x0000000242417824 */ /* 0x000fe200078e023f */
[----:B------:R-:W-:-:S02]  /*1f620*/  LOP3.LUT R0, R64, 0x74, RZ, 0xfc, !PT ;  /* 0x0000007440007812 */ /* 0x000fc400078efcff */
[CC--:B----4-:R-:W-:Y:S01]  /*1f630*/  LEA R6, P6, R63.reuse, R248.reuse, 0x2 ;  /* 0x000000f83f067211 */ /* 0x0d0fe200078c10ff */
[----:B------:R4:W-:Y:S01]  /*1f640*/  @P5 STG.E desc[UR40][R2.64], R186 ;  /* 0x000000ba02005986 */ /* 0x0009e2000c101928 */
[----:B--2---:R-:W-:Y:S01]  /*1f650*/  ISETP.LT.AND P5, PT, R0, UR4, !P0 ;  /* 0x0000000400007c0c */ /* 0x004fe2000c7a1270 */
[----:B------:R-:W2:Y:S01]  /*1f660*/  LDCU UR4, c[0x0][0x39c] ;  /* 0x00007380ff0477ac */ /* 0x000ea20008000800 */
        /* <DEDUP_REMOVED lines=11> */
[----:B---3--:R-:W-:Y:S01]  /*1f720*/  ISETP.LT.AND P3, PT, R0, UR5, !P0 ;  /* 0x0000000500007c0c */ /* 0x008fe2000c761270 */
[----:B------:R-:W3:Y:S01]  /*1f730*/  LDCU UR5, c[0x0][0x39c] ;  /* 0x00007380ff0577ac */ /* 0x000ee20008000800 */
[----:B------:R1:W-:Y:S01]  /*1f740*/  @P2 STG.E desc[UR40][R60.64], R193 ;  /* 0x000000c13c002986 */ /* 0x0003e2000c101928 */
[-C--:B----4-:R-:W-:Y:S02]  /*1f750*/  LEA R2, P2, R65, R248.reuse, 0x2 ;  /* 0x000000f841027211 */ /* 0x090fe400078410ff */
[----:B--2---:R-:W-:Y:S02]  /*1f760*/  LEA R4, P6, R63, R248, 0x2 ;  /* 0x000000f83f047211 */ /* 0x004fe400078c10ff */
[----:B------:R-:W-:Y:S02]  /*1f770*/  LOP3.LUT R0, R64, 0x7a, RZ, 0xfc, !PT ;  /* 0x0000007a40007812 */ /* 0x000fe400078efcff */
[-C--:B------:R-:W-:Y:S02]  /*1f780*/  LEA.HI.X.SX32 R3, R65, R249.reuse, 0x2, P2 ;  /* 0x000000f941037211 */ /* 0x080fe400010f16ff */
[----:B------:R-:W-:Y:S01]  /*1f790*/  LEA.HI.X.SX32 R5, R63, R249, 0x2, P6 ;  /* 0x000000f93f057211 */ /* 0x000fe200030f16ff */
[----:B------:R-:W-:Y:S01]  /*1f7a0*/  IMAD R63, R66, 0x2, R63 ;  /* 0x00000002423f7824 */ /* 0x000fe200078e023f */
[----:B------:R-:W-:Y:S01]  /*1f7b0*/  ISETP.LT.AND P2, PT, R0, UR4, !P0 ;  /* 0x0000000400007c0c */ /* 0x000fe2000c741270 */
[----:B------:R-:W2:Y:S01]  /*1f7c0*/  LDCU UR4, c[0x0][0x39c] ;  /* 0x00007380ff0477ac */ /* 0x000ea20008000800 */
[----:B------:R-:W-:Y:S01]  /*1f7d0*/  LOP3.LUT R0, R64, 0x7c, RZ, 0xfc, !PT ;  /* 0x0000007c40007812 */ /* 0x000fe200078efcff */
[----:B------:R4:W-:Y:S01]  /*1f7e0*/  @P5 STG.E desc[UR40][R2.64], R194 ;  /* 0x000000c202005986 */ /* 0x0009e2000c101928 */
[----:B-1----:R-:W-:-:S02]  /*1f7f0*/  IMAD R61, R66, 0x2, R63 ;  /* 0x00000002423d7824 */ /* 0x002fc400078e023f */
[----:B------:R-:W-:Y:S01]  /*1f800*/  ISETP.LT.AND P5, PT, R0, UR6, !P0 ;  /* 0x0000000600007c0c */ /* 0x000fe2000c7a1270 */
[----:B------:R1:W-:Y:S01]  /*1f810*/  @P4 STG.E desc[UR40][R4.64], R195 ;  /* 0x000000c304004986 */ /* 0x0003e2000c101928 */
[CC--:B------:R-:W-:Y:S01]  /*1f820*/  LEA R6, P4, R63.reuse, R248.reuse, 0x2 ;  /* 0x000000f83f067211 */ /* 0x0c0fe200078810ff */
[----:B------:R-:W2:Y:S01]  /*1f830*/  LDCU UR6, c[0x0][0x39c] ;  /* 0x00007380ff0677ac */ /* 0x000ea20008000800 */
[----:B------:R-:W-:Y:S02]  /*1f840*/  LOP3.LUT R0, R64, 0x7e, RZ, 0xfc, !PT ;  /* 0x0000007e40007812 */ /* 0x000fe400078efcff */
[----:B------:R-:W-:Y:S02]  /*1f850*/  LEA.HI.X.SX32 R7, R63, R249, 0x2, P4 ;  /* 0x000000f93f077211 */ /* 0x000fe400020f16ff */
[----:B---3--:R-:W-:Y:S01]  /*1f860*/  ISETP.LT.AND P4, PT, R0, UR5, !P0 ;  /* 0x0000000500007c0c */ /* 0x008fe2000c781270 */
[----:B------:R-:W3:Y:S01]  /*1f870*/  LDCU UR5, c[0x0][0x39c] ;  /* 0x00007380ff0577ac */ /* 0x000ee20008000800 */
[----:B----4-:R-:W-:Y:S01]  /*1f880*/  LEA R2, P6, R61, R248, 0x2 ;  /* 0x000000f83d027211 */ /* 0x010fe200078c10ff */
[----:B-1----:R-:W-:Y:S01]  /*1f890*/  IMAD R5, R66, 0x2, R61 ;  /* 0x0000000242057824 */ /* 0x002fe200078e023d */
[----:B------:R-:W-:-:S02]  /*1f8a0*/  LOP3.LUT R0, R64, 0x80, RZ, 0xfc, !PT ;  /* 0x0000008040007812 */ /* 0x000fc400078efcff */
[-C--:B------:R-:W-:Y:S01]  /*1f8b0*/  LEA.HI.X.SX32 R3, R61, R249.reuse, 0x2, P6 ;  /* 0x000000f93d037211 */ /* 0x080fe200030f16ff */
[----:B------:R-:W-:Y:S01]  /*1f8c0*/  IMAD R63, R66, 0x2, R5 ;  /* 0x00000002423f7824 */ /* 0x000fe200078e0205 */
[CC--:B------:R-:W-:Y:S01]  /*1f8d0*/  LEA R4, P6, R5.reuse, R248.reuse, 0x2 ;  /* 0x000000f805047211 */ /* 0x0c0fe200078c10ff */
[----:B------:R1:W-:Y:S01]  /*1f8e0*/  @P3 STG.E desc[UR40][R6.64], R72 ;  /* 0x0000004806003986 */ /* 0x0003e2000c101928 */
[----:B--2---:R-:W-:Y:S01]  /*1f8f0*/  ISETP.LT.AND P3, PT, R0, UR4, !P0 ;  /* 0x0000000400007c0c */ /* 0x004fe2000c761270 */
[----:B------:R-:W2:Y:S01]  /*1f900*/  LDCU UR4, c[0x0][0x39c] ;  /* 0x00007380ff0477ac */ /* 0x000ea20008000800 */
[----:B------:R-:W-:Y:S02]  /*1f910*/  LOP3.LUT R0, R64, 0x82, RZ, 0xfc, !PT ;  /* 0x0000008240007812 */ /* 0x000fe400078efcff */
[----:B------:R-:W-:Y:S01]  /*1f920*/  LEA.HI.X.SX32 R5, R5, R249, 0x2, P6 ;  /* 0x000000f905057211 */ /* 0x000fe200030f16ff */
[----:B------:R4:W-:Y:S01]  /*1f930*/  @P2 STG.E desc[UR40][R2.64], R73 ;  /* 0x0000004902002986 */ /* 0x0009e2000c101928 */
[----:B------:R-:W-:-:S02]  /*1f940*/  LEA R60, P6, R63, R248, 0x2 ;  /* 0x000000f83f3c7211 */ /* 0x000fc400078c10ff */
[----:B------:R-:W-:Y:S01]  /*1f950*/  ISETP.LT.AND P2, PT, R0, UR6, !P0 ;  /* 0x0000000600007c0c */ /* 0x000fe2000c741270 */
[----:B------:R2:W-:Y:S01]  /*1f960*/  @P5 STG.E desc[UR40][R4.64], R74 ;  /* 0x0000004a04005986 */ /* 0x0005e2000c101928 */
[----:B------:R-:W-:Y:S01]  /*1f970*/  LOP3.LUT R0, R64, 0x84, RZ, 0xfc, !PT ;  /* 0x0000008440007812 */ /* 0x000fe200078efcff */
[----:B------:R-:W2:Y:S01]  /*1f980*/  LDCU UR6, c[0x0][0x39c] ;  /* 0x00007380ff0677ac */ /* 0x000ea20008000800 */
[----:B------:R-:W-:Y:S01]  /*1f990*/  LEA.HI.X.SX32 R61, R63, R249, 0x2, P6 ;  /* 0x000000f93f3d7211 */ /* 0x000fe200030f16ff */
[----:B------:R-:W-:Y:S01]  /*1f9a0*/  IMAD R63, R66, 0x2, R63 ;  /* 0x00000002423f7824 */ /* 0x000fe200078e023f */
[----:B---3--:R-:W-:Y:S01]  /*1f9b0*/  ISETP.LT.AND P5, PT, R0, UR5, !P0 ;  /* 0x0000000500007c0c */ /* 0x008fe2000c7a1270 */
[----:B------:R-:W3:Y:S02]  /*1f9c0*/  LDCU UR5, c[0x0][0x39c] ;  /* 0x00007380ff0577ac */ /* 0x000ee40008000800 */
[----:B-1----:R-:W-:Y:S01]  /*1f9d0*/  IMAD R7, R66, 0x2, R63 ;  /* 0x0000000242077824 */ /* 0x002fe200078e023f */
[----:B----4-:R-:W-:-:S02]  /*1f9e0*/  LEA R2, P6, R63, R248, 0x2 ;  /* 0x000000f83f027211 */ /* 0x010fc400078c10ff */
[----:B------:R-:W-:Y:S02]  /*1f9f0*/  LOP3.LUT R0, R64, 0x86, RZ, 0xfc, !PT ;  /* 0x0000008640007812 */ /* 0x000fe400078efcff */
[-C--:B------:R-:W-:Y:S01]  /*1fa00*/  LEA.HI.X.SX32 R3, R63, R249.reuse, 0x2, P6 ;  /* 0x000000f93f037211 */ /* 0x080fe200030f16ff */
[----:B------:R-:W-:Y:S01]  /*1fa10*/  IMAD R63, R66, 0x2, R7 ;  /* 0x00000002423f7824 */ /* 0x000fe200078e0207 */
[CC--:B--2---:R-:W-:Y:S01]  /*1fa20*/  LEA R4, P6, R7.reuse, R248.reuse, 0x2 ;  /* 0x000000f807047211 */ /* 0x0c4fe200078c10ff */
[----:B------:R1:W-:Y:S01]  /*1fa30*/  @P4 STG.E desc[UR40][R60.64], R75 ;  /* 0x0000004b3c004986 */ /* 0x0003e2000c101928 */
[----:B------:R-:W-:Y:S01]  /*1fa40*/  ISETP.LT.AND P4, PT, R0, UR4, !P0 ;  /* 0x0000000400007c0c */ /* 0x000fe2000c781270 */
[----:B------:R-:W2:Y:S01]  /*1fa50*/  LDCU UR4, c[0x0][0x39c] ;  /* 0x00007380ff0477ac */ /* 0x000ea20008000800 */
[----:B------:R-:W-:Y:S02]  /*1fa60*/  LEA.HI.X.SX32 R5, R7, R249, 0x2, P6 ;  /* 0x000000f907057211 */ /* 0x000fe400030f16ff */
[----:B------:R-:W-:-:S02]  /*1fa70*/  LEA R6, P6, R63, R248, 0x2 ;  /* 0x000000f83f067211 */ /* 0x000fc400078c10ff */
[----:B------:R-:W-:Y:S01]  /*1fa80*/  LOP3.LUT R0, R64, 0x88, RZ, 0xfc, !PT ;  /* 0x0000008840007812 */ /* 0x000fe200078efcff */
[----:B------:R4:W-:Y:S01]  /*1fa90*/  @P3 STG.E desc[UR40][R2.64], R80 ;  /* 0x0000005002003986 */ /* 0x0009e2000c101928 */
[----:B------:R-:W-:Y:S01]  /*1faa0*/  LEA.HI.X.SX32 R7, R63, R249, 0x2, P6 ;  /* 0x000000f93f077211 */ /* 0x000fe200030f16ff */
[----:B------:R-:W-:Y:S01]  /*1fab0*/  IMAD R63, R66, 0x2, R63 ;  /* 0x00000002423f7824 */ /* 0x000fe200078e023f */
[----:B---3--:R-:W-:Y:S01]  /*1fac0*/  ISETP.LT.AND P3, PT, R0, UR5, !P0 ;  /* 0x0000000500007c0c */ /* 0x008fe2000c761270 */
[----:B------:R-:W3:Y:S01]  /*1fad0*/  LDCU UR5, c[0x0][0x39c] ;  /* 0x00007380ff0577ac */ /* 0x000ee20008000800 */
        /* <DEDUP_REMOVED lines=16> */
[CC--:B----4-:R-:W-:Y:S01]  /*1fbe0*/  LEA R6, P6, R63.reuse, R248.reuse, 0x2 ;  /* 0x000000f83f067211 */ /* 0x0d0fe200078c10ff */
[----:B------:R4:W-:Y:S01]  /*1fbf0*/  @P4 STG.E desc[UR40][R2.64], R83 ;  /* 0x0000005302004986 */ /* 0x0009e2000c101928 */
[----:B---3--:R-:W-:Y:S01]  /*1fc00*/  ISETP.LT.AND P4, PT, R0, UR5, !P0 ;  /* 0x0000000500007c0c */ /* 0x008fe2000c781270 */
[----:B------:R-:W3:Y:S01]  /*1fc10*/  LDCU UR5, c[0x0][0x39c] ;  /* 0x00007380ff0577ac */ /* 0x000ee20008000800 */
        /* <DEDUP_REMOVED lines=14> */
[-C--:B----4-:R-:W-:Y:S02]  /*1fd00*/  LEA R2, P5, R65, R248.reuse, 0x2 ;  /* 0x000000f841027211 */ /* 0x090fe400078a10ff */
[----:B---3--:R-:W-:Y:S02]  /*1fd10*/  LEA R4, P6, R63, R248, 0x2 ;  /* 0x000000f83f047211 */ /* 0x008fe400078c10ff */
[----:B------:R-:W-:Y:S02]  /*1fd20*/  LOP3.LUT R0, R64, 0x94, RZ, 0xfc, !PT ;  /* 0x0000009440007812 */ /* 0x000fe400078efcff */
[-C--:B------:R-:W-:Y:S02]  /*1fd30*/  LEA.HI.X.SX32 R3, R65, R249.reuse, 0x2, P5 ;  /* 0x000000f941037211 */ /* 0x080fe400028f16ff */
[----:B------:R-:W-:Y:S01]  /*1fd40*/  LEA.HI.X.SX32 R5, R63, R249, 0x2, P6 ;  /* 0x000000f93f057211 */ /* 0x000fe200030f16ff */
[----:B------:R-:W-:Y:S01]  /*1fd50*/  IMAD R63, R66, 0x2, R63 ;  /* 0x00000002423f7824 */ /* 0x000fe200078e023f */
[----:B------:R-:W-:Y:S01]  /*1fd60*/  ISETP.LT.AND P5, PT, R0, UR5, !P0 ;  /* 0x0000000500007c0c */ /* 0x000fe2000c7a1270 */
        /* <DEDUP_REMOVED lines=104> */
[----:B-1----:R-:W-:-:S03]  /*203f0*/  IMAD R5, R66, 0x2, R61 ;  /* 0x0000000242057824 */ /* 0x002fc600078e023d */
[-C--:B------:R-:W-:Y:S02]  /*20400*/  LEA.HI.X.SX32 R3, R61, R249.reuse, 0x2, P6 ;  /* 0x000000f93d037211 */ /* 0x080fe400030f16ff */
[----:B------:R-:W-:Y:S01]  /*20410*/  LOP3.LUT R0, R64, 0xb4, RZ, 0xfc, !PT ;  /* 0x000000b440007812 */ /* 0x000fe200078efcff */
[----:B------:R-:W-:Y:S01]  /*20420*/  IMAD R63, R66, 0x2, R5 ;  /* 0x00000002423f7824 */ /* 0x000fe200078e0205 */
[CC--:B------:R-:W-:Y:S01]  /*20430*/  LEA R4, P6, R5.reuse, R248.reuse, 0x2 ;  /* 0x000000f805047211 */ /* 0x0c0fe200078c10ff */
[----:B------:R1:W-:Y:S01]  /*20440*/  @P5 STG.E desc[UR40][R6.64], R122 ;  /* 0x0000007a06005986 */ /* 0x0003e2000c101928 */
[----:B--2---:R-:W-:Y:S01]  /*20450*/  ISETP.LT.AND P5, PT, R0, UR4, !P0 ;  /* 0x0000000400007c0c */ /* 0x004fe2000c7a1270 */
[----:B------:R-:W2:Y:S01]  /*20460*/  LDCU UR4, c[0x0][0x39c] ;  /* 0x00007380ff0477ac */ /* 0x000ea20008000800 */
[----:B------:R-:W-:Y:S02]  /*20470*/  LEA.HI.X.SX32 R5, R5, R249, 0x2, P6 ;  /* 0x000000f905057211 */ /* 0x000fe400030f16ff */
[----:B------:R-:W-:-:S02]  /*20480*/  LEA R60, P6, R63, R248, 0x2 ;  /* 0x000000f83f3c7211 */ /* 0x000fc400078c10ff */
[----:B------:R-:W-:Y:S01]  /*20490*/  LOP3.LUT R0, R64, 0xb6, RZ, 0xfc, !PT ;  /* 0x000000b640007812 */ /* 0x000fe200078efcff */
[----:B------:R4:W-:Y:S01]  /*204a0*/  @P4 STG.E desc[UR40][R2.64], R123 ;  /* 0x0000007b02004986 */ /* 0x0009e2000c101928 */
[----:B------:R-:W-:Y:S01]  /*204b0*/  LEA.HI.X.SX32 R61, R63, R249, 0x2, P6 ;  /* 0x000000f93f3d7211 */ /* 0x000fe200030f16ff */
[----:B------:R-:W-:Y:S01]  /*204c0*/  IMAD R63, R66, 0x2, R63 ;  /* 0x00000002423f7824 */ /* 0x000fe200078e023f */
[----:B------:R-:W-:Y:S01]  /*204d0*/  ISETP.LT.AND P4, PT, R0, UR6, !P0 ;  /* 0x0000000600007c0c */ /* 0x000fe2000c781270 */
[----:B------:R2:W-:Y:S01]  /*204e0*/  @P3 STG.E desc[UR40][R4.64], R128 ;  /* 0x0000008004003986 */ /* 0x0005e2000c101928 */
[----:B------:R-:W-:Y:S01]  /*204f0*/  LOP3.LUT R0, R64, 0xb8, RZ, 0xfc, !PT ;  /* 0x000000b840007812 */ /* 0x000fe200078efcff */
[----:B-1----:R-:W-:Y:S01]  /*20500*/  IMAD R7, R66, 0x2, R63 ;  /* 0x0000000242077824 */ /* 0x002fe200078e023f */
[----:B------:R-:W1:Y:S02]  /*20510*/  LDCU UR6, c[0x0][0x39c] ;  /* 0x00007380ff0677ac */ /* 0x000e640008000800 */
[----:B---3--:R-:W-:Y:S01]  /*20520*/  ISETP.LT.AND P3, PT, R0, UR5, !P0 ;  /* 0x0000000500007c0c */ /* 0x008fe2000c761270 */
[----:B------:R-:W3:Y:S01]  /*20530*/  LDCU UR5, c[0x0][0x39c] ;  /* 0x00007380ff0577ac */ /* 0x000ee20008000800 */
        /* <DEDUP_REMOVED lines=8> */
[----:B------:R-:W-:Y:S02]  /*205c0*/  LEA.HI.X.SX32 R5, R7, R249, 0x2, P6 ;  /* 0x000000f907057211 */ /* 0x000fe400030f16ff */
[----:B------:R-:W-:-:S02]  /*205d0*/  LEA R6, P6, R63, R248, 0x2 ;  /* 0x000000f83f067211 */ /* 0x000fc400078c10ff */
[----:B------:R-:W-:Y:S02]  /*205e0*/  LOP3.LUT R0, R64, 0xbc, RZ, 0xfc, !PT ;  /* 0x000000bc40007812 */ /* 0x000fe400078efcff */
[----:B------:R-:W-:Y:S01]  /*205f0*/  LEA.HI.X.SX32 R7, R63, R249, 0x2, P6 ;  /* 0x000000f93f077211 */ /* 0x000fe200030f16ff */
[----:B------:R-:W-:Y:S01]  /*20600*/  IMAD R63, R66, 0x2, R63 ;  /* 0x00000002423f7824 */ /* 0x000fe200078e023f */
[----:B------:R4:W-:Y:S01]  /*20610*/  @P5 STG.E desc[UR40][R2.64], R130 ;  /* 0x0000008202005986 */ /* 0x0009e2000c101928 */
[----:B---3--:R-:W-:Y:S01]  /*20620*/  ISETP.LT.AND P5, PT, R0, UR5, !P0 ;  /* 0x0000000500007c0c */ /* 0x008fe2000c7a1270 */
[----:B------:R-:W3:Y:S01]  /*20630*/  LDCU UR5, c[0x0][0x39c] ;  /* 0x00007380ff0577ac */ /* 0x000ee20008000800 */
[----:B------:R-:W-:Y:S01]  /*20640*/  LOP3.LUT R0, R64, 0xbe, RZ, 0xfc, !PT ;  /* 0x000000be40007812 */ /* 0x000fe200078efcff */
[----:B--2---:R-:W-:Y:S01]  /*20650*/  IMAD R61, R66, 0x2, R63 ;  /* 0x00000002423d7824 */ /* 0x004fe200078e023f */
[----:B------:R2:W-:Y:S02]  /*20660*/  @P4 STG.E desc[UR40][R4.64], R131 ;  /* 0x0000008304004986 */ /* 0x0005e4000c101928 */
[----:B-1----:R-:W-:Y:S01]  /*20670*/  ISETP.LT.AND P4, PT, R0, UR6, !P0 ;  /* 0x0000000600007c0c */ /* 0x002fe2000c781270 */
[----:B------:R-:W1:Y:S01]  /*20680*/  LDCU UR6, c[0x0][0x39c] ;  /* 0x00007380ff0677ac */ /* 0x000e620008000800 */
[----:B----4-:R-:W-:-:S02]  /*20690*/  LEA R2, P6, R63, R248, 0x2 ;  /* 0x000000f83f027211 */ /* 0x010fc400078c10ff */
[----:B------:R-:W-:Y:S02]  /*206a0*/  LOP3.LUT R0, R64, 0xc0, RZ, 0xfc, !PT ;  /* 0x000000c040007812 */ /* 0x000fe400078efcff */
[-C--:B------:R-:W-:Y:S01]  /*206b0*/  LEA.HI.X.SX32 R3, R63, R249.reuse, 0x2, P6 ;  /* 0x000000f93f037211 */ /* 0x080fe200030f16ff */
[----:B------:R-:W-:Y:S01]  /*206c0*/  IMAD R63, R66, 0x2, R61 ;  /* 0x00000002423f7824 */ /* 0x000fe200078e023d */
[C---:B--2---:R-:W-:Y:S01]  /*206d0*/  LEA R4, P6, R61.reuse, R248, 0x2 ;  /* 0x000000f83d047211 */ /* 0x044fe200078c10ff */
[----:B------:R2:W-:Y:S01]  /*206e0*/  @P3 STG.E desc[UR40][R6.64], R228 ;  /* 0x000000e406003986 */ /* 0x0005e2000c101928 */
[----:B------:R-:W-:Y:S01]  /*206f0*/  ISETP.LT.AND P3, PT, R0, UR4, !P0 ;  /* 0x0000000400007c0c */ /* 0x000fe2000c761270 */
[----:B------:R-:W4:Y:S01]  /*20700*/  LDCU UR4, c[0x0][0x39c] ;  /* 0x00007380ff0477ac */ /* 0x000f220008000800 */
[----:B------:R-:W-:Y:S01]  /*20710*/  LEA.HI.X.SX32 R5, R61, R249, 0x2, P6 ;  /* 0x000000f93d057211 */ /* 0x000fe200030f16ff */
[----:B------:R-:W-:Y:S01]  /*20720*/  IMAD R65, R66, 0x2, R63 ;  /* 0x0000000242417824 */ /* 0x000fe200078e023f */
[----:B------:R-:W-:-:S02]  /*20730*/  LOP3.LUT R0, R64, 0xc2, RZ, 0xfc, !PT ;  /* 0x000000c240007812 */ /* 0x000fc400078efcff */
[CC--:B--2---:R-:W-:Y:S01]  /*20740*/  LEA R6, P6, R63.reuse, R248.reuse, 0x2 ;  /* 0x000000f83f067211 */ /* 0x0c4fe200078c10ff */
[----:B------:R2:W-:Y:S03]  /*20750*/  @P2 STG.E desc[UR40][R2.64], R229 ;  /* 0x000000e502002986 */ /* 0x0005e6000c101928 */
[----:B------:R-:W-:Y:S02]  /*20760*/  LEA.HI.X.SX32 R7, R63, R249, 0x2, P6 ;  /* 0x000000f93f077211 */ /* 0x000fe400030f16ff */
[----:B------:R-:W-:Y:S02]  /*20770*/  LEA R60, P6, R65, R248, 0x2 ;  /* 0x000000f8413c7211 */ /* 0x000fe400078c10ff */
[----:B---3--:R-:W-:Y:S01]  /*20780*/  ISETP.LT.AND P2, PT, R0, UR5, !P0 ;  /* 0x0000000500007c0c */ /* 0x008fe2000c741270 */
[----:B------:R-:W3:Y:S01]  /*20790*/  LDCU UR5, c[0x0][0x39c] ;  /* 0x00007380ff0577ac */ /* 0x000ee20008000800 */
[----:B------:R-:W-:-:S02]  /*207a0*/  LOP3.LUT R0, R64, 0xc4, RZ, 0xfc, !PT ;  /* 0x000000c440007812 */ /* 0x000fc400078efcff */
        /* <DEDUP_REMOVED lines=11> */
[----:B--2---:R-:W-:-:S02]  /*20860*/  LEA R2, P3, R65, R248, 0x2 ;  /* 0x000000f841027211 */ /* 0x004fc400078610ff */
[CC--:B---3--:R-:W-:Y:S02]  /*20870*/  LEA R4, P6, R63.reuse, R248.reuse, 0x2 ;  /* 0x000000f83f047211 */ /* 0x0c8fe400078c10ff */
[----:B------:R-:W-:Y:S02]  /*20880*/  LOP3.LUT R0, R64, 0xc8, RZ, 0xfc, !PT ;  /* 0x000000c840007812 */ /* 0x000fe400078efcff */
[-C--:B------:R-:W-:Y:S01]  /*20890*/  LEA.HI.X.SX32 R5, R63, R249.reuse, 0x2, P6 ;  /* 0x000000f93f057211 */ /* 0x080fe200030f16ff */
[----:B------:R-:W-:Y:S01]  /*208a0*/  IMAD R63, R66, 0x2, R63 ;  /* 0x00000002423f7824 */ /* 0x000fe200078e023f */
[----:B------:R-:W-:Y:S02]  /*208b0*/  LEA.HI.X.SX32 R3, R65, R249, 0x2, P3 ;  /* 0x000000f941037211 */ /* 0x000fe400018f16ff */
[----:B------:R-:W-:Y:S01]  /*208c0*/  ISETP.LT.AND P3, PT, R0, UR5, !P0 ;  /* 0x0000000500007c0c */ /* 0x000fe2000c761270 */
[----:B------:R-:W2:Y:S01]  /*208d0*/  LDCU UR5, c[0x0][0x39c] ;  /* 0x00007380ff0577ac */ /* 0x000ea20008000800 */
[----:B------:R-:W-:Y:S01]  /*208e0*/  LOP3.LUT R0, R64, 0xca, RZ, 0xfc, !PT ;  /* 0x000000ca40007812 */ /* 0x000fe200078efcff */
[----:B-1----:R-:W-:Y:S01]  /*208f0*/  IMAD R61, R66, 0x2, R63 ;  /* 0x00000002423d7824 */ /* 0x002fe200078e023f */
[----:B------:R1:W-:Y:S02]  /*20900*/  @P2 STG.E desc[UR40][R2.64], R17 ;  /* 0x0000001102002986 */ /* 0x0003e4000c101928 */
[----:B------:R-:W-:Y:S01]  /*20910*/  ISETP.LT.AND P2, PT, R0, UR6, !P0 ;  /* 0x0000000600007c0c */ /* 0x000fe2000c741270 */
[----:B------:R-:W3:Y:S01]  /*20920*/  LDCU UR6, c[0x0][0x39c] ;  /* 0x00007380ff0677ac */ /* 0x000ee20008000800 */
[----:B------:R2:W-:Y:S01]  /*20930*/  @P5 STG.E desc[UR40][R4.64], R18 ;  /* 0x0000001204005986 */ /* 0x0005e2000c101928 */
[----:B------:R-:W-:-:S02]  /*20940*/  LEA R6, P5, R63, R248, 0x2 ;  /* 0x000000f83f067211 */ /* 0x000fc400078a10ff */
[----:B------:R-:W-:Y:S02]  /*20950*/  LOP3.LUT R0, R64, 0xcc, RZ, 0xfc, !PT ;  /* 0x000000cc40007812 */ /* 0x000fe400078efcff */
[-C--:B------:R-:W-:Y:S02]  /*20960*/  LEA.HI.X.SX32 R7, R63, R249.reuse, 0x2, P5 ;  /* 0x000000f93f077211 */ /* 0x080fe400028f16ff */
[CC--:B-1----:R-:W-:Y:S01]  /*20970*/  LEA R2, P6, R61.reuse, R248.reuse, 0x2 ;  /* 0x000000f83d027211 */ /* 0x0c2fe200078c10ff */
[----:B--2---:R-:W-:Y:S01]  /*20980*/  IMAD R5, R66, 0x2, R61 ;  /* 0x0000000242057824 */ /* 0x004fe200078e023d */
[----:B----4-:R-:W-:Y:S01]  /*20990*/  ISETP.LT.AND P5, PT, R0, UR4, !P0 ;  /* 0x0000000400007c0c */ /* 0x010fe2000c7a1270 */
[----:B------:R-:W1:Y:S01]  /*209a0*/  LDCU UR4, c[0x0][0x39c] ;  /* 0x00007380ff0477ac */ /* 0x000e620008000800 */
[----:B------:R-:W-:Y:S01]  /*209b0*/  LEA.HI.X.SX32 R3, R61, R249, 0x2, P6 ;  /* 0x000000f93d037211 */ /* 0x000fe200030f16ff */
[----:B------:R-:W-:Y:S01]  /*209c0*/  IMAD R61, R66, 0x2, R5 ;  /* 0x00000002423d7824 */ /* 0x000fe200078e0205 */
[----:B------:R-:W-:-:S02]  /*209d0*/  LEA R4, P6, R5, R248, 0x2 ;  /* 0x000000f805047211 */ /* 0x000fc400078c10ff */
[----:B------:R-:W-:Y:S02]  /*209e0*/  LOP3.LUT R0, R64, 0xce, RZ, 0xfc, !PT ;  /* 0x000000ce40007812 */ /* 0x000fe400078efcff */
[-C--:B------:R-:W-:Y:S02]  /*209f0*/  LEA.HI.X.SX32 R5, R5, R249.reuse, 0x2, P6 ;  /* 0x000000f905057211 */ /* 0x080fe400030f16ff */
[CC--:B------:R-:W-:Y:S01]  /*20a00*/  LEA R16, P6, R61.reuse, R248.reuse, 0x2 ;  /* 0x000000f83d107211 */ /* 0x0c0fe200078c10ff */
[----:B------:R2:W-:Y:S01]  /*20a10*/  @P4 STG.E desc[UR40][R6.64], R19 ;  /* 0x0000001306004986 */ /* 0x0005e2000c101928 */
[----:B------:R-:W-:Y:S01]  /*20a20*/  ISETP.LT.AND P4, PT, R0, UR5, !P0 ;  /* 0x0000000500007c0c */ /* 0x000fe2000c781270 */
[----:B------:R-:W4:Y:S01]  /*20a30*/  LDCU UR5, c[0x0][0x39c] ;  /* 0x00007380ff0577ac */ /* 0x000f220008000800 */
        /* <DEDUP_REMOVED lines=11> */
[----:B----4-:R-:W-:Y:S01]  /*20af0*/  LEA R2, P6, R61, R248, 0x2 ;  /* 0x000000f83d027211 */ /* 0x010fe200078c10ff */
[----:B------:R-:W-:-:S03]  /*20b00*/  IMAD R19, R66, 0x2, R7 ;  /* 0x0000000242137824 */ /* 0x000fc600078e0207 */
[-C--:B------:R-:W-:Y:S02]  /*20b10*/  LEA.HI.X.SX32 R3, R61, R249.reuse, 0x2, P6 ;  /* 0x000000f93d037211 */ /* 0x080fe400030f16ff */
[CC--:B--2---:R-:W-:Y:S02]  /*20b20*/  LEA R4, P6, R7.reuse, R248.reuse, 0x2 ;  /* 0x000000f807047211 */ /* 0x0c4fe400078c10ff */
[----:B------:R-:W-:Y:S02]  /*20b30*/  LOP3.LUT R0, R64, 0xd4, RZ, 0xfc, !PT ;  /* 0x000000d440007812 */ /* 0x000fe400078efcff */
[-C--:B------:R-:W-:Y:S02]  /*20b40*/  LEA.HI.X.SX32 R5, R7, R249.reuse, 0x2, P6 ;  /* 0x000000f907057211 */ /* 0x080fe400030f16ff */
[CC--:B------:R-:W-:Y:S01]  /*20b50*/  LEA R6, P6, R19.reuse, R248.reuse, 0x2 ;  /* 0x000000f813067211 */ /* 0x0c0fe200078c10ff */
[----:B------:R2:W-:Y:S01]  /*20b60*/  @P5 STG.E desc[UR40][R16.64], R26 ;  /* 0x0000001a10005986 */ /* 0x0005e2000c101928 */
[----:B------:R-:W-:Y:S01]  /*20b70*/  ISETP.LT.AND P5, PT, R0, UR5, !P0 ;  /* 0x0000000500007c0c */ /* 0x000fe2000c7a1270 */
[----:B------:R-:W4:Y:S01]  /*20b80*/  LDCU UR5, c[0x0][0x39c] ;  /* 0x00007380ff0577ac */ /* 0x000f220008000800 */
[----:B------:R-:W-:Y:S01]  /*20b90*/  LEA.HI.X.SX32 R7, R19, R249, 0x2, P6 ;  /* 0x000000f913077211 */ /* 0x000fe200030f16ff */
[----:B------:R-:W-:Y:S01]  /*20ba0*/  IMAD R19, R66, 0x2, R19 ;  /* 0x0000000242137824 */ /* 0x000fe200078e0213 */
[----:B------:R-:W-:Y:S01]  /*20bb0*/  LOP3.LUT R0, R64, 0xd6, RZ, 0xfc, !PT ;  /* 0x000000d640007812 */ /* 0x000fe200078efcff */
[----:B------:R3:W-:Y:S03]  /*20bc0*/  @P4 STG.E desc[UR40][R2.64], R27 ;  /* 0x0000001b02004986 */ /* 0x0007e6000c101928 */
[----:B-1----:R-:W-:Y:S01]  /*20bd0*/  ISETP.LT.AND P4, PT, R0, UR4, !P0 ;  /* 0x0000000400007c0c */ /* 0x002fe2000c781270 */
[----:B------:R-:W1:Y:S01]  /*20be0*/  LDCU UR4, c[0x0][0x39c] ;  /* 0x00007380ff0477ac */ /* 0x000e620008000800 */
[----:B--2---:R-:W-:Y:S01]  /*20bf0*/  IMAD R17, R66, 0x2, R19 ;  /* 0x0000000242117824 */ /* 0x004fe200078e0213 */
[----:B------:R-:W-:Y:S01]  /*20c00*/  LOP3.LUT R0, R64, 0xd8, RZ, 0xfc, !PT ;  /* 0x000000d840007812 */ /* 0x000fe200078efcff */
[----:B------:R2:W-:Y:S01]  /*20c10*/  @P3 STG.E desc[UR40][R4.64], R32 ;  /* 0x0000002004003986 */ /* 0x0005e2000c101928 */
[----:B---3--:R-:W-:-:S04]  /*20c20*/  LEA R2, P6, R19, R248, 0x2 ;  /* 0x000000f813027211 */ /* 0x008fc800078c10ff */
[-C--:B------:R-:W-:Y:S01]  /*20c30*/  LEA.HI.X.SX32 R3, R19, R249.reuse, 0x2, P6 ;  /* 0x000000f913037211 */ /* 0x080fe200030f16ff */
[----:B------:R-:W-:Y:S01]  /*20c40*/  IMAD R19, R66, 0x2, R17 ;  /* 0x0000000242137824 */ /* 0x000fe200078e0211 */
[----:B------:R-:W-:Y:S01]  /*20c50*/  ISETP.LT.AND P3, PT, R0, UR6, !P0 ;  /* 0x0000000600007c0c */ /* 0x000fe2000c761270 */
[----:B------:R-:W3:Y:S01]  /*20c60*/  LDCU UR6, c[0x0][0x39c] ;  /* 0x00007380ff0677ac */ /* 0x000ee20008000800 */
[CC--:B--2---:R-:W-:Y:S01]  /*20c70*/  LEA R4, P6, R17.reuse, R248.reuse, 0x2 ;  /* 0x000000f811047211 */ /* 0x0c4fe200078c10ff */
[----:B------:R2:W-:Y:S01]  /*20c80*/  @P2 STG.E desc[UR40][R6.64], R33 ;  /* 0x0000002106002986 */ /* 0x0005e2000c101928 */
[----:B------:R-:W-:Y:S01]  /*20c90*/  LOP3.LUT R0, R64, 0xda, RZ, 0xfc, !PT ;  /* 0x000000da40007812 */ /* 0x000fe200078efcff */
[----:B------:R-:W-:Y:S01]  /*20ca0*/  IMAD R25, R66, 0x2, R19 ;  /* 0x0000000242197824 */ /* 0x000fe200078e0213 */
[----:B------:R-:W-:Y:S02]  /*20cb0*/  LEA.HI.X.SX32 R5, R17, R249, 0x2, P6 ;  /* 0x000000f911057211 */ /* 0x000fe400030f16ff */
[----:B----4-:R-:W-:Y:S01]  /*20cc0*/  ISETP.LT.AND P2, PT, R0, UR5, !P0 ;  /* 0x0000000500007c0c */ /* 0x010fe2000c741270 */
[----:B------:R-:W4:Y:S01]  /*20cd0*/  LDCU UR5, c[0x0][0x39c] ;  /* 0x00007380ff0577ac */ /* 0x000f220008000800 */
[----:B--2---:R-:W-:-:S04]  /*20ce0*/  LEA R6, P6, R19, R248, 0x2 ;  /* 0x000000f813067211 */ /* 0x004fc800078c10ff */
[-C--:B------:R-:W-:Y:S02]  /*20cf0*/  LEA.HI.X.SX32 R7, R19, R249.reuse, 0x2, P6 ;  /* 0x000000f913077211 */ /* 0x080fe400030f16ff */
[CC--:B------:R-:W-:Y:S02]  /*20d00*/  LEA R16, P6, R25.reuse, R248.reuse, 0x2 ;  /* 0x000000f819107211 */ /* 0x0c0fe400078c10ff */
[----:B------:R-:W-:Y:S01]  /*20d10*/  LOP3.LUT R0, R64, 0xdc, RZ, 0xfc, !PT ;  /* 0x000000dc40007812 */ /* 0x000fe200078efcff */
[----:B------:R-:W-:Y:S01]  /*20d20*/  @P5 STG.E desc[UR40][R2.64], R34 ;  /* 0x0000002202005986 */ /* 0x000fe2000c101928 */
[----:B------:R-:W-:Y:S01]  /*20d30*/  LEA.HI.X.SX32 R17, R25, R249, 0x2, P6 ;  /* 0x000000f919117211 */ /* 0x000fe200030f16ff */
[----:B------:R-:W-:Y:S01]  /*20d40*/  IMAD R25, R66, 0x2, R25 ;  /* 0x0000000242197824 */ /* 0x000fe200078e0219 */
[----:B-1----:R-:W-:Y:S01]  /*20d50*/  ISETP.LT.AND P5, PT, R0, UR4, !P0 ;  /* 0x0000000400007c0c */ /* 0x002fe2000c7a1270 */
[----:B------:R-:W1:Y:S01]  /*20d60*/  LDCU UR4, c[0x0][0x39c] ;  /* 0x00007380ff0477ac */ /* 0x000e620008000800 */
[----:B------:R-:W-:Y:S01]  /*20d70*/  LOP3.LUT R0, R64, 0xde, RZ, 0xfc, !PT ;  /* 0x000000de40007812 */ /* 0x000fe200078efcff */
[----:B------:R-:W-:Y:S01]  /*20d80*/  IMAD R19, R66, 0x2, R25 ;  /* 0x0000000242137824 */ /* 0x000fe200078e0219 */
[----:B------:R2:W-:Y:S02]  /*20d90*/  @P4 STG.E desc[UR40][R4.64], R35 ;  /* 0x0000002304004986 */ /* 0x0005e4000c101928 */
[----:B---3--:R-:W-:Y:S01]  /*20da0*/  ISETP.LT.AND P4, PT, R0, UR6, !P0 ;  /* 0x0000000600007c0c */ /* 0x008fe2000c781270 */
[----:B------:R-:W3:Y:S01]  /*20db0*/  LDCU UR6, c[0x0][0x39c] ;  /* 0x00007380ff0677ac */ /* 0x000ee20008000800 */
[----:B------:R-:W-:Y:S01]  /*20dc0*/  LOP3.LUT R0, R64, 0xe0, RZ, 0xfc, !PT ;  /* 0x000000e040007812 */ /* 0x000fe200078efcff */
[----:B------:R-:W-:Y:S03]  /*20dd0*/  @P3 STG.E desc[UR40][R6.64], R40 ;  /* 0x0000002806003986 */ /* 0x000fe6000c101928 */
[----:B----4-:R-:W-:Y:S01]  /*20de0*/  ISETP.LT.AND P3, PT, R0, UR5, !P0 ;  /* 0x0000000500007c0c */ /* 0x010fe2000c761270 */
[----:B------:R4:W-:Y:S01]  /*20df0*/  @P2 STG.E desc[UR40][R16.64], R41 ;  /* 0x0000002910002986 */ /* 0x0009e2000c101928 */
[-C--:B--2---:R-:W-:Y:S01]  /*20e00*/  LEA R4, P6, R19, R248.reuse, 0x2 ;  /* 0x000000f813047211 */ /* 0x084fe200078c10ff */
[----:B------:R-:W2:Y:S01]  /*20e10*/  LDCU UR5, c[0x0][0x39c] ;  /* 0x00007380ff0577ac */ /* 0x000ea20008000800 */
[----:B------:R-:W-:-:S02]  /*20e20*/  LEA R2, P2, R25, R248, 0x2 ;  /* 0x000000f819027211 */ /* 0x000fc400078410ff */
[-C--:B------:R-:W-:Y:S01]  /*20e30*/  LEA.HI.X.SX32 R5, R19, R249.reuse, 0x2, P6 ;  /* 0x000000f913057211 */ /* 0x080fe200030f16ff */
[----:B------:R-:W-:Y:S01]  /*20e40*/  IMAD R19, R66, 0x2, R19 ;  /* 0x0000000242137824 */ /* 0x000fe200078e0213 */
[----:B------:R-:W-:Y:S02]  /*20e50*/  LOP3.LUT R0, R64, 0xe2, RZ, 0xfc, !PT ;  /* 0x000000e240007812 */ /* 0x000fe400078efcff */
[----:B------:R-:W-:Y:S01]  /*20e60*/  LEA.HI.X.SX32 R3, R25, R249, 0x2, P2 ;  /* 0x000000f919037211 */ /* 0x000fe200010f16ff */
[----:B----4-:R-:W-:Y:S01]  /*20e70*/  IMAD R17, R66, 0x2, R19 ;  /* 0x0000000242117824 */ /* 0x010fe200078e0213 */
[----:B-1----:R-:W-:Y:S01]  /*20e80*/  ISETP.LT.AND P2, PT, R0, UR4, !P0 ;  /* 0x0000000400007c0c */ /* 0x002fe2000c741270 */
[----:B------:R-:W1:Y:S01]  /*20e90*/  LDCU UR4, c[0x0][0x39c] ;  /* 0x00007380ff0477ac */ /* 0x000e620008000800 */
[----:B------:R-:W-:Y:S01]  /*20ea0*/  LOP3.LUT R0, R64, 0xe4, RZ, 0xfc, !PT ;  /* 0x000000e440007812 */ /* 0x000fe200078efcff */
[----:B------:R4:W-:Y:S04]  /*20eb0*/  @P5 STG.E desc[UR40][R2.64], R42 ;  /* 0x0000002a02005986 */ /* 0x0009e8000c101928 */
[----:B------:R1:W-:Y:S01]  /*20ec0*/  @P4 STG.E desc[UR40][R4.64], R43 ;  /* 0x0000002b04004986 */ /* 0x0003e2000c101928 */
[----:B------:R-:W-:-:S02]  /*20ed0*/  LEA R6, P4, R19, R248, 0x2 ;  /* 0x000000f813067211 */ /* 0x000fc400078810ff */
[----:B---3--:R-:W-:Y:S01]  /*20ee0*/  ISETP.LT.AND P5, PT, R0, UR6, !P0 ;  /* 0x0000000600007c0c */ /* 0x008fe2000c7a1270 */
[----:B------:R-:W3:Y:S01]  /*20ef0*/  LDCU UR6, c[0x0][0x39c] ;  /* 0x00007380ff0677ac */ /* 0x000ee20008000800 */
[----:B------:R-:W-:Y:S02]  /*20f00*/  LOP3.LUT R0, R64, 0xe6, RZ, 0xfc, !PT ;  /* 0x000000e640007812 */ /* 0x000fe400078efcff */
[-C--:B----4-:R-:W-:Y:S01]  /*20f10*/  LEA R2, P6, R17, R248.reuse, 0x2 ;  /* 0x000000f811027211 */ /* 0x090fe200078c10ff */
[C---:B-1----:R-:W-:Y:S01]  /*20f20*/  IMAD R5, R66.reuse, 0x2, R17 ;  /* 0x0000000242057824 */ /* 0x042fe200078e0211 */
[-C--:B------:R-:W-:Y:S02]  /*20f30*/  LEA.HI.X.SX32 R7, R19, R249.reuse, 0x2, P4 ;  /* 0x000000f913077211 */ /* 0x080fe400020f16ff */
[----:B------:R-:W-:Y:S01]  /*20f40*/  LEA.HI.X.SX32 R3, R17, R249, 0x2, P6 ;  /* 0x000000f911037211 */ /* 0x000fe200030f16ff */
[----:B------:R-:W-:Y:S01]  /*20f50*/  IMAD R19, R66, 0x2, R5 ;  /* 0x0000000242137824 */ /* 0x000fe200078e0205 */
[----:B------:R-:W-:-:S02]  /*20f60*/  LEA R4, P6, R5, R248, 0x2 ;  /* 0x000000f805047211 */ /* 0x000fc400078c10ff */
[----:B--2---:R-:W-:Y:S01]  /*20f70*/  ISETP.LT.AND P4, PT, R0, UR5, !P0 ;  /* 0x0000000500007c0c */ /* 0x004fe2000c781270 */
[----:B------:R-:W1:Y:S01]  /*20f80*/  LDCU UR5, c[0x0][0x39c] ;  /* 0x00007380ff0577ac */ /* 0x000e620008000800 */
[-C--:B------:R-:W-:Y:S02]  /*20f90*/  LEA.HI.X.SX32 R5, R5, R249.reuse, 0x2, P6 ;  /* 0x000000f905057211 */ /* 0x080fe400030f16ff */
[CC--:B------:R-:W-:Y:S02]  /*20fa0*/  LEA R16, P6, R19.reuse, R248.reuse, 0x2 ;  /* 0x000000f813107211 */ /* 0x0c0fe400078c10ff */
[----:B------:R-:W-:Y:S01]  /*20fb0*/  LOP3.LUT R0, R64, 0xe8, RZ, 0xfc, !PT ;  /* 0x000000e840007812 */ /* 0x000fe200078efcff */
[----:B------:R2:W-:Y:S01]  /*20fc0*/  @P3 STG.E desc[UR40][R6.64], R48 ;  /* 0x0000003006003986 */ /* 0x0005e2000c101928 */
[----:B------:R-:W-:Y:S01]  /*20fd0*/  LEA.HI.X.SX32 R17, R19, R249, 0x2, P6 ;  /* 0x000000f913117211 */ /* 0x000fe200030f16ff */
[----:B------:R-:W-:Y:S01]  /*20fe0*/  IMAD R19, R66, 0x2, R19 ;  /* 0x0000000242137824 */ /* 0x000fe200078e0213 */
[----:B------:R-:W-:Y:S01]  /*20ff0*/  ISETP.LT.AND P3, PT, R0, UR4, !P0 ;  /* 0x0000000400007c0c */ /* 0x000fe2000c761270 */
[----:B------:R-:W4:Y:S01]  /*21000*/  LDCU UR4, c[0x0][0x39c] ;  /* 0x00007380ff0477ac */ /* 0x000f220008000800 */
[----:B------:R-:W-:Y:S01]  /*21010*/  LOP3.LUT R0, R64, 0xea, RZ, 0xfc, !PT ;  /* 0x000000ea40007812 */ /* 0x000fe200078efcff */
[----:B------:R1:W-:Y:S03]  /*21020*/  @P2 STG.E desc[UR40][R2.64], R49 ;  /* 0x0000003102002986 */ /* 0x0003e6000c101928 */
[----:B---3--:R-:W-:Y:S01]  /*21030*/  ISETP.LT.AND P2, PT, R0, UR6, !P0 ;  /* 0x0000000600007c0c */ /* 0x008fe2000c741270 */
[----:B--2---:R-:W-:Y:S01]  /*21040*/  IMAD R7, R66, 0x2, R19 ;  /* 0x0000000242077824 */ /* 0x004fe200078e0213 */
[----:B------:R-:W-:Y:S01]  /*21050*/  LOP3.LUT R0, R64, 0xec, RZ, 0xfc, !PT ;  /* 0x000000ec40007812 */ /* 0x000fe200078efcff */
[----:B------:R2:W-:Y:S01]  /*21060*/  @P5 STG.E desc[UR40][R4.64], R50 ;  /* 0x0000003204005986 */ /* 0x0005e2000c101928 */
[----:B------:R-:W3:Y:S01]  /*21070*/  LDCU UR6, c[0x0][0x39c] ;  /* 0x00007380ff0677ac */ /* 0x000ee20008000800 */
[----:B-1----:R-:W-:-:S02]  /*21080*/  LEA R2, P6, R19, R248, 0x2 ;  /* 0x000000f813027211 */ /* 0x002fc400078c10ff */
[----:B------:R-:W-:Y:S01]  /*21090*/  ISETP.LT.AND P5, PT, R0, UR5, !P0 ;  /* 0x0000000500007c0c */ /* 0x000fe2000c7a1270 */
[----:B------:R-:W1:Y:S01]  /*210a0*/  LDCU UR5, c[0x0][0x39c] ;  /* 0x00007380ff0577ac */ /* 0x000e620008000800 */
[-C--:B------:R-:W-:Y:S01]  /*210b0*/  LEA.HI.X.SX32 R3, R19, R249.reuse, 0x2, P6 ;  /* 0x000000f913037211 */ /* 0x080fe200030f16ff */
[----:B------:R-:W-:Y:S01]  /*210c0*/  IMAD R19, R66, 0x2, R7 ;  /* 0x0000000242137824 */ /* 0x000fe200078e0207 */
[C---:B--2---:R-:W-:Y:S01]  /*210d0*/  LEA R4, P6, R7.reuse, R248, 0x2 ;  /* 0x000000f807047211 */ /* 0x044fe200078c10ff */
[----:B------:R2:W-:Y:S03]  /*210e0*/  @P4 STG.E desc[UR40][R16.64], R51 ;  /* 0x0000003310004986 */ /* 0x0005e6000c101928 */
[----:B------:R-:W-:Y:S02]  /*210f0*/  LEA.HI.X.SX32 R5, R7, R249, 0x2, P6 ;  /* 0x000000f907057211 */ /* 0x000fe400030f16ff */
[----:B------:R-:W-:-:S02]  /*21100*/  LOP3.LUT R0, R64, 0xee, RZ, 0xfc, !PT ;  /* 0x000000ee40007812 */ /* 0x000fc400078efcff */
[----:B--2---:R-:W-:-:S04]  /*21110*/  LEA R16, P6, R19, R248, 0x2 ;  /* 0x000000f813107211 */ /* 0x004fc800078c10ff */
[----:B------:R-:W-:Y:S01]  /*21120*/  LEA.HI.X.SX32 R17, R19, R249, 0x2, P6 ;  /* 0x000000f913117211 */ /* 0x000fe200030f16ff */
[----:B------:R-:W-:Y:S01]  /*21130*/  IMAD R19, R66, 0x2, R19 ;  /* 0x0000000242137824 */ /* 0x000fe200078e0213 */
[----:B----4-:R-:W-:Y:S01]  /*21140*/  ISETP.LT.AND P4, PT, R0, UR4, !P0 ;  /* 0x0000000400007c0c */ /* 0x010fe2000c781270 */
[----:B------:R-:W2:Y:S02]  /*21150*/  LDCU UR4, c[0x0][0x39c] ;  /* 0x00007380ff0477ac */ /* 0x000ea40008000800 */
[----:B------:R-:W-:Y:S01]  /*21160*/  IMAD R25, R66, 0x2, R19 ;  /* 0x0000000242197824 */ /* 0x000fe200078e0213 */
[----:B------:R-:W-:Y:S01]  /*21170*/  LOP3.LUT R0, R64, 0xf0, RZ, 0xfc, !PT ;  /* 0x000000f040007812 */ /* 0x000fe200078efcff */
[----:B------:R4:W-:Y:S03]  /*21180*/  @P3 STG.E desc[UR40][R2.64], R236 ;  /* 0x000000ec02003986 */ /* 0x0009e6000c101928 */
[----:B-1----:R-:W-:Y:S01]  /*21190*/  ISETP.LT.AND P3, PT, R0, UR5, !P0 ;  /* 0x0000000500007c0c */ /* 0x002fe2000c761270 */
[----:B------:R-:W-:Y:S01]  /*211a0*/  @P2 STG.E desc[UR40][R4.64], R237 ;  /* 0x000000ed04002986 */ /* 0x000fe2000c101928 */
[----:B------:R-:W1:Y:S01]  /*211b0*/  LDCU UR5, c[0x0][0x39c] ;  /* 0x00007380ff0577ac */ /* 0x000e620008000800 */
[----:B------:R-:W-:-:S02]  /*211c0*/  LOP3.LUT R0, R64, 0xf2, RZ, 0xfc, !PT ;  /* 0x000000f240007812 */ /* 0x000fc400078efcff */
[----:B------:R-:W1:Y:S01]  /*211d0*/  LDS.128 R4, [R67] ;  /* 0x0000000043047984 */ /* 0x000e620000000c00 */
[----:B----4-:R-:W-:-:S03]  /*211e0*/  LEA R2, P6, R25, R248, 0x2 ;  /* 0x000000f819027211 */ /* 0x010fc600078c10ff */
[----:B------:R4:W-:Y:S01]  /*211f0*/  @P5 STG.E desc[UR40][R16.64], R238 ;  /* 0x000000ee10005986 */ /* 0x0009e2000c101928 */
[-C--:B------:R-:W-:Y:S02]  /*21200*/  LEA R18, P5, R19, R248.reuse, 0x2 ;  /* 0x000000f813127211 */ /* 0x080fe400078a10ff */
[-C--:B------:R-:W-:Y:S01]  /*21210*/  LEA.HI.X.SX32 R3, R25, R249.reuse, 0x2, P6 ;  /* 0x000000f919037211 */ /* 0x080fe200030f16ff */
[----:B------:R-:W-:Y:S01]  /*21220*/  IMAD R25, R66, 0x2, R25 ;  /* 0x0000000242197824 */ /* 0x000fe200078e0219 */
[----:B---3--:R-:W-:Y:S01]  /*21230*/  ISETP.LT.AND P2, PT, R0, UR6, !P0 ;  /* 0x0000000600007c0c */ /* 0x008fe2000c741270 */
[----:B------:R-:W3:Y:S01]  /*21240*/  LDCU UR6, c[0x0][0x39c] ;  /* 0x00007380ff0677ac */ /* 0x000ee20008000800 */
[----:B------:R-:W-:Y:S01]  /*21250*/  LOP3.LUT R0, R64, 0xf4, RZ, 0xfc, !PT ;  /* 0x000000f440007812 */ /* 0x000fe200078efcff */
[----:B------:R-:W-:Y:S01]  /*21260*/  IMAD R27, R66, 0x2, R25 ;  /* 0x00000002421b7824 */ /* 0x000fe200078e0219 */
[----:B------:R-:W-:Y:S02]  /*21270*/  LEA.HI.X.SX32 R19, R19, R249, 0x2, P5 ;  /* 0x000000f913137211 */ /* 0x000fe400028f16ff */
[----:B----4-:R-:W-:-:S02]  /*21280*/  LEA R16, P6, R25, R248, 0x2 ;  /* 0x000000f819107211 */ /* 0x010fc400078c10ff */
[----:B--2---:R-:W-:Y:S01]  /*21290*/  ISETP.LT.AND P5, PT, R0, UR4, !P0 ;  /* 0x0000000400007c0c */ /* 0x004fe2000c7a1270 */
[----:B------:R-:W2:Y:S01]  /*212a0*/  LDCU UR4, c[0x0][0x39c] ;  /* 0x00007380ff0477ac */ /* 0x000ea20008000800 */
[----:B------:R4:W-:Y:S01]  /*212b0*/  @P4 STG.E desc[UR40][R18.64], R239 ;  /* 0x000000ef12004986 */ /* 0x0009e2000c101928 */
[----:B------:R-:W-:Y:S01]  /*212c0*/  LEA.HI.X.SX32 R17, R25, R249, 0x2, P6 ;  /* 0x000000f919117211 */ /* 0x000fe200030f16ff */
[----:B------:R-:W-:Y:S01]  /*212d0*/  IMAD R25, R66, 0x2, R27 ;  /* 0x0000000242197824 */ /* 0x000fe200078e021b */
[----:B------:R-:W-:Y:S01]  /*212e0*/  LOP3.LUT R0, R64, 0xf6, RZ, 0xfc, !PT ;  /* 0x000000f640007812 */ /* 0x000fe200078efcff */
[----:B------:R1:W-:Y:S03]  /*212f0*/  @P3 STG.E desc[UR40][R2.64], R232 ;  /* 0x000000e802003986 */ /* 0x0003e6000c101928 */
[----:B-1----:R-:W-:Y:S01]  /*21300*/  ISETP.LT.AND P4, PT, R0, UR5, !P0 ;  /* 0x0000000500007c0c */ /* 0x002fe2000c781270 */
[----:B------:R-:W1:Y:S01]  /*21310*/  LDCU UR5, c[0x0][0x39c] ;  /* 0x00007380ff0577ac */ /* 0x000e620008000800 */
[----:B----4-:R-:W-:-:S04]  /*21320*/  LEA R18, P6, R27, R248, 0x2 ;  /* 0x000000f81b127211 */ /* 0x010fc800078c10ff */
[-C--:B------:R-:W-:Y:S01]  /*21330*/  LEA.HI.X.SX32 R19, R27, R249.reuse, 0x2, P6 ;  /* 0x000000f91b137211 */ /* 0x080fe200030f16ff */
[----:B------:R-:W-:Y:S01]  /*21340*/  IMAD R27, R66, 0x2, R25 ;  /* 0x00000002421b7824 */ /* 0x000fe200078e0219 */
[CC--:B------:R-:W-:Y:S02]  /*21350*/  LEA R2, P6, R25.reuse, R248.reuse, 0x2 ;  /* 0x000000f819027211 */ /* 0x0c0fe400078c10ff */
[----:B------:R-:W-:Y:S02]  /*21360*/  LOP3.LUT R0, R64, 0xf8, RZ, 0xfc, !PT ;  /* 0x000000f840007812 */ /* 0x000fe400078efcff */
[-C--:B------:R-:W-:Y:S02]  /*21370*/  LEA.HI.X.SX32 R3, R25, R249.reuse, 0x2, P6 ;  /* 0x000000f919037211 */ /* 0x080fe400030f16ff */
[CC--:B------:R-:W-:Y:S02]  /*21380*/  LEA R24, P6, R27.reuse, R248.reuse, 0x2 ;  /* 0x000000f81b187211 */ /* 0x0c0fe400078c10ff */
[----:B---3--:R-:W-:Y:S01]  /*21390*/  ISETP.LT.AND P3, PT, R0, UR6, !P0 ;  /* 0x0000000600007c0c */ /* 0x008fe2000c761270 */
[----:B------:R-:W3:Y:S01]  /*213a0*/  LDCU UR6, c[0x0][0x39c] ;  /* 0x00007380ff0677ac */ /* 0x000ee20008000800 */
[----:B------:R-:W-:Y:S01]  /*213b0*/  LOP3.LUT R0, R64, 0xfa, RZ, 0xfc, !PT ;  /* 0x000000fa40007812 */ /* 0x000fe200078efcff */
[----:B------:R-:W-:Y:S01]  /*213c0*/  @P2 STG.E desc[UR40][R16.64], R233 ;  /* 0x000000e910002986 */ /* 0x000fe2000c101928 */
[----:B------:R-:W-:Y:S01]  /*213d0*/  LEA.HI.X.SX32 R25, R27, R249, 0x2, P6 ;  /* 0x000000f91b197211 */ /* 0x000fe200030f16ff */
[----:B------:R-:W-:Y:S01]  /*213e0*/  IMAD R27, R66, 0x2, R27 ;  /* 0x00000002421b7824 */ /* 0x000fe200078e021b */
[----:B--2---:R-:W-:Y:S01]  /*213f0*/  ISETP.LT.AND P2, PT, R0, UR4, !P0 ;  /* 0x0000000400007c0c */ /* 0x004fe2000c741270 */
[----:B------:R-:W2:Y:S01]  /*21400*/  LDCU UR4, c[0x0][0x39c] ;  /* 0x00007380ff0477ac */ /* 0x000ea20008000800 */
[----:B------:R-:W-:Y:S01]  /*21410*/  LOP3.LUT R0, R64, 0xfc, RZ, 0xfc, !PT ;  /* 0x000000fc40007812 */ /* 0x000fe200078efcff */
[----:B------:R-:W-:Y:S01]  /*21420*/  IMAD R33, R66, 0x2, R27 ;  /* 0x0000000242217824 */ /* 0x000fe200078e021b */
[----:B------:R4:W-:Y:S02]  /*21430*/  @P5 STG.E desc[UR40][R18.64], R234 ;  /* 0x000000ea12005986 */ /* 0x0009e4000c101928 */
[----:B-1----:R-:W-:Y:S01]  /*21440*/  ISETP.LT.AND P5, PT, R0, UR5, !P0 ;  /* 0x0000000500007c0c */ /* 0x002fe2000c7a1270 */
[----:B------:R-:W1:Y:S01]  /*21450*/  LDCU UR5, c[0x0][0x39c] ;  /* 0x00007380ff0577ac */ /* 0x000e620008000800 */
[----:B------:R-:W-:Y:S01]  /*21460*/  LOP3.LUT R0, R64, 0xfe, RZ, 0xfc, !PT ;  /* 0x000000fe40007812 */ /* 0x000fe200078efcff */
[----:B------:R-:W-:Y:S04]  /*21470*/  @P4 STG.E desc[UR40][R2.64], R235 ;  /* 0x000000eb02004986 */ /* 0x000fe8000c101928 */
[----:B------:R1:W-:Y:S01]  /*21480*/  @P3 STG.E desc[UR40][R24.64], R4 ;  /* 0x0000000418003986 */ /* 0x0003e2000c101928 */
[----:B----4-:R-:W-:-:S02]  /*21490*/  LEA R18, P6, R33, R248, 0x2 ;  /* 0x000000f821127211 */ /* 0x010fc400078c10ff */
[-C--:B------:R-:W-:Y:S02]  /*214a0*/  LEA R16, P3, R27, R248.reuse, 0x2 ;  /* 0x000000f81b107211 */ /* 0x080fe400078610ff */
[-C--:B------:R-:W-:Y:S01]  /*214b0*/  LEA.HI.X.SX32 R19, R33, R249.reuse, 0x2, P6 ;  /* 0x000000f921137211 */ /* 0x080fe200030f16ff */
[----:B------:R-:W-:Y:S01]  /*214c0*/  IMAD R33, R66, 0x2, R33 ;  /* 0x0000000242217824 */ /* 0x000fe200078e0221 */
[----:B---3--:R-:W-:Y:S01]  /*214d0*/  ISETP.LT.AND P4, PT, R0, UR6, !P0 ;  /* 0x0000000600007c0c */ /* 0x008fe2000c781270 */
[----:B------:R-:W3:Y:S01]  /*214e0*/  LDCU UR6, c[0x0][0x39c] ;  /* 0x00007380ff0677ac */ /* 0x000ee20008000800 */
[----:B------:R-:W-:Y:S01]  /*214f0*/  LOP3.LUT R0, R64, 0x100, RZ, 0xfc, !PT ;  /* 0x0000010040007812 */ /* 0x000fe200078efcff */
[----:B-1----:R-:W-:Y:S01]  /*21500*/  IMAD R25, R66, 0x2, R33 ;  /* 0x0000000242197824 */ /* 0x002fe200078e0221 */
[----:B------:R-:W-:Y:S02]  /*21510*/  LEA.HI.X.SX32 R17, R27, R249, 0x2, P3 ;  /* 0x000000f91b117211 */ /* 0x000fe400018f16ff */
[----:B--2---:R-:W-:Y:S01]  /*21520*/  ISETP.LT.AND P3, PT, R0, UR4, !P0 ;  /* 0x0000000400007c0c */ /* 0x004fe2000c761270 */
[----:B------:R-:W1:Y:S01]  /*21530*/  LDCU UR4, c[0x0][0x39c] ;  /* 0x00007380ff0477ac */ /* 0x000e620008000800 */
[----:B------:R-:W-:Y:S01]  /*21540*/  LEA R4, P6, R25, R248, 0x2 ;  /* 0x000000f819047211 */ /* 0x000fe200078c10ff */
[----:B------:R2:W-:Y:S01]  /*21550*/  @P2 STG.E desc[UR40][R16.64], R5 ;  /* 0x0000000510002986 */ /* 0x0005e2000c101928 */
[----:B------:R-:W-:-:S03]  /*21560*/  LOP3.LUT R0, R64, 0x102, RZ, 0xfc, !PT ;  /* 0x0000010240007812 */ /* 0x000fc600078efcff */
[----:B------:R4:W-:Y:S01]  /*21570*/  @P5 STG.E desc[UR40][R18.64], R6 ;  /* 0x0000000612005986 */ /* 0x0009e2000c101928 */
[----:B------:R-:W-:Y:S01]  /*21580*/  ISETP.LT.AND P2, PT, R0, UR5, !P0 ;  /* 0x0000000500007c0c */ /* 0x000fe2000c741270 */
[----:B------:R-:W1:Y:S01]  /*21590*/  LDCU UR5, c[0x0][0x39c] ;  /* 0x00007380ff0577ac */ /* 0x000e620008000800 */
[----:B------:R-:W-:Y:S01]  /*215a0*/  LEA R2, P5, R33, R248, 0x2 ;  /* 0x000000f821027211 */ /* 0x000fe200078a10ff */
[----:B--2---:R-:W-:Y:S01]  /*215b0*/  IMAD R17, R66, 0x2, R25 ;  /* 0x0000000242117824 */ /* 0x004fe200078e0219 */
[----:B------:R-:W-:-:S03]  /*215c0*/  LEA.HI.X.SX32 R5, R25, R249, 0x2, P6 ;  /* 0x000000f919057211 */ /* 0x000fc600030f16ff */
[----:B------:R-:W-:Y:S01]  /*215d0*/  IMAD R25, R66, 0x2, R17 ;  /* 0x0000000242197824 */ /* 0x000fe200078e0211 */
[-C--:B------:R-:W-:Y:S02]  /*215e0*/  LEA R16, P6, R17, R248.reuse, 0x2 ;  /* 0x000000f811107211 */ /* 0x080fe400078c10ff */
[----:B------:R-:W-:Y:S02]  /*215f0*/  LOP3.LUT R0, R64, 0x104, RZ, 0xfc, !PT ;  /* 0x0000010440007812 */ /* 0x000fe400078efcff */
[-C--:B------:R-:W-:Y:S02]  /*21600*/  LEA.HI.X.SX32 R3, R33, R249.reuse, 0x2, P5 ;  /* 0x000000f921037211 */ /* 0x080fe400028f16ff */
[-C--:B------:R-:W-:Y:S02]  /*21610*/  LEA.HI.X.SX32 R17, R17, R249.reuse, 0x2, P6 ;  /* 0x000000f911117211 */ /* 0x080fe400030f16ff */
[CC--:B----4-:R-:W-:Y:S02]  /*21620*/  LEA R18, P6, R25.reuse, R248.reuse, 0x2 ;  /* 0x000000f819127211 */ /* 0x0d0fe400078c10ff */
[----:B---3--:R-:W-:Y:S01]  /*21630*/  ISETP.LT.AND P5, PT, R0, UR6, !P0 ;  /* 0x0000000600007c0c */ /* 0x008fe2000c7a1270 */
[----:B------:R2:W-:Y:S01]  /*21640*/  @P4 STG.E desc[UR40][R2.64], R7 ;  /* 0x0000000702004986 */ /* 0x0005e2000c101928 */
[----:B------:R-:W-:Y:S01]  /*21650*/  LOP3.LUT R0, R64, 0x106, RZ, 0xfc, !PT ;  /* 0x0000010640007812 */ /* 0x000fe200078efcff */
[----:B------:R-:W3:Y:S01]  /*21660*/  LDCU UR6, c[0x0][0x39c] ;  /* 0x00007380ff0677ac */ /* 0x000ee20008000800 */
[----:B------:R-:W-:Y:S01]  /*21670*/  LEA.HI.X.SX32 R19, R25, R249, 0x2, P6 ;  /* 0x000000f919137211 */ /* 0x000fe200030f16ff */
[----:B------:R4:W-:Y:S01]  /*21680*/  @P3 STG.E desc[UR40][R4.64], R250 ;  /* 0x000000fa04003986 */ /* 0x0009e2000c101928 */
[----:B------:R-:W-:Y:S01]  /*21690*/  IMAD R25, R66, 0x2, R25 ;  /* 0x0000000242197824 */ /* 0x000fe200078e0219 */
[----:B-1----:R-:W-:Y:S01]  /*216a0*/  ISETP.LT.AND P4, PT, R0, UR4, !P0 ;  /* 0x0000000400007c0c */ /* 0x002fe2000c781270 */
[----:B------:R-:W1:Y:S01]  /*216b0*/  LDCU UR4, c[0x0][0x39c] ;  /* 0x00007380ff0477ac */ /* 0x000e620008000800 */
[----:B------:R3:W-:Y:S02]  /*216c0*/  @P2 STG.E desc[UR40][R16.64], R251 ;  /* 0x000000fb10002986 */ /* 0x0007e4000c101928 */
[----:B--2---:R-:W-:-:S02]  /*216d0*/  LEA R2, P6, R25, R248, 0x2 ;  /* 0x000000f819027211 */ /* 0x004fc400078c10ff */
[----:B----4-:R-:W2:Y:S04]  /*216e0*/  LDL.LU R250, [R1+0x10] ;  /* 0x0000100001fa7983 */ /* 0x010ea80000300800 */
[----:B---3--:R-:W3:Y:S01]  /*216f0*/  LDL.LU R251, [R1+0x14] ;  /* 0x0000140001fb7983 */ /* 0x008ee20000300800 */
[----:B------:R-:W-:-:S03]  /*21700*/  LEA.HI.X.SX32 R3, R25, R249, 0x2, P6 ;  /* 0x000000f919037211 */ /* 0x000fc600030f16ff */
[----:B------:R4:W-:Y:S04]  /*21710*/  @P5 STG.E desc[UR40][R18.64], R252 ;  /* 0x000000fc12005986 */ /* 0x0009e8000c101928 */
[----:B------:R1:W-:Y:S04]  /*21720*/  @P4 STG.E desc[UR40][R2.64], R62 ;  /* 0x0000003e02004986 */ /* 0x0003e8000c101928 */
[----:B----4-:R-:W4:Y:S04]  /*21730*/  LDL.LU R252, [R1+0x18] ;  /* 0x0000180001fc7983 */ /* 0x010f280000300800 */
[----:B-1----:R-:W4:Y:S01]  /*21740*/  LDL.LU R62, [R1+0x1c] ;  /* 0x00001c00013e7983 */ /* 0x002f220000300800 */
[----:B------:R-:W-:Y:S01]  /*21750*/  LOP3.LUT R0, R64, 0x108, RZ, 0xfc, !PT ;  /* 0x0000010840007812 */ /* 0x000fe200078efcff */
[----:B------:R-:W-:-:S03]  /*21760*/  IMAD R5, R66, 0x2, R25 ;  /* 0x0000000242057824 */ /* 0x000fc600078e0219 */
[----:B------:R-:W-:Y:S01]  /*21770*/  ISETP.LT.AND P3, PT, R0, UR5, !P0 ;  /* 0x0000000500007c0c */ /* 0x000fe2000c761270 */
[----:B------:R-:W1:Y:S01]  /*21780*/  LDCU UR5, c[0x0][0x39c] ;  /* 0x00007380ff0577ac */ /* 0x000e620008000800 */
[----:B------:R-:W-:Y:S01]  /*21790*/  LOP3.LUT R0, R64, 0x10a, RZ, 0xfc, !PT ;  /* 0x0000010a40007812 */ /* 0x000fe200078efcff */
[----:B------:R-:W-:-:S03]  /*217a0*/  IMAD R17, R66, 0x2, R5 ;  /* 0x0000000242117824 */ /* 0x000fc600078e0205 */
[----:B------:R-:W-:Y:S01]  /*217b0*/  ISETP.LT.AND P2, PT, R0, UR6, !P0 ;  /* 0x0000000600007c0c */ /* 0x000fe2000c741270 */
[----:B------:R-:W1:Y:S01]  /*217c0*/  LDCU UR6, c[0x0][0x39c] ;  /* 0x00007380ff0677ac */ /* 0x000e620008000800 */
[----:B------:R-:W-:Y:S02]  /*217d0*/  LOP3.LUT R0, R64, 0x10c, RZ, 0xfc, !PT ;  /* 0x0000010c40007812 */ /* 0x000fe400078efcff */
[CC--:B------:R-:W-:Y:S02]  /*217e0*/  LEA R4, P6, R5.reuse, R248.reuse, 0x2 ;  /* 0x000000f805047211 */ /* 0x0c0fe400078c10ff */
[----:B------:R-:W-:Y:S01]  /*217f0*/  ISETP.LT.AND P5, PT, R0, UR4, !P0 ;  /* 0x0000000400007c0c */ /* 0x000fe2000c7a1270 */
[----:B------:R-:W1:Y:S01]  /*21800*/  LDCU UR4, c[0x0][0x39c] ;  /* 0x00007380ff0477ac */ /* 0x000e620008000800 */
[----:B------:R-:W-:Y:S02]  /*21810*/  LEA.HI.X.SX32 R5, R5, R249, 0x2, P6 ;  /* 0x000000f905057211 */ /* 0x000fe400030f16ff */
[----:B------:R-:W-:-:S02]  /*21820*/  LEA R6, P6, R17, R248, 0x2 ;  /* 0x000000f811067211 */ /* 0x000fc400078c10ff */
[----:B------:R-:W-:Y:S02]  /*21830*/  LOP3.LUT R0, R64, 0x10e, RZ, 0xfc, !PT ;  /* 0x0000010e40007812 */ /* 0x000fe400078efcff */
[-C--:B------:R-:W-:Y:S01]  /*21840*/  LEA.HI.X.SX32 R7, R17, R249.reuse, 0x2, P6 ;  /* 0x000000f911077211 */ /* 0x080fe200030f16ff */
[----:B------:R-:W-:Y:S01]  /*21850*/  IMAD R17, R66, 0x2, R17 ;  /* 0x0000000242117824 */ /* 0x000fe200078e0211 */
[----:B-1----:R-:W-:Y:S01]  /*21860*/  ISETP.LT.AND P4, PT, R0, UR5, !P0 ;  /* 0x0000000500007c0c */ /* 0x002fe2000c781270 */
[----:B------:R-:W1:Y:S01]  /*21870*/  LDCU UR5, c[0x0][0x39c] ;  /* 0x00007380ff0577ac */ /* 0x000e620008000800 */
[----:B------:R-:W-:Y:S01]  /*21880*/  LOP3.LUT R0, R64, 0x110, RZ, 0xfc, !PT ;  /* 0x0000011040007812 */ /* 0x000fe200078efcff */
[----:B------:R1:W-:Y:S01]  /*21890*/  @P3 STG.E desc[UR40][R4.64], R240 ;  /* 0x000000f004003986 */ /* 0x0003e2000c101928 */
[CC--:B------:R-:W-:Y:S01]  /*218a0*/  LEA R2, P6, R17.reuse, R248.reuse, 0x2 ;  /* 0x000000f811027211 */ /* 0x0c0fe200078c10ff */
[----:B------:R-:W-:Y:S01]  /*218b0*/  IMAD R19, R66, 0x2, R17 ;  /* 0x0000000242137824 */ /* 0x000fe200078e0211 */
[----:B------:R-:W-:Y:S01]  /*218c0*/  ISETP.LT.AND P3, PT, R0, UR6, !P0 ;  /* 0x0000000600007c0c */ /* 0x000fe2000c761270 */
[----:B------:R-:W1:Y:S01]  /*218d0*/  LDCU UR6, c[0x0][0x39c] ;  /* 0x00007380ff0677ac */ /* 0x000e620008000800 */
[----:B------:R-:W-:Y:S01]  /*218e0*/  LOP3.LUT R0, R64, 0x112, RZ, 0xfc, !PT ;  /* 0x0000011240007812 */ /* 0x000fe200078efcff */
[----:B------:R1:W-:Y:S01]  /*218f0*/  @P2 STG.E desc[UR40][R6.64], R241 ;  /* 0x000000f106002986 */ /* 0x0003e2000c101928 */
[----:B------:R-:W-:Y:S01]  /*21900*/  LEA.HI.X.SX32 R3, R17, R249, 0x2, P6 ;  /* 0x000000f911037211 */ /* 0x000fe200030f16ff */
[----:B------:R-:W-:Y:S01]  /*21910*/  IMAD R17, R66, 0x2, R19 ;  /* 0x0000000242117824 */ /* 0x000fe200078e0213 */
[----:B------:R-:W-:Y:S01]  /*21920*/  ISETP.LT.AND P2, PT, R0, UR4, !P0 ;  /* 0x0000000400007c0c */ /* 0x000fe2000c741270 */
[----:B------:R-:W2:Y:S01]  /*21930*/  LDCU UR4, c[0x0][0x39c] ;  /* 0x00007380ff0477ac */ /* 0x000ea20008000800 */
[----:B-1----:R-:W-:-:S02]  /*21940*/  LEA R4, P6, R19, R248, 0x2 ;  /* 0x000000f813047211 */ /* 0x002fc400078c10ff */
[----:B------:R-:W-:Y:S02]  /*21950*/  LOP3.LUT R0, R64, 0x114, RZ, 0xfc, !PT ;  /* 0x0000011440007812 */ /* 0x000fe400078efcff */
[-C--:B------:R-:W-:Y:S01]  /*21960*/  LEA.HI.X.SX32 R5, R19, R249.reuse, 0x2, P6 ;  /* 0x000000f913057211 */ /* 0x080fe200030f16ff */
[----:B------:R-:W-:Y:S01]  /*21970*/  IMAD R19, R66, 0x2, R17 ;  /* 0x0000000242137824 */ /* 0x000fe200078e0211 */
[CC--:B------:R-:W-:Y:S01]  /*21980*/  LEA R6, P6, R17.reuse, R248.reuse, 0x2 ;  /* 0x000000f811067211 */ /* 0x0c0fe200078c10ff */
[----:B------:R-:W-:Y:S01]  /*21990*/  @P5 STG.E desc[UR40][R2.64], R246 ;  /* 0x000000f602005986 */ /* 0x000fe2000c101928 */
[----:B------:R-:W-:Y:S01]  /*219a0*/  ISETP.LT.AND P5, PT, R0, UR5, !P0 ;  /* 0x0000000500007c0c */ /* 0x000fe2000c7a1270 */
[----:B------:R-:W1:Y:S01]  /*219b0*/  LDCU UR5, c[0x0][0x39c] ;  /* 0x00007380ff0577ac */ /* 0x000e620008000800 */
[----:B------:R-:W-:Y:S02]  /*219c0*/  LEA.HI.X.SX32 R7, R17, R249, 0x2, P6 ;  /* 0x000000f911077211 */ /* 0x000fe400030f16ff */
[----:B------:R-:W-:-:S02]  /*219d0*/  LEA R16, P6, R19, R248, 0x2 ;  /* 0x000000f813107211 */ /* 0x000fc400078c10ff */
[----:B------:R-:W-:Y:S01]  /*219e0*/  LOP3.LUT R0, R64, 0x116, RZ, 0xfc, !PT ;  /* 0x0000011640007812 */ /* 0x000fe200078efcff */
[----:B------:R1:W-:Y:S01]  /*219f0*/  @P4 STG.E desc[UR40][R4.64], R247 ;  /* 0x000000f704004986 */ /* 0x0003e2000c101928 */
[----:B------:R-:W-:Y:S01]  /*21a00*/  LEA.HI.X.SX32 R17, R19, R249, 0x2, P6 ;  /* 0x000000f913117211 */ /* 0x000fe200030f16ff */
[----:B------:R-:W-:Y:S01]  /*21a10*/  IMAD R19, R66, 0x2, R19 ;  /* 0x0000000242137824 */ /* 0x000fe200078e0213 */
[----:B------:R-:W-:Y:S01]  /*21a20*/  ISETP.LT.AND P4, PT, R0, UR6, !P0 ;  /* 0x0000000600007c0c */ /* 0x000fe2000c781270 */
[----:B------:R-:W2:Y:S01]  /*21a30*/  LDCU UR6, c[0x0][0x39c] ;  /* 0x00007380ff0677ac */ /* 0x000ea20008000800 */
[----:B------:R-:W-:Y:S01]  /*21a40*/  LOP3.LUT R0, R64, 0x118, RZ, 0xfc, !PT ;  /* 0x0000011840007812 */ /* 0x000fe200078efcff */
[----:B------:R-:W-:-:S05]  /*21a50*/  IMAD R25, R66, 0x2, R19 ;  /* 0x0000000242197824 */ /* 0x000fca00078e0213 */
[----:B-1----:R-:W-:-:S04]  /*21a60*/  LEA R4, P6, R25, R248, 0x2 ;  /* 0x000000f819047211 */ /* 0x002fc800078c10ff */
[-C--:B------:R-:W-:Y:S01]  /*21a70*/  LEA.HI.X.SX32 R5, R25, R249.reuse, 0x2, P6 ;  /* 0x000000f919057211 */ /* 0x080fe200030f16ff */
[----:B------:R-:W-:Y:S01]  /*21a80*/  IMAD R25, R66, 0x2, R25 ;  /* 0x0000000242197824 */ /* 0x000fe200078e0219 */
[----:B--2---:R-:W-:Y:S01]  /*21a90*/  @P3 STG.E desc[UR40][R6.64], R250 ;  /* 0x000000fa06003986 */ /* 0x004fe2000c101928 */
[----:B------:R-:W-:Y:S01]  /*21aa0*/  ISETP.LT.AND P3, PT, R0, UR4, !P0 ;  /* 0x0000000400007c0c */ /* 0x000fe2000c761270 */
[----:B------:R-:W1:Y:S02]  /*21ab0*/  LDCU UR4, c[0x0][0x39c] ;  /* 0x00007380ff0477ac */ /* 0x000e640008000800 */
[----:B---3--:R2:W-:Y:S01]  /*21ac0*/  @P2 STG.E desc[UR40][R16.64], R251 ;  /* 0x000000fb10002986 */ /* 0x0085e2000c101928 */
[C---:B------:R-:W-:Y:S02]  /*21ad0*/  LEA R2, P2, R19.reuse, R248, 0x2 ;  /* 0x000000f813027211 */ /* 0x040fe400078410ff */
[----:B------:R-:W-:Y:S02]  /*21ae0*/  LOP3.LUT R0, R64, 0x11a, RZ, 0xfc, !PT ;  /* 0x0000011a40007812 */ /* 0x000fe400078efcff */
[----:B------:R-:W-:-:S02]  /*21af0*/  LEA.HI.X.SX32 R3, R19, R249, 0x2, P2 ;  /* 0x000000f913037211 */ /* 0x000fc400010f16ff */
[----:B------:R-:W-:Y:S01]  /*21b00*/  ISETP.LT.AND P2, PT, R0, UR5, !P0 ;  /* 0x0000000500007c0c */ /* 0x000fe2000c741270 */
[----:B------:R-:W3:Y:S01]  /*21b10*/  LDCU UR5, c[0x0][0x39c] ;  /* 0x00007380ff0577ac */ /* 0x000ee20008000800 */
[----:B------:R-:W-:Y:S01]  /*21b20*/  LOP3.LUT R0, R64, 0x11c, RZ, 0xfc, !PT ;  /* 0x0000011c40007812 */ /* 0x000fe200078efcff */
[----:B--2---:R-:W-:Y:S01]  /*21b30*/  IMAD R17, R66, 0x2, R25 ;  /* 0x0000000242117824 */ /* 0x004fe200078e0219 */
[----:B----4-:R2:W-:Y:S02]  /*21b40*/  @P5 STG.E desc[UR40][R2.64], R252 ;  /* 0x000000fc02005986 */ /* 0x0105e4000c101928 */
[----:B------:R-:W-:Y:S01]  /*21b50*/  ISETP.LT.AND P5, PT, R0, UR6, !P0 ;  /* 0x0000000600007c0c */ /* 0x000fe2000c7a1270 */
[----:B------:R-:W4:Y:S01]  /*21b60*/  LDCU UR6, c[0x0][0x39c] ;  /* 0x00007380ff0677ac */ /* 0x000f220008000800 */
[----:B------:R3:W-:Y:S01]  /*21b70*/  @P4 STG.E desc[UR40][R4.64], R62 ;  /* 0x0000003e04004986 */ /* 0x0007e2000c101928 */
[----:B------:R-:W-:Y:S02]  /*21b80*/  LEA R6, P4, R25, R248, 0x2 ;  /* 0x000000f819067211 */ /* 0x000fe400078810ff */
[----:B------:R-:W-:-:S02]  /*21b90*/  LOP3.LUT R0, R64, 0x11e, RZ, 0xfc, !PT ;  /* 0x0000011e40007812 */ /* 0x000fc400078efcff */
[-C--:B------:R-:W-:Y:S02]  /*21ba0*/  LEA.HI.X.SX32 R7, R25, R249.reuse, 0x2, P4 ;  /* 0x000000f919077211 */ /* 0x080fe400020f16ff */
[----:B-1----:R-:W-:Y:S01]  /*21bb0*/  ISETP.LT.AND P4, PT, R0, UR4, !P0 ;  /* 0x0000000400007c0c */ /* 0x002fe2000c781270 */
[----:B------:R-:W1:Y:S01]  /*21bc0*/  LDCU UR4, c[0x0][0x39c] ;  /* 0x00007380ff0477ac */ /* 0x000e620008000800 */
[CC--:B--2---:R-:W-:Y:S01]  /*21bd0*/  LEA R2, P6, R17.reuse, R248.reuse, 0x2 ;  /* 0x000000f811027211 */ /* 0x0c4fe200078c10ff */
[----:B---3--:R-:W-:Y:S01]  /*21be0*/  IMAD R5, R66, 0x2, R17 ;  /* 0x0000000242057824 */ /* 0x008fe200078e0211 */
[----:B------:R-:W-:Y:S02]  /*21bf0*/  LOP3.LUT R0, R64, 0x120, RZ, 0xfc, !PT ;  /* 0x0000012040007812 */ /* 0x000fe400078efcff */
[----:B------:R-:W-:Y:S01]  /*21c00*/  LEA.HI.X.SX32 R3, R17, R249, 0x2, P6 ;  /* 0x000000f911037211 */ /* 0x000fe200030f16ff */
[----:B------:R-:W-:Y:S01]  /*21c10*/  IMAD R19, R66, 0x2, R5 ;  /* 0x0000000242137824 */ /* 0x000fe200078e0205 */
[----:B------:R-:W-:Y:S01]  /*21c20*/  LEA R4, P6, R5, R248, 0x2 ;  /* 0x000000f805047211 */ /* 0x000fe200078c10ff */
[----:B------:R2:W-:Y:S01]  /*21c30*/  @P3 STG.E desc[UR40][R6.64], R196 ;  /* 0x000000c406003986 */ /* 0x0005e2000c101928 */
[----:B------:R-:W-:Y:S01]  /*21c40*/  ISETP.LT.AND P3, PT, R0, UR5, !P0 ;  /* 0x0000000500007c0c */ /* 0x000fe2000c761270 */
[----:B------:R-:W3:Y:S01]  /*21c50*/  LDCU UR5, c[0x0][0x39c] ;  /* 0x00007380ff0577ac */ /* 0x000ee20008000800 */
[----:B------:R-:W-:-:S02]  /*21c60*/  LOP3.LUT R0, R64, 0x122, RZ, 0xfc, !PT ;  /* 0x0000012240007812 */ /* 0x000fc400078efcff */
[-C--:B------:R-:W-:Y:S01]  /*21c70*/  LEA.HI.X.SX32 R5, R5, R249.reuse, 0x2, P6 ;  /* 0x000000f905057211 */ /* 0x080fe200030f16ff */
[----:B------:R2:W-:Y:S01]  /*21c80*/  @P2 STG.E desc[UR40][R2.64], R197 ;  /* 0x000000c502002986 */ /* 0x0005e2000c101928 */
[CC--:B------:R-:W-:Y:S02]  /*21c90*/  LEA R16, P6, R19.reuse, R248.reuse, 0x2 ;  /* 0x000000f813107211 */ /* 0x0c0fe400078c10ff */
[----:B----4-:R-:W-:Y:S01]  /*21ca0*/  ISETP.LT.AND P2, PT, R0, UR6, !P0 ;  /* 0x0000000600007c0c */ /* 0x010fe2000c741270 */
[----:B------:R4:W-:Y:S01]  /*21cb0*/  @P5 STG.E desc[UR40][R4.64], R198 ;  /* 0x000000c604005986 */ /* 0x0009e2000c101928 */
[----:B------:R-:W-:Y:S01]  /*21cc0*/  LOP3.LUT R0, R64, 0x124, RZ, 0xfc, !PT ;  /* 0x0000012440007812 */ /* 0x000fe200078efcff */
[----:B------:R-:W3:Y:S01]  /*21cd0*/  LDCU UR6, c[0x0][0x39c] ;  /* 0x00007380ff0677ac */ /* 0x000ee20008000800 */
[----:B------:R-:W-:Y:S01]  /*21ce0*/  LEA.HI.X.SX32 R17, R19, R249, 0x2, P6 ;  /* 0x000000f913117211 */ /* 0x000fe200030f16ff */
[----:B------:R-:W-:Y:S01]  /*21cf0*/  IMAD R19, R66, 0x2, R19 ;  /* 0x0000000242137824 */ /* 0x000fe200078e0213 */
[----:B-1----:R-:W-:Y:S01]  /*21d00*/  ISETP.LT.AND P5, PT, R0, UR4, !P0 ;  /* 0x0000000400007c0c */ /* 0x002fe2000c7a1270 */
[----:B------:R-:W1:Y:S02]  /*21d10*/  LDCU UR4, c[0x0][0x39c] ;  /* 0x00007380ff0477ac */ /* 0x000e640008000800 */
[----:B--2---:R-:W-:Y:S01]  /*21d20*/  IMAD R7, R66, 0x2, R19 ;  /* 0x0000000242077824 */ /* 0x004fe200078e0213 */
[----:B------:R-:W-:-:S02]  /*21d30*/  LEA R2, P6, R19, R248, 0x2 ;  /* 0x000000f813027211 */ /* 0x000fc400078c10ff */
[----:B------:R-:W-:Y:S02]  /*21d40*/  LOP3.LUT R0, R64, 0x126, RZ, 0xfc, !PT ;  /* 0x0000012640007812 */ /* 0x000fe400078efcff */
[-C--:B------:R-:W-:Y:S01]  /*21d50*/  LEA.HI.X.SX32 R3, R19, R249.reuse, 0x2, P6 ;  /* 0x000000f913037211 */ /* 0x080fe200030f16ff */
[----:B------:R-:W-:Y:S01]  /*21d60*/  IMAD R19, R66, 0x2, R7 ;  /* 0x0000000242137824 */ /* 0x000fe200078e0207 */
[CC--:B----4-:R-:W-:Y:S01]  /*21d70*/  LEA R4, P6, R7.reuse, R248.reuse, 0x2 ;  /* 0x000000f807047211 */ /* 0x0d0fe200078c10ff */
[----:B------:R2:W-:Y:S01]  /*21d80*/  @P4 STG.E desc[UR40][R16.64], R199 ;  /* 0x000000c710004986 */ /* 0x0005e2000c101928 */
[----:B---3--:R-:W-:Y:S01]  /*21d90*/  ISETP.LT.AND P4, PT, R0, UR5, !P0 ;  /* 0x0000000500007c0c */ /* 0x008fe2000c781270 */
[----:B------:R-:W3:Y:S01]  /*21da0*/  LDCU UR5, c[0x0][0x39c] ;  /* 0x00007380ff0577ac */ /* 0x000ee20008000800 */
[----:B------:R-:W-:Y:S02]  /*21db0*/  LEA.HI.X.SX32 R5, R7, R249, 0x2, P6 ;  /* 0x000000f907057211 */ /* 0x000fe400030f16ff */
[----:B------:R-:W-:-:S02]  /*21dc0*/  LEA R6, P6, R19, R248, 0x2 ;  /* 0x000000f813067211 */ /* 0x000fc400078c10ff */
[----:B------:R-:W-:Y:S01]  /*21dd0*/  LOP3.LUT R0, R64, 0x128, RZ, 0xfc, !PT ;  /* 0x0000012840007812 */ /* 0x000fe200078efcff */
[----:B------:R4:W-:Y:S01]  /*21de0*/  @P3 STG.E desc[UR40][R2.64], R204 ;  /* 0x000000cc02003986 */ /* 0x0009e2000c101928 */
[----:B------:R-:W-:Y:S01]  /*21df0*/  LEA.HI.X.SX32 R7, R19, R249, 0x2, P6 ;  /* 0x000000f913077211 */ /* 0x000fe200030f16ff */
[----:B------:R-:W-:Y:S01]  /*21e00*/  IMAD R19, R66, 0x2, R19 ;  /* 0x0000000242137824 */ /* 0x000fe200078e0213 */
[----:B-1----:R-:W-:Y:S01]  /*21e10*/  ISETP.LT.AND P3, PT, R0, UR4, !P0 ;  /* 0x0000000400007c0c */ /* 0x002fe2000c761270 */
[----:B------:R-:W1:Y:S01]  /*21e20*/  LDCU UR4, c[0x0][0x39c] ;  /* 0x00007380ff0477ac */ /* 0x000e620008000800 */
[----:B------:R-:W-:Y:S01]  /*21e30*/  LOP3.LUT R0, R64, 0x12a, RZ, 0xfc, !PT ;  /* 0x0000012a40007812 */ /* 0x000fe200078efcff */
[----:B------:R3:W-:Y:S01]  /*21e40*/  @P2 STG.E desc[UR40][R4.64], R205 ;  /* 0x000000cd04002986 */ /* 0x0007e2000c101928 */
[----:B--2---:R-:W-:Y:S02]  /*21e50*/  IMAD R17, R66, 0x2, R19 ;  /* 0x0000000242117824 */ /* 0x004fe400078e0213 */
[----:B------:R-:W-:Y:S01]  /*21e60*/  ISETP.LT.AND P2, PT, R0, UR6, !P0 ;  /* 0x0000000600007c0c */ /* 0x000fe2000c741270 */
[----:B------:R-:W2:Y:S01]  /*21e70*/  LDCU UR6, c[0x0][0x39c] ;  /* 0x00007380ff0677ac */ /* 0x000ea20008000800 */
        /* <DEDUP_REMOVED lines=13> */
[----:B-1----:R-:W-:Y:S01]  /*21f50*/  ISETP.LT.AND P4, PT, R0, UR4, !P0 ;  /* 0x0000000400007c0c */ /* 0x002fe2000c781270 */
[----:B------:R-:W1:Y:S01]  /*21f60*/  LDCU UR4, c[0x0][0x39c] ;  /* 0x00007380ff0477ac */ /* 0x000e620008000800 */
[-C--:B------:R-:W-:Y:S02]  /*21f70*/  LEA.HI.X.SX32 R7, R19, R249.reuse, 0x2, P6 ;  /* 0x000000f913077211 */ /* 0x080fe400030f16ff */
[C---:B------:R-:W-:Y:S02]  /*21f80*/  LEA R16, P6, R25.reuse, R248, 0x2 ;  /* 0x000000f819107211 */ /* 0x040fe400078c10ff */
[----:B------:R-:W-:Y:S01]  /*21f90*/  LOP3.LUT R0, R64, 0x130, RZ, 0xfc, !PT ;  /* 0x0000013040007812 */ /* 0x000fe200078efcff */
[----:B------:R1:W-:Y:S01]  /*21fa0*/  @P3 STG.E desc[UR40][R4.64], R212 ;  /* 0x000000d404003986 */ /* 0x0003e2000c101928 */
[----:B------:R-:W-:Y:S01]  /*21fb0*/  LEA.HI.X.SX32 R17, R25, R249, 0x2, P6 ;  /* 0x000000f919117211 */ /* 0x000fe200030f16ff */
[----:B------:R-:W-:Y:S01]  /*21fc0*/  IMAD R25, R66, 0x2, R25 ;  /* 0x0000000242197824 */ /* 0x000fe200078e0219 */
[----:B--2---:R-:W-:Y:S01]  /*21fd0*/  ISETP.LT.AND P3, PT, R0, UR6, !P0 ;  /* 0x0000000600007c0c */ /* 0x004fe2000c761270 */
[----:B------:R-:W2:Y:S01]  /*21fe0*/  LDCU UR6, c[0x0][0x39c] ;  /* 0x00007380ff0677ac */ /* 0x000ea20008000800 */
[----:B------:R-:W-:Y:S01]  /*21ff0*/  LOP3.LUT R0, R64, 0x132, RZ, 0xfc, !PT ;  /* 0x0000013240007812 */ /* 0x000fe200078efcff */
[----:B------:R-:W-:Y:S01]  /*22000*/  @P2 STG.E desc[UR40][R6.64], R213 ;  /* 0x000000d506002986 */ /* 0x000fe2000c101928 */
[----:B------:R-:W-:-:S02]  /*22010*/  IMAD R19, R66, 0x2, R25 ;  /* 0x0000000242137824 */ /* 0x000fc400078e0219 */
[----:B---3--:R-:W-:Y:S01]  /*22020*/  ISETP.LT.AND P2, PT, R0, UR5, !P0 ;  /* 0x0000000500007c0c */ /* 0x008fe2000c741270 */
[----:B------:R-:W3:Y:S01]  /*22030*/  LDCU UR5, c[0x0][0x39c] ;  /* 0x00007380ff0577ac */ /* 0x000ee20008000800 */
[----:B------:R2:W-:Y:S01]  /*22040*/  @P5 STG.E desc[UR40][R16.64], R214 ;  /* 0x000000d610005986 */ /* 0x0005e2000c101928 */
[-C--:B----4-:R-:W-:Y:S02]  /*22050*/  LEA R2, P5, R25, R248.reuse, 0x2 ;  /* 0x000000f819027211 */ /* 0x090fe400078a10ff */
[----:B-1----:R-:W-:Y:S02]  /*22060*/  LEA R4, P6, R19, R248, 0x2 ;  /* 0x000000f813047211 */ /* 0x002fe400078c10ff */
[----:B------:R-:W-:Y:S02]  /*22070*/  LOP3.LUT R0, R64, 0x134, RZ, 0xfc, !PT ;  /* 0x0000013440007812 */ /* 0x000fe400078efcff */
[-C--:B------:R-:W-:Y:S02]  /*22080*/  LEA.HI.X.SX32 R3, R25, R249.reuse, 0x2, P5 ;  /* 0x000000f919037211 */ /* 0x080fe400028f16ff */
[----:B------:R-:W-:Y:S01]  /*22090*/  LEA.HI.X.SX32 R5, R19, R249, 0x2, P6 ;  /* 0x000000f913057211 */ /* 0x000fe200030f16ff */
[----:B------:R-:W-:Y:S01]  /*220a0*/  IMAD R19, R66, 0x2, R19 ;  /* 0x0000000242137824 */ /* 0x000fe200078e0213 */
[----:B------:R-:W-:Y:S01]  /*220b0*/  ISETP.LT.AND P5, PT, R0, UR4, !P0 ;  /* 0x0000000400007c0c */ /* 0x000fe2000c7a1270 */
[----:B------:R-:W1:Y:S01]  /*220c0*/  LDCU UR4, c[0x0][0x39c] ;  /* 0x00007380ff0477ac */ /* 0x000e620008000800 */
[----:B------:R-:W-:Y:S01]  /*220d0*/  LOP3.LUT R0, R64, 0x136, RZ, 0xfc, !PT ;  /* 0x0000013640007812 */ /* 0x000fe200078efcff */
[----:B------:R4:W-:Y:S01]  /*220e0*/  @P4 STG.E desc[UR40][R2.64], R215 ;  /* 0x000000d702004986 */ /* 0x0009e2000c101928 */
[----:B--2---:R-:W-:-:S02]  /*220f0*/  IMAD R17, R66, 0x2, R19 ;  /* 0x0000000242117824 */ /* 0x004fc400078e0213 */
[----:B------:R-:W-:Y:S01]  /*22100*/  ISETP.LT.AND P4, PT, R0, UR6, !P0 ;  /* 0x0000000600007c0c */ /* 0x000fe2000c781270 */
[----:B------:R2:W-:Y:S01]  /*22110*/  @P3 STG.E desc[UR40][R4.64], R220 ;  /* 0x000000dc04003986 */ /* 0x0005e2000c101928 */
[CC--:B------:R-:W-:Y:S01]  /*22120*/  LEA R6, P3, R19.reuse, R248.reuse, 0x2 ;  /* 0x000000f813067211 */ /* 0x0c0fe200078610ff */
[----:B------:R-:W1:Y:S01]  /*22130*/  LDCU UR6, c[0x0][0x39c] ;  /* 0x00007380ff0677ac */ /* 0x000e620008000800 */
[----:B------:R-:W-:Y:S02]  /*22140*/  LOP3.LUT R0, R64, 0x138, RZ, 0xfc, !PT ;  /* 0x0000013840007812 */ /* 0x000fe400078efcff */
[----:B------:R-:W-:Y:S02]  /*22150*/  LEA.HI.X.SX32 R7, R19, R249, 0x2, P3 ;  /* 0x000000f913077211 */ /* 0x000fe400018f16ff */
[----:B---3--:R-:W-:Y:S01]  /*22160*/  ISETP.LT.AND P3, PT, R0, UR5, !P0 ;  /* 0x0000000500007c0c */ /* 0x008fe2000c761270 */
[----:B------:R-:W3:Y:S01]  /*22170*/  LDCU UR5, c[0x0][0x39c] ;  /* 0x00007380ff0577ac */ /* 0x000ee20008000800 */
[----:B----4-:R-:W-:Y:S01]  /*22180*/  LEA R2, P6, R17, R248, 0x2 ;  /* 0x000000f811027211 */ /* 0x010fe200078c10ff */
[----:B--2---:R-:W-:Y:S01]  /*22190*/  IMAD R5, R66, 0x2, R17 ;  /* 0x0000000242057824 */ /* 0x004fe200078e0211 */
[----:B------:R-:W-:-:S02]  /*221a0*/  LOP3.LUT R0, R64, 0x13a, RZ, 0xfc, !PT ;  /* 0x0000013a40007812 */ /* 0x000fc400078efcff */
[-C--:B------:R-:W-:Y:S01]  /*221b0*/  LEA.HI.X.SX32 R3, R17, R249.reuse, 0x2, P6 ;  /* 0x000000f911037211 */ /* 0x080fe200030f16ff */
[----:B------:R-:W-:Y:S01]  /*221c0*/  IMAD R19, R66, 0x2, R5 ;  /* 0x0000000242137824 */ /* 0x000fe200078e0205 */
[CC--:B------:R-:W-:Y:S01]  /*221d0*/  LEA R4, P6, R5.reuse, R248.reuse, 0x2 ;  /* 0x000000f805047211 */ /* 0x0c0fe200078c10ff */
[----:B------:R2:W-:Y:S01]  /*221e0*/  @P2 STG.E desc[UR40][R6.64], R221 ;  /* 0x000000dd06002986 */ /* 0x0005e2000c101928 */
[----:B-1----:R-:W-:Y:S01]  /*221f0*/  ISETP.LT.AND P2, PT, R0, UR4, !P0 ;  /* 0x0000000400007c0c */ /* 0x002fe2000c741270 */
[----:B------:R-:W1:Y:S01]  /*22200*/  LDCU UR4, c[0x0][0x39c] ;  /* 0x00007380ff0477ac */ /* 0x000e620008000800 */
[----:B------:R-:W-:Y:S02]  /*22210*/  LOP3.LUT R0, R64, 0x13c, RZ, 0xfc, !PT ;  /* 0x0000013c40007812 */ /* 0x000fe400078efcff */
[----:B------:R-:W-:Y:S01]  /*22220*/  LEA.HI.X.SX32 R5, R5, R249, 0x2, P6 ;  /* 0x000000f905057211 */ /* 0x000fe200030f16ff */
[----:B------:R4:W-:Y:S01]  /*22230*/  @P5 STG.E desc[UR40][R2.64], R222 ;  /* 0x000000de02005986 */ /* 0x0009e2000c101928 */
[----:B------:R-:W-:-:S02]  /*22240*/  LEA R16, P6, R19, R248, 0x2 ;  /* 0x000000f813107211 */ /* 0x000fc400078c10ff */
[----:B------:R-:W-:Y:S01]  /*22250*/  ISETP.LT.AND P5, PT, R0, UR6, !P0 ;  /* 0x0000000600007c0c */ /* 0x000fe2000c7a1270 */
[----:B------:R1:W-:Y:S01]  /*22260*/  @P4 STG.E desc[UR40][R4.64], R223 ;  /* 0x000000df04004986 */ /* 0x0003e2000c101928 */
[----:B------:R-:W-:Y:S01]  /*22270*/  LOP3.LUT R0, R64, 0x13e, RZ, 0xfc, !PT ;  /* 0x0000013e40007812 */ /* 0x000fe200078efcff */
[----:B------:R-:W1:Y:S01]  /*22280*/  LDCU UR6, c[0x0][0x39c] ;  /* 0x00007380ff0677ac */ /* 0x000e620008000800 */
[----:B------:R-:W-:Y:S01]  /*22290*/  LEA.HI.X.SX32 R17, R19, R249, 0x2, P6 ;  /* 0x000000f913117211 */ /* 0x000fe200030f16ff */
[----:B------:R-:W-:Y:S01]  /*222a0*/  IMAD R19, R66, 0x2, R19 ;  /* 0x0000000242137824 */ /* 0x000fe200078e0213 */
[----:B---3--:R-:W-:Y:S01]  /*222b0*/  ISETP.LT.AND P4, PT, R0, UR5, !P0 ;  /* 0x0000000500007c0c */ /* 0x008fe2000c781270 */
[----:B------:R-:W3:Y:S02]  /*222c0*/  LDCU UR5, c[0x0][0x39c] ;  /* 0x00007380ff0577ac */ /* 0x000ee40008000800 */
[----:B--2---:R-:W-:Y:S01]  /*222d0*/  IMAD R7, R66, 0x2, R19 ;  /* 0x0000000242077824 */ /* 0x004fe200078e0213 */
[----:B----4-:R-:W-:-:S02]  /*222e0*/  LEA R2, P6, R19, R248, 0x2 ;  /* 0x000000f813027211 */ /* 0x010fc400078c10ff */
[----:B------:R-:W-:Y:S02]  /*222f0*/  LOP3.LUT R0, R64, 0x140, RZ, 0xfc, !PT ;  /* 0x0000014040007812 */ /* 0x000fe400078efcff */
[-C--:B------:R-:W-:Y:S01]  /*22300*/  LEA.HI.X.SX32 R3, R19, R249.reuse, 0x2, P6 ;  /* 0x000000f913037211 */ /* 0x080fe200030f16ff */
[----:B------:R-:W-:Y:S01]  /*22310*/  IMAD R19, R66, 0x2, R7 ;  /* 0x0000000242137824 */ /* 0x000fe200078e0207 */
[CC--:B-1----:R-:W-:Y:S01]  /*22320*/  LEA R4, P6, R7.reuse, R248.reuse, 0x2 ;  /* 0x000000f807047211 */ /* 0x0c2fe200078c10ff */
        /* <DEDUP_REMOVED lines=474> */
[-C--:B------:R-:W-:Y:S02]  /*240d0*/  LEA.HI.X.SX32 R3, R19, R249.reuse, 0x2, P6 ;  /* 0x000000f913037211 */ /* 0x080fe400030f16ff */
[C---:B---3--:R-:W-:Y:S01]  /*240e0*/  LEA R4, P6, R9.reuse, R248, 0x2 ;  /* 0x000000f809047211 */ /* 0x048fe200078c10ff */
[----:B------:R-:W-:Y:S01]  /*240f0*/  IMAD R11, R66, 0x2, R9 ;  /* 0x00000002420b7824 */ /* 0x000fe200078e0209 */
        /* <DEDUP_REMOVED lines=62> */
[----:B------:R-:W3:Y:S01]  /*244e0*/  LDCU UR5, c[0x0][0x39c] ;  /* 0x00007380ff0577ac */ /* 0x000ee20008000800 */
[----:B------:R-:W3:Y:S01]  /*244f0*/  LDS.128 R20, [R67+0x800] ;  /* 0x0008000043147984 */ /* 0x000ee20000000c00 */
        /* <DEDUP_REMOVED lines=47> */
[----:B------:R-:W-:-:S02]  /*247f0*/  IMAD R11, R66, 0x2, R13 ;  /* 0x00000002420b7824 */ /* 0x000fc400078e020d */
[----:B--2---:R-:W-:Y:S01]  /*24800*/  ISETP.LT.AND P3, PT, R0, UR4, !P0 ;  /* 0x0000000400007c0c */ /* 0x004fe2000c761270 */
[----:B------:R-:W2:Y:S01]  /*24810*/  LDCU UR4, c[0x0][0x39c] ;  /* 0x00007380ff0477ac */ /* 0x000ea20008000800 */
[----:B------:R1:W-:Y:S01]  /*24820*/  @P2 STG.E desc[UR40][R8.64], R45 ;  /* 0x0000002d08002986 */ /* 0x0003e2000c101928 */
[-C--:B----4-:R-:W-:Y:S02]  /*24830*/  LEA R2, P2, R13, R248.reuse, 0x2 ;  /* 0x000000f80d027211 */ /* 0x090fe400078410ff */
[-C--:B---3--:R-:W-:Y:S02]  /*24840*/  LEA R4, P6, R11, R248.reuse, 0x2 ;  /* 0x000000f80b047211 */ /* 0x088fe400078c10ff */
[----:B------:R-:W-:Y:S02]  /*24850*/  LOP3.LUT R0, R64, 0x1ea, RZ, 0xfc, !PT ;  /* 0x000001ea40007812 */ /* 0x000fe400078efcff */
[-C--:B------:R-:W-:Y:S02]  /*24860*/  LEA.HI.X.SX32 R3, R13, R249.reuse, 0x2, P2 ;  /* 0x000000f90d037211 */ /* 0x080fe400010f16ff */
[-C--:B------:R-:W-:Y:S01]  /*24870*/  LEA.HI.X.SX32 R5, R11, R249.reuse, 0x2, P6 ;  /* 0x000000f90b057211 */ /* 0x080fe200030f16ff */
[----:B------:R-:W-:Y:S01]  /*24880*/  IMAD R11, R66, 0x2, R11 ;  /* 0x00000002420b7824 */ /* 0x000fe200078e020b */
[----:B------:R-:W-:Y:S01]  /*24890*/  ISETP.LT.AND P2, PT, R0, UR5, !P0 ;  /* 0x0000000500007c0c */ /* 0x000fe2000c741270 */
[----:B------:R-:W3:Y:S01]  /*248a0*/  LDCU UR5, c[0x0][0x39c] ;  /* 0x00007380ff0577ac */ /* 0x000ee20008000800 */
[----:B------:R-:W-:Y:S01]  /*248b0*/  LOP3.LUT R0, R64, 0x1ec, RZ, 0xfc, !PT ;  /* 0x000001ec40007812 */ /* 0x000fe200078efcff */
[----:B------:R4:W-:Y:S03]  /*248c0*/  @P5 STG.E desc[UR40][R2.64], R46 ;  /* 0x0000002e02005986 */ /* 0x0009e6000c101928 */
[----:B-1----:R-:W-:Y:S01]  /*248d0*/  ISETP.LT.AND P5, PT, R0, UR6, !P0 ;  /* 0x0000000600007c0c */ /* 0x002fe2000c7a1270 */
[----:B------:R1:W-:Y:S01]  /*248e0*/  @P4 STG.E desc[UR40][R4.64], R47 ;  /* 0x0000002f04004986 */ /* 0x0003e2000c101928 */
[C---:B------:R-:W-:Y:S01]  /*248f0*/  LEA R6, P4, R11.reuse, R248, 0x2 ;  /* 0x000000f80b067211 */ /* 0x040fe200078810ff */
[----:B------:R-:W3:Y:S01]  /*24900*/  LDCU UR6, c[0x0][0x39c] ;  /* 0x00007380ff0677ac */ /* 0x000ee20008000800 */
[----:B------:R-:W-:Y:S01]  /*24910*/  LOP3.LUT R0, R64, 0x1ee, RZ, 0xfc, !PT ;  /* 0x000001ee40007812 */ /* 0x000fe200078efcff */
[----:B------:R-:W-:Y:S01]  /*24920*/  IMAD R9, R66, 0x2, R11 ;  /* 0x0000000242097824 */ /* 0x000fe200078e020b */
[----:B------:R-:W-:-:S02]  /*24930*/  LEA.HI.X.SX32 R7, R11, R249, 0x2, P4 ;  /* 0x000000f90b077211 */ /* 0x000fc400020f16ff */
[----:B--2---:R-:W-:Y:S01]  /*24940*/  ISETP.LT.AND P4, PT, R0, UR4, !P0 ;  /* 0x0000000400007c0c */ /* 0x004fe2000c781270 */
[----:B------:R-:W2:Y:S01]  /*24950*/  LDCU UR4, c[0x0][0x39c] ;  /* 0x00007380ff0477ac */ /* 0x000ea20008000800 */
[CC--:B----4-:R-:W-:Y:S02]  /*24960*/  LEA R2, P6, R9.reuse, R248.reuse, 0x2 ;  /* 0x000000f809027211 */ /* 0x0d0fe400078c10ff */
[----:B------:R-:W-:Y:S01]  /*24970*/  LOP3.LUT R0, R64, 0x1f0, RZ, 0xfc, !PT ;  /* 0x000001f040007812 */ /* 0x000fe200078efcff */
[----:B-1----:R-:W-:Y:S01]  /*24980*/  IMAD R5, R66, 0x2, R9 ;  /* 0x0000000242057824 */ /* 0x002fe200078e0209 */
[----:B------:R1:W-:Y:S01]  /*24990*/  @P3 STG.E desc[UR40][R6.64], R56 ;  /* 0x0000003806003986 */ /* 0x0003e2000c101928 */
[-C--:B------:R-:W-:Y:S02]  /*249a0*/  LEA.HI.X.SX32 R3, R9, R249.reuse, 0x2, P6 ;  /* 0x000000f909037211 */ /* 0x080fe400030f16ff */
[----:B---3--:R-:W-:Y:S01]  /*249b0*/  ISETP.LT.AND P3, PT, R0, UR5, !P0 ;  /* 0x0000000500007c0c */ /* 0x008fe2000c761270 */
[----:B------:R-:W-:Y:S01]  /*249c0*/  IMAD R9, R66, 0x2, R5 ;  /* 0x0000000242097824 */ /* 0x000fe200078e0205 */
[C---:B------:R-:W-:Y:S01]  /*249d0*/  LEA R4, P6, R5.reuse, R248, 0x2 ;  /* 0x000000f805047211 */ /* 0x040fe200078c10ff */
[----:B------:R3:W-:Y:S01]  /*249e0*/  @P2 STG.E desc[UR40][R2.64], R57 ;  /* 0x0000003902002986 */ /* 0x0007e2000c101928 */
[----:B------:R-:W-:Y:S01]  /*249f0*/  LOP3.LUT R0, R64, 0x1f2, RZ, 0xfc, !PT ;  /* 0x000001f240007812 */ /* 0x000fe200078efcff */
[----:B------:R-:W4:Y:S01]  /*24a00*/  LDCU UR5, c[0x0][0x39c] ;  /* 0x00007380ff0577ac */ /* 0x000f220008000800 */
[----:B------:R-:W-:-:S02]  /*24a10*/  LEA.HI.X.SX32 R5, R5, R249, 0x2, P6 ;  /* 0x000000f905057211 */ /* 0x000fc400030f16ff */
[----:B------:R-:W-:Y:S02]  /*24a20*/  ISETP.LT.AND P2, PT, R0, UR6, !P0 ;  /* 0x0000000600007c0c */ /* 0x000fe4000c741270 */
[----:B------:R-:W-:Y:S02]  /*24a30*/  LOP3.LUT R0, R64, 0x1f4, RZ, 0xfc, !PT ;  /* 0x000001f440007812 */ /* 0x000fe400078efcff */
[C---:B-1----:R-:W-:Y:S01]  /*24a40*/  LEA R6, P6, R9.reuse, R248, 0x2 ;  /* 0x000000f809067211 */ /* 0x042fe200078c10ff */
[----:B------:R1:W-:Y:S01]  /*24a50*/  @P5 STG.E desc[UR40][R4.64], R58 ;  /* 0x0000003a04005986 */ /* 0x0003e2000c101928 */
[----:B--2---:R-:W-:Y:S01]  /*24a60*/  ISETP.LT.AND P5, PT, R0, UR4, !P0 ;  /* 0x0000000400007c0c */ /* 0x004fe2000c7a1270 */
[----:B------:R-:W2:Y:S01]  /*24a70*/  LDCU UR4, c[0x0][0x39c] ;  /* 0x00007380ff0477ac */ /* 0x000ea20008000800 */
[----:B------:R-:W-:Y:S01]  /*24a80*/  LEA.HI.X.SX32 R7, R9, R249, 0x2, P6 ;  /* 0x000000f909077211 */ /* 0x000fe200030f16ff */
[----:B------:R-:W-:Y:S01]  /*24a90*/  IMAD R9, R66, 0x2, R9 ;  /* 0x0000000242097824 */ /* 0x000fe200078e0209 */
[----:B------:R-:W-:-:S03]  /*24aa0*/  LOP3.LUT R0, R64, 0x1f6, RZ, 0xfc, !PT ;  /* 0x000001f640007812 */ /* 0x000fc600078efcff */
[C---:B------:R-:W-:Y:S01]  /*24ab0*/  IMAD R11, R66.reuse, 0x2, R9 ;  /* 0x00000002420b7824 */ /* 0x040fe200078e0209 */
[CC--:B---3--:R-:W-:Y:S01]  /*24ac0*/  LEA R2, P6, R9.reuse, R248.reuse, 0x2 ;  /* 0x000000f809027211 */ /* 0x0c8fe200078c10ff */
[----:B------:R3:W-:Y:S03]  /*24ad0*/  @P4 STG.E desc[UR40][R6.64], R59 ;  /* 0x0000003b06004986 */ /* 0x0007e6000c101928 */
[-C--:B------:R-:W-:Y:S01]  /*24ae0*/  LEA.HI.X.SX32 R3, R9, R249.reuse, 0x2, P6 ;  /* 0x000000f909037211 */ /* 0x080fe200030f16ff */
[----:B------:R-:W-:Y:S01]  /*24af0*/  IMAD R9, R66, 0x2, R11 ;  /* 0x0000000242097824 */ /* 0x000fe200078e020b */
[----:B----4-:R-:W-:Y:S01]  /*24b00*/  ISETP.LT.AND P4, PT, R0, UR5, !P0 ;  /* 0x0000000500007c0c */ /* 0x010fe2000c781270 */
[----:B------:R-:W4:Y:S01]  /*24b10*/  LDCU UR5, c[0x0][0x39c] ;  /* 0x00007380ff0577ac */ /* 0x000f220008000800 */
[CC--:B-1----:R-:W-:Y:S01]  /*24b20*/  LEA R4, P6, R11.reuse, R248.reuse, 0x2 ;  /* 0x000000f80b047211 */ /* 0x0c2fe200078c10ff */
[----:B------:R-:W-:Y:S01]  /*24b30*/  IMAD R13, R66, 0x2, R9 ;  /* 0x00000002420d7824 */ /* 0x000fe200078e0209 */
[----:B------:R-:W-:Y:S01]  /*24b40*/  LOP3.LUT R0, R64, 0x1f8, RZ, 0xfc, !PT ;  /* 0x000001f840007812 */ /* 0x000fe200078efcff */
[----:B------:R1:W-:Y:S01]  /*24b50*/  @P3 STG.E desc[UR40][R2.64], R52 ;  /* 0x0000003402003986 */ /* 0x0003e2000c101928 */
[----:B------:R-:W-:Y:S01]  /*24b60*/  LEA.HI.X.SX32 R5, R11, R249, 0x2, P6 ;  /* 0x000000f90b057211 */ /* 0x000fe200030f16ff */
[----:B------:R-:W-:Y:S01]  /*24b70*/  IMAD R11, R66, 0x2, R13 ;  /* 0x00000002420b7824 */ /* 0x000fe200078e020d */
[----:B--2---:R-:W-:Y:S01]  /*24b80*/  ISETP.LT.AND P3, PT, R0, UR4, !P0 ;  /* 0x0000000400007c0c */ /* 0x004fe2000c761270 */
[----:B------:R-:W2:Y:S02]  /*24b90*/  LDCU UR4, c[0x0][0x39c] ;  /* 0x00007380ff0477ac */ /* 0x000ea40008000800 */
[----:B------:R2:W-:Y:S01]  /*24ba0*/  @P2 STG.E desc[UR40][R4.64], R53 ;  /* 0x0000003504002986 */ /* 0x0005e2000c101928 */
[----:B------:R-:W-:Y:S01]  /*24bb0*/  IMAD R15, R66, 0x2, R11 ;  /* 0x00000002420f7824 */ /* 0x000fe200078e020b */
[----:B---3--:R-:W-:-:S02]  /*24bc0*/  LEA R6, P2, R9, R248, 0x2 ;  /* 0x000000f809067211 */ /* 0x008fc400078410ff */
[-C--:B------:R-:W-:Y:S01]  /*24bd0*/  LEA R8, P6, R13, R248.reuse, 0x2 ;  /* 0x000000f80d087211 */ /* 0x080fe200078c10ff */
[C---:B------:R-:W-:Y:S01]  /*24be0*/  IMAD R17, R66.reuse, 0x2, R15 ;  /* 0x0000000242117824 */ /* 0x040fe200078e020f */
[-C--:B------:R-:W-:Y:S02]  /*24bf0*/  LEA.HI.X.SX32 R7, R9, R249.reuse, 0x2, P2 ;  /* 0x000000f909077211 */ /* 0x080fe400010f16ff */
[----:B------:R-:W-:Y:S01]  /*24c00*/  LEA.HI.X.SX32 R9, R13, R249, 0x2, P6 ;  /* 0x000000f90d097211 */ /* 0x000fe200030f16ff */
[----:B------:R-:W-:Y:S01]  /*24c10*/  IMAD R66, R66, 0x2, R17 ;  /* 0x0000000242427824 */ /* 0x000fe200078e0211 */
[-C--:B-1----:R-:W-:Y:S02]  /*24c20*/  LEA R2, P6, R11, R248.reuse, 0x2 ;  /* 0x000000f80b027211 */ /* 0x082fe400078c10ff */
[----:B------:R-:W-:Y:S02]  /*24c30*/  LEA R10, P2, R15, R248, 0x2 ;  /* 0x000000f80f0a7211 */ /* 0x000fe400078410ff */
[----:B------:R-:W-:-:S02]  /*24c40*/  LOP3.LUT R0, R64, 0x1fa, RZ, 0xfc, !PT ;  /* 0x000001fa40007812 */ /* 0x000fc400078efcff */
[----:B------:R-:W-:Y:S02]  /*24c50*/  LOP3.LUT R64, R64, 0x1fc, RZ, 0xfc, !PT ;  /* 0x000001fc40407812 */ /* 0x000fe400078efcff */
[-C--:B------:R-:W-:Y:S02]  /*24c60*/  LEA.HI.X.SX32 R3, R11, R249.reuse, 0x2, P6 ;  /* 0x000000f90b037211 */ /* 0x080fe400030f16ff */
[----:B------:R-:W-:Y:S02]  /*24c70*/  LEA.HI.X.SX32 R11, R15, R249, 0x2, P2 ;  /* 0x000000f90f0b7211 */ /* 0x000fe400010f16ff */
[----:B--2---:R-:W-:Y:S02]  /*24c80*/  LEA R4, P6, R66, R248, 0x2 ;  /* 0x000000f842047211 */ /* 0x004fe400078c10ff */
[----:B----4-:R-:W-:Y:S02]  /*24c90*/  ISETP.LT.AND P2, PT, R0, UR5, !P0 ;  /* 0x0000000500007c0c */ /* 0x010fe4000c741270 */
[----:B------:R-:W-:-:S02]  /*24ca0*/  ISETP.LT.AND P0, PT, R64, UR4, !P0 ;  /* 0x0000000440007c0c */ /* 0x000fc4000c701270 */
[-C--:B------:R-:W-:Y:S02]  /*24cb0*/  LEA.HI.X.SX32 R5, R66, R249.reuse, 0x2, P6 ;  /* 0x000000f942057211 */ /* 0x080fe400030f16ff */
[C---:B------:R-:W-:Y:S01]  /*24cc0*/  LEA R248, P6, R17.reuse, R248, 0x2 ;  /* 0x000000f811f87211 */ /* 0x040fe200078c10ff */
[----:B------:R1:W-:Y:S03]  /*24cd0*/  @P5 STG.E desc[UR40][R6.64], R54 ;  /* 0x0000003606005986 */ /* 0x0003e6000c101928 */
[----:B------:R-:W-:Y:S01]  /*24ce0*/  LEA.HI.X.SX32 R249, R17, R249, 0x2, P6 ;  /* 0x000000f911f97211 */ /* 0x000fe200030f16ff */
[----:B------:R1:W-:Y:S04]  /*24cf0*/  @P4 STG.E desc[UR40][R8.64], R55 ;  /* 0x0000003708004986 */ /* 0x0003e8000c101928 */
[----:B------:R1:W-:Y:S04]  /*24d00*/  @P3 STG.E desc[UR40][R2.64], R20 ;  /* 0x0000001402003986 */ /* 0x0003e8000c101928 */
[----:B------:R1:W-:Y:S04]  /*24d10*/  @P2 STG.E desc[UR40][R10.64], R21 ;  /* 0x000000150a002986 */ /* 0x0003e8000c101928 */
[----:B------:R1:W-:Y:S04]  /*24d20*/  @P0 STG.E desc[UR40][R248.64], R22 ;  /* 0x00000016f8000986 */ /* 0x0003e8000c101928 */
[----:B------:R1:W-:Y:S01]  /*24d30*/  @P1 STG.E desc[UR40][R4.64], R23 ;  /* 0x0000001704001986 */ /* 0x0003e2000c101928 */
[----:B------:R-:W-:Y:S06]  /*24d40*/  BAR.SYNC.DEFER_BLOCKING 0x0 ;  /* 0x0000000000007b1d */ /* 0x000fec0000010000 */
[----:B------:R-:W-:Y:S05]  /*24d50*/  BRA.U UP0, `(.L_x_13) ;  /* 0x0000000100a07547 */ /* 0x000fea000b800000 */
[----:B------:R-:W2:Y:S01]  /*24d60*/  S2UR UR5, SR_CgaCtaId ;  /* 0x00000000000579c3 */ /* 0x000ea20000008800 */
[----:B------:R-:W-:Y:S01]  /*24d70*/  NOP ;  /* 0x0000000000007918 */ /* 0x000fe20000000000 */
[----:B------:R-:W-:Y:S01]  /*24d80*/  UMOV UR4, 0x50 ;  /* 0x0000005000047882 */ /* 0x000fe20000000000 */
[----:B------:R-:W-:Y:S02]  /*24d90*/  IMAD.U32 R0, RZ, RZ, UR27 ;  /* 0x0000001bff007e24 */ /* 0x000fe4000f8e00ff */
[----:B-1----:R-:W-:Y:S02]  /*24da0*/  IMAD.MOV.U32 R3, RZ, RZ, 0xff ;  /* 0x000000ffff037424 */ /* 0x002fe400078e00ff */
[----:B------:R-:W-:Y:S01]  /*24db0*/  IMAD.MOV.U32 R7, RZ, RZ, 0x1 ;  /* 0x00000001ff077424 */ /* 0x000fe200078e00ff */
[----:B------:R-:W-:-:S04]  /*24dc0*/  LOP3.LUT R0, R0, 0xffff, RZ, 0xc0, !PT ;  /* 0x0000ffff00007812 */ /* 0x000fc800078ec0ff */
[----:B------:R-:W-:-:S05]  /*24dd0*/  SHF.R.U32.HI R0, RZ, 0x5, R0 ;  /* 0x00000005ff007819 */ /* 0x000fca0000011600 */
[----:B------:R-:W-:Y:S01]  /*24de0*/  VIADD R2, R0, 0x10 ;  /* 0x0000001000027836 */ /* 0x000fe20000000000 */
[----:B------:R-:W-:Y:S01]  /*24df0*/  SHF.L.U32 R0, R3, R0, RZ ;  /* 0x0000000003007219 */ /* 0x000fe200000006ff */
[----:B--2---:R-:W-:-:S03]  /*24e00*/  ULEA UR6, UR5, UR4, 0x18 ;  /* 0x0000000405067291 */ /* 0x004fc6000f8ec0ff */
[----:B------:R-:W-:-:S04]  /*24e10*/  SHF.L.U32 R3, R7, R2, RZ ;  /* 0x0000000207037219 */ /* 0x000fc800000006ff */
[----:B------:R-:W-:Y:S02]  /*24e20*/  LOP3.LUT R0, R3, R0, RZ, 0xfc, !PT ;  /* 0x0000000003007212 */ /* 0x000fe400078efcff */
[----:B------:R-:W1:Y:S02]  /*24e30*/  LDS R5, [UR6] ;  /* 0x00000006ff057984 */ /* 0x000e640008000800 */
[C---:B------:R-:W-:Y:S02]  /*24e40*/  LOP3.LUT R2, R0.reuse, 0xffff, RZ, 0xc0, !PT ;  /* 0x0000ffff00027812 */ /* 0x040fe400078ec0ff */
[----:B-1----:R-:W-:-:S04]  /*24e50*/  LOP3.LUT R3, R0, 0xffff, R5, 0x80, !PT ;  /* 0x0000ffff00037812 */ /* 0x002fc800078e8005 */
[----:B------:R-:W-:-:S13]  /*24e60*/  ISETP.NE.AND P0, PT, R3, R2, PT ;  /* 0x000000020300720c */ /* 0x000fda0003f05270 */
[----:B------:R-:W-:Y:S05]  /*24e70*/  @P0 BRA `(.L_x_14) ;  /* 0x0000000000500947 */ /* 0x000fea0003800000 */
[----:B------:R-:W-:Y:S02]  /*24e80*/  SHF.R.U32.HI R5, RZ, 0x10, R5 ;  /* 0x00000010ff057819 */ /* 0x000fe40000011605 */
[----:B------:R-:W-:-:S04]  /*24e90*/  SHF.R.U32.HI R2, RZ, 0x10, R0 ;  /* 0x00000010ff027819 */ /* 0x000fc80000011600 */
[----:B------:R-:W-:-:S04]  /*24ea0*/  LOP3.LUT R5, R5, R2, RZ, 0xc0, !PT ;  /* 0x0000000205057212 */ /* 0x000fc800078ec0ff */
[----:B------:R-:W-:-:S13]  /*24eb0*/  ISETP.NE.AND P0, PT, R5, R2, PT ;  /* 0x000000020500720c */ /* 0x000fda0003f05270 */
[----:B------:R-:W-:Y:S05]  /*24ec0*/  @P0 BRA `(.L_x_15) ;  /* 0x0000000000300947 */ /* 0x000fea0003800000 */
[----:B------:R-:W-:Y:S01]  /*24ed0*/  R2UR UR4, R0 ;  /* 0x00000000000472ca */ /* 0x000fe200000e0000 */
[----:B------:R-:W-:Y:S01]  /*24ee0*/  VOTEU.ANY UR5, UPT, PT ;  /* 0x0000000000057886 */ /* 0x000fe200038e0100 */
[----:B------:R-:W1:Y:S01]  /*24ef0*/  S2R R0, SR_LANEID ;  /* 0x0000000000007919 */ /* 0x000e620000000000 */
[----:B------:R-:W-:-:S10]  /*24f00*/  UFLO.U32 UR5, UR5 ;  /* 0x00000005000572bd */ /* 0x000fd400080e0000 */
[----:B------:R-:W-:-:S06]  /*24f10*/  ULOP3.LUT UR4, URZ, UR4, URZ, 0x33, !UPT ;  /* 0x00000004ff047292 */ /* 0x000fcc000f8e33ff */
[----:B------:R-:W-:-:S04]  /*24f20*/  IMAD.U32 R2, RZ, RZ, UR4 ;  /* 0x00000004ff027e24 */ /* 0x000fc8000f8e00ff */
[----:B------:R-:W2:Y:S02]  /*24f30*/  REDUX UR7, R2 ;  /* 0x00000000020773c4 */ /* 0x000ea40000000000 */
[----:B------:R3:W-:Y:S01]  /*24f40*/  UTCATOMSWS.AND URZ, UR4 ;  /* 0x0000000400ff79e3 */ /* 0x0007e20008000000 */
[----:B-1----:R-:W-:Y:S01]  /*24f50*/  ISETP.EQ.U32.AND P0, PT, R0, UR5, PT ;  /* 0x0000000500007c0c */ /* 0x002fe2000bf02070 */
[----:B--2---:R-:W-:-:S12]  /*24f60*/  IMAD.U32 R0, RZ, RZ, UR7 ;  /* 0x00000007ff007e24 */ /* 0x004fd8000f8e00ff */
[----:B------:R3:W-:Y:S01]  /*24f70*/  @P0 ATOMS.AND RZ, [UR6], R0 ;  /* 0x00000000ffff098c */ /* 0x0007e2000a800006 */
[----:B------:R-:W-:Y:S05]  /*24f80*/  BRA `(.L_x_13) ;  /* 0x0000000000147947 */ /* 0x000fea0003800000 */
.L_x_15:
[----:B------:R-:W-:-:S07]  /*24f90*/  MOV R2, 0x24fb0 ;  /* 0x00024fb000027802 */ /* 0x000fce0000000f00 */
[----:B------:R-:W-:Y:S05]  /*24fa0*/  CALL.REL.NOINC `($__internal_0_$__cuda_sm10x_tcgen05_guardrail_trap_col_being_dealloced_not_returned_by_alloc) ;  /* 0x00000000002c7944 */ /* 0x000fea0003c00000 */
[----:B------:R-:W-:Y:S05]  /*24fb0*/  BRA `(.L_x_13) ;  /* 0x0000000000087947 */ /* 0x000fea0003800000 */
.L_x_14:
[----:B------:R-:W-:-:S07]  /*24fc0*/  MOV R2, 0x24fe0 ;  /* 0x00024fe000027802 */ /* 0x000fce0000000f00 */
[----:B------:R-:W-:Y:S05]  /*24fd0*/  CALL.REL.NOINC `($__internal_2_$__cuda_sm10x_tcgen05_guardrail_trap_unallocated_columns_being_dealloced) ;  /* 0x0000000000387944 */ /* 0x000fea0003c00000 */
.L_x_13:
[----:B------:R-:W-:Y:S01]  /*24fe0*/  NOP ;  /* 0x0000000000007918 */ /* 0x000fe20000000000 */
[----:B---3--:R-:W-:Y:S05]  /*24ff0*/  EXIT ;  /* 0x000000000000794d */ /* 0x008fea0003800000 */
.L_x_9:
[----:B------:R-:W2:Y:S02]  /*25000*/  SYNCS.PHASECHK.TRANS64.TRYWAIT P4, [UR35], R124 ;  /* 0x0000007cff0075a7 */ /* 0x000ea40008081123 */
[----:B--2---:R-:W-:Y:S05]  /*25010*/  @!P4 BRA `(.L_x_9) ;  /* 0xfffffffc00f8c947 */ /* 0x004fea000383ffff */
[----:B------:R-:W-:Y:S05]  /*25020*/  BRA `(.L_x_16) ;  /* 0xffffff44002c7947 */ /* 0x000fea000383ffff */
.L_x_12:
[----:B------:R-:W3:Y:S02]  /*25030*/  SYNCS.PHASECHK.TRANS64.TRYWAIT P1, [UR29], R0 ;  /* 0x00000000ff0075a7 */ /* 0x000ee4000802111d */
[----:B---3--:R-:W-:Y:S05]  /*25040*/  @!P1 BRA `(.L_x_12) ;  /* 0xfffffffc00f89947 */ /* 0x008fea000383ffff */
[----:B------:R-:W-:Y:S05]  /*25050*/  BRA `(.L_x_11) ;  /* 0xffffff6800a47947 */ /* 0x000fea000383ffff */
        .weak           $__internal_0_$__cuda_sm10x_tcgen05_guardrail_trap_col_being_dealloced_not_returned_by_alloc
        .type           $__internal_0_$__cuda_sm10x_tcgen05_guardrail_trap_col_being_dealloced_not_returned_by_alloc,@function
        .size           $__internal_0_$__cuda_sm10x_tcgen05_guardrail_trap_col_being_dealloced_not_returned_by_alloc,($__internal_1_$__cuda_sm10x_tcgen05_guardrail_trap_phase_invalid_during_alloc - $__internal_0_$__cuda_sm10x_tcgen05_guardrail_trap_col_being_dealloced_not_returned_by_alloc)
$__internal_0_$__cuda_sm10x_tcgen05_guardrail_trap_col_being_dealloced_not_returned_by_alloc:
[----:B------:R-:W-:Y:S05]  /*25060*/  BPT.TRAP 0x1 ;  /* 0x000000040000795c */ /* 0x000fea0000300000 */
[----:B------:R-:W-:-:S04]  /*25070*/  IMAD.MOV.U32 R3, RZ, RZ, 0x0 ;  /* 0x00000000ff037424 */ /* 0x000fc800078e00ff */
[----:B------:R-:W-:Y:S05]  /*25080*/  RET.REL.NODEC R2 `(matmul_kernel) ;  /* 0xfffffdac02dc7950 */ /* 0x000fea0003c3ffff */
        .weak           $__internal_1_$__cuda_sm10x_tcgen05_guardrail_trap_phase_invalid_during_alloc
        .type           $__internal_1_$__cuda_sm10x_tcgen05_guardrail_trap_phase_invalid_during_alloc,@function
        .size           $__internal_1_$__cuda_sm10x_tcgen05_guardrail_trap_phase_invalid_during_alloc,($__internal_2_$__cuda_sm10x_tcgen05_guardrail_trap_unallocated_columns_being_dealloced - $__internal_1_$__cuda_sm10x_tcgen05_guardrail_trap_phase_invalid_during_alloc)
$__internal_1_$__cuda_sm10x_tcgen05_guardrail_trap_phase_invalid_during_alloc:
[----:B------:R-:W-:Y:S05]  /*25090*/  BPT.TRAP 0x1 ;  /* 0x000000040000795c */ /* 0x000fea0000300000 */
[----:B------:R-:W-:-:S04]  /*250a0*/  IMAD.MOV.U32 R3, RZ, RZ, 0x0 ;  /* 0x00000000ff037424 */ /* 0x000fc800078e00ff */
[----:B------:R-:W-:Y:S05]  /*250b0*/  RET.REL.NODEC R2 `(matmul_kernel) ;  /* 0xfffffdac02d07950 */ /* 0x000fea0003c3ffff */
        .weak           $__internal_2_$__cuda_sm10x_tcgen05_guardrail_trap_unallocated_columns_being_dealloced
        .type           $__internal_2_$__cuda_sm10x_tcgen05_guardrail_trap_unallocated_columns_being_dealloced,@function
        .size           $__internal_2_$__cuda_sm10x_tcgen05_guardrail_trap_unallocated_columns_being_dealloced,(.L_x_20 - $__internal_2_$__cuda_sm10x_tcgen05_guardrail_trap_unallocated_columns_being_dealloced)
$__internal_2_$__cuda_sm10x_tcgen05_guardrail_trap_unallocated_columns_being_dealloced:
[----:B------:R-:W-:Y:S05]  /*250c0*/  BPT.TRAP 0x1 ;  /* 0x000000040000795c */ /* 0x000fea0000300000 */
[----:B------:R-:W-:-:S04]  /*250d0*/  IMAD.MOV.U32 R3, RZ, RZ, 0x0 ;  /* 0x00000000ff037424 */ /* 0x000fc800078e00ff */
[----:B------:R-:W-:Y:S05]  /*250e0*/  RET.REL.NODEC R2 `(matmul_kernel) ;  /* 0xfffffdac02c47950 */ /* 0x000fea0003c3ffff */
.L_x_17:
[----:B------:R-:W-:-:S00]  /*250f0*/  BRA `(.L_x_17) ;  /* 0xfffffffc00fc7947 */ /* 0x000fc0000383ffff */
[----:B------:R-:W-:-:S00]  /*25100*/  NOP ;  /* 0x0000000000007918 */ /* 0x000fc00000000000 */
[----:B------:R-:W-:-:S00]  /*25110*/  NOP ;  /* 0x0000000000007918 */ /* 0x000fc00000000000 */
[----:B------:R-:W-:-:S00]  /*25120*/  NOP ;  /* 0x0000000000007918 */ /* 0x000fc00000000000 */
[----:B------:R-:W-:-:S00]  /*25130*/  NOP ;  /* 0x0000000000007918 */ /* 0x000fc00000000000 */
[----:B------:R-:W-:-:S00]  /*25140*/  NOP ;  /* 0x0000000000007918 */ /* 0x000fc00000000000 */
[----:B------:R-:W-:-:S00]  /*25150*/  NOP ;  /* 0x0000000000007918 */ /* 0x000fc00000000000 */
[----:B------:R-:W-:-:S00]  /*25160*/  NOP ;  /* 0x0000000000007918 */ /* 0x000fc00000000000 */
[----:B------:R-:W-:-:S00]  /*25170*/  NOP ;  /* 0x0000000000007918 */ /* 0x000fc00000000000 */
.L_x_20:


//--------------------- .nv.shared.matmul_kernel  --------------------------
	.section	.nv.shared.matmul_kernel,"aw",@nobits
	.sectionflags	@""
	.align	16
	.zero		1024


//--------------------- .nv.shared.reserved.0     --------------------------
	.section	.nv.shared.reserved.0,"aw",@nobits
	.align	8
	.weak		__nv_reservedSMEM_offset_0_alias
	.size		__nv_reservedSMEM_offset_0_alias, 0, 64
	.other		__nv_reservedSMEM_offset_0_alias,@"STO_CUDA_RESERVED_SHARED STV_DEFAULT"
__nv_reservedSMEM_offset_0_alias:
	.zero		0
.nv.shared.reserved.0:
	.zero		64
	.weak		__nv_reservedSMEM_allocation_phase
	.type		__nv_reservedSMEM_allocation_phase,@object
	.size		__nv_reservedSMEM_allocation_phase,(.L_0 - __nv_reservedSMEM_allocation_phase)
__nv_reservedSMEM_allocation_phase:
	.zero		1
.L_0:
	.zero		7
	.weak		__nv_reservedSMEM_devtool_atexit_pc
	.type		__nv_reservedSMEM_devtool_atexit_pc,@object
	.size		__nv_reservedSMEM_devtool_atexit_pc,(__nv_reservedSMEM_allocation_mask - __nv_reservedSMEM_devtool_atexit_pc)
__nv_reservedSMEM_devtool_atexit_pc:
	.zero		8
	.weak		__nv_reservedSMEM_allocation_mask
	.type		__nv_reservedSMEM_allocation_mask,@object
	.size		__nv_reservedSMEM_allocation_mask,(.L_2 - __nv_reservedSMEM_allocation_mask)
__nv_reservedSMEM_allocation_mask:
	.zero		4
.L_2:


//--------------------- .nv.constant0.matmul_kernel --------------------------
	.section	.nv.constant0.matmul_kernel,"a",@progbits
	.sectionflags	@""
	.align	4
.nv.constant0.matmul_kernel:
	.zero		976


//--------------------- SYMBOLS --------------------------

	.type		.nv.reservedSmem.offset0,@object
	.size		.nv.reservedSmem.offset0,0x4
	.type		.nv.reservedSmem.cap,@object
	.size		.nv.reservedSmem.cap,0x4
